//
// Generated by NVIDIA NVVM Compiler
//
// Compiler Build ID: CL-36424714
// Cuda compilation tools, release 13.0, V13.0.88
// Based on NVVM 20.0.0
//

.version 9.0
.target sm_100
.address_size 64

	// .globl	_Z13MC_gpu_kernelPfPiS0_S0_
.extern .func  (.param .b32 func_retval0) vprintf
(
	.param .b64 vprintf_param_0,
	.param .b64 vprintf_param_1
)
;
.global .align 4 .b8 precalc_xorwow_matrix[102400];
.global .align 4 .b8 precalc_xorwow_offset_matrix[102400];
.global .align 4 .b8 mrg32k3aM1[2304];
.global .align 4 .b8 mrg32k3aM2[2304];
.global .align 4 .b8 mrg32k3aM1SubSeq[2016];
.global .align 4 .b8 mrg32k3aM2SubSeq[2016];
.global .align 4 .b8 mrg32k3aM1Seq[2304];
.global .align 4 .b8 mrg32k3aM2Seq[2304];
.const .align 8 .b8 __cr_lgamma_table[72];
.const .align 4 .u32 avg_times;
.const .align 4 .u32 avg_steps;
.const .align 4 .u32 intL;
.const .align 4 .f32 L;
.const .align 4 .f32 dx;
.const .align 4 .f32 z;
.const .align 4 .f32 Va;
.const .align 4 .f32 Vb;
.const .align 4 .f32 Vc;
.const .align 4 .f32 epsilon;
.const .align 4 .u32 N;
.global .align 1 .b8 _ZN33_INTERNAL_274d3e32_4_k_cu_threads4cuda3std3__45__cpo5beginE[1];
.global .align 1 .b8 _ZN33_INTERNAL_274d3e32_4_k_cu_threads4cuda3std3__45__cpo3endE[1];
.global .align 1 .b8 _ZN33_INTERNAL_274d3e32_4_k_cu_threads4cuda3std3__45__cpo6cbeginE[1];
.global .align 1 .b8 _ZN33_INTERNAL_274d3e32_4_k_cu_threads4cuda3std3__45__cpo4cendE[1];
.global .align 1 .b8 _ZN33_INTERNAL_274d3e32_4_k_cu_threads4cuda3std3__45__cpo6rbeginE[1];
.global .align 1 .b8 _ZN33_INTERNAL_274d3e32_4_k_cu_threads4cuda3std3__45__cpo4rendE[1];
.global .align 1 .b8 _ZN33_INTERNAL_274d3e32_4_k_cu_threads4cuda3std3__45__cpo7crbeginE[1];
.global .align 1 .b8 _ZN33_INTERNAL_274d3e32_4_k_cu_threads4cuda3std3__45__cpo5crendE[1];
.global .align 1 .b8 _ZN33_INTERNAL_274d3e32_4_k_cu_threads4cuda3std3__435_GLOBAL__N__274d3e32_4_k_cu_threads6ignoreE[1];
.global .align 1 .b8 _ZN33_INTERNAL_274d3e32_4_k_cu_threads4cuda3std3__419piecewise_constructE[1];
.global .align 1 .b8 _ZN33_INTERNAL_274d3e32_4_k_cu_threads4cuda3std3__48in_placeE[1];
.global .align 1 .b8 _ZN33_INTERNAL_274d3e32_4_k_cu_threads4cuda3std3__420unreachable_sentinelE[1];
.global .align 1 .b8 _ZN33_INTERNAL_274d3e32_4_k_cu_threads4cuda3std3__47nulloptE[1];
.global .align 1 .b8 _ZN33_INTERNAL_274d3e32_4_k_cu_threads4cuda3std3__48unexpectE[1];
.global .align 1 .b8 _ZN33_INTERNAL_274d3e32_4_k_cu_threads4cuda3std6ranges3__45__cpo4swapE[1];
.global .align 1 .b8 _ZN33_INTERNAL_274d3e32_4_k_cu_threads4cuda3std6ranges3__45__cpo9iter_moveE[1];
.global .align 1 .b8 _ZN33_INTERNAL_274d3e32_4_k_cu_threads4cuda3std6ranges3__45__cpo5beginE[1];
.global .align 1 .b8 _ZN33_INTERNAL_274d3e32_4_k_cu_threads4cuda3std6ranges3__45__cpo3endE[1];
.global .align 1 .b8 _ZN33_INTERNAL_274d3e32_4_k_cu_threads4cuda3std6ranges3__45__cpo6cbeginE[1];
.global .align 1 .b8 _ZN33_INTERNAL_274d3e32_4_k_cu_threads4cuda3std6ranges3__45__cpo4cendE[1];
.global .align 1 .b8 _ZN33_INTERNAL_274d3e32_4_k_cu_threads4cuda3std6ranges3__45__cpo7advanceE[1];
.global .align 1 .b8 _ZN33_INTERNAL_274d3e32_4_k_cu_threads4cuda3std6ranges3__45__cpo9iter_swapE[1];
.global .align 1 .b8 _ZN33_INTERNAL_274d3e32_4_k_cu_threads4cuda3std6ranges3__45__cpo4nextE[1];
.global .align 1 .b8 _ZN33_INTERNAL_274d3e32_4_k_cu_threads4cuda3std6ranges3__45__cpo4prevE[1];
.global .align 1 .b8 _ZN33_INTERNAL_274d3e32_4_k_cu_threads4cuda3std6ranges3__45__cpo4dataE[1];
.global .align 1 .b8 _ZN33_INTERNAL_274d3e32_4_k_cu_threads4cuda3std6ranges3__45__cpo5cdataE[1];
.global .align 1 .b8 _ZN33_INTERNAL_274d3e32_4_k_cu_threads4cuda3std6ranges3__45__cpo4sizeE[1];
.global .align 1 .b8 _ZN33_INTERNAL_274d3e32_4_k_cu_threads4cuda3std6ranges3__45__cpo5ssizeE[1];
.global .align 1 .b8 _ZN33_INTERNAL_274d3e32_4_k_cu_threads4cuda3std6ranges3__45__cpo8distanceE[1];
.global .align 1 .b8 _ZN33_INTERNAL_274d3e32_4_k_cu_threads6thrust24THRUST_300001_SM_1000_NS8cuda_cub3parE[1];
.global .align 1 .b8 _ZN33_INTERNAL_274d3e32_4_k_cu_threads6thrust24THRUST_300001_SM_1000_NS8cuda_cub10par_nosyncE[1];
.global .align 1 .b8 _ZN33_INTERNAL_274d3e32_4_k_cu_threads6thrust24THRUST_300001_SM_1000_NS6system6detail10sequential3seqE[1];
.global .align 1 .b8 _ZN33_INTERNAL_274d3e32_4_k_cu_threads6thrust24THRUST_300001_SM_1000_NS6system3cpp3parE[1];
.global .align 1 .b8 _ZN33_INTERNAL_274d3e32_4_k_cu_threads6thrust24THRUST_300001_SM_1000_NS12placeholders2_1E[1];
.global .align 1 .b8 _ZN33_INTERNAL_274d3e32_4_k_cu_threads6thrust24THRUST_300001_SM_1000_NS12placeholders2_2E[1];
.global .align 1 .b8 _ZN33_INTERNAL_274d3e32_4_k_cu_threads6thrust24THRUST_300001_SM_1000_NS12placeholders2_3E[1];
.global .align 1 .b8 _ZN33_INTERNAL_274d3e32_4_k_cu_threads6thrust24THRUST_300001_SM_1000_NS12placeholders2_4E[1];
.global .align 1 .b8 _ZN33_INTERNAL_274d3e32_4_k_cu_threads6thrust24THRUST_300001_SM_1000_NS12placeholders2_5E[1];
.global .align 1 .b8 _ZN33_INTERNAL_274d3e32_4_k_cu_threads6thrust24THRUST_300001_SM_1000_NS12placeholders2_6E[1];
.global .align 1 .b8 _ZN33_INTERNAL_274d3e32_4_k_cu_threads6thrust24THRUST_300001_SM_1000_NS12placeholders2_7E[1];
.global .align 1 .b8 _ZN33_INTERNAL_274d3e32_4_k_cu_threads6thrust24THRUST_300001_SM_1000_NS12placeholders2_8E[1];
.global .align 1 .b8 _ZN33_INTERNAL_274d3e32_4_k_cu_threads6thrust24THRUST_300001_SM_1000_NS12placeholders2_9E[1];
.global .align 1 .b8 _ZN33_INTERNAL_274d3e32_4_k_cu_threads6thrust24THRUST_300001_SM_1000_NS12placeholders3_10E[1];
.global .align 1 .b8 _ZN33_INTERNAL_274d3e32_4_k_cu_threads6thrust24THRUST_300001_SM_1000_NS3seqE[1];
.global .align 1 .b8 _ZN33_INTERNAL_274d3e32_4_k_cu_threads6thrust24THRUST_300001_SM_1000_NS6deviceE[1];
.global .align 1 .b8 $str[6] = {111, 117, 116, 33, 10};

.visible .entry _Z13MC_gpu_kernelPfPiS0_S0_(
	.param .u64 .ptr .align 1 _Z13MC_gpu_kernelPfPiS0_S0__param_0,
	.param .u64 .ptr .align 1 _Z13MC_gpu_kernelPfPiS0_S0__param_1,
	.param .u64 .ptr .align 1 _Z13MC_gpu_kernelPfPiS0_S0__param_2,
	.param .u64 .ptr .align 1 _Z13MC_gpu_kernelPfPiS0_S0__param_3
)
{
	.local .align 8 .b8 	__local_depot0[48];
	.reg .b64 	%SP;
	.reg .b64 	%SPL;
	.reg .pred 	%p<333>;
	.reg .b32 	%r<2891>;
	.reg .b32 	%f<596>;
	.reg .b64 	%rd<144>;
	.reg .b64 	%fd<9>;

	mov.u64 	%SPL, __local_depot0;
	ld.param.u64 	%rd40, [_Z13MC_gpu_kernelPfPiS0_S0__param_0];
	ld.param.u64 	%rd42, [_Z13MC_gpu_kernelPfPiS0_S0__param_1];
	ld.param.u64 	%rd41, [_Z13MC_gpu_kernelPfPiS0_S0__param_2];
	ld.param.u64 	%rd43, [_Z13MC_gpu_kernelPfPiS0_S0__param_3];
	cvta.to.global.u64 	%rd1, %rd43;
	cvta.to.global.u64 	%rd2, %rd42;
	add.u64 	%rd3, %SPL, 0;
	mov.u32 	%r1202, %ntid.x;
	mov.u32 	%r1203, %ctaid.x;
	mov.u32 	%r1204, %tid.x;
	mad.lo.s32 	%r1, %r1202, %r1203, %r1204;
	mov.u32 	%r1205, %nctaid.x;
	mul.lo.s32 	%r1206, %r1205, %r1202;
	setp.lt.u32 	%p1, %r1, %r1206;
	@%p1 bra 	$L__BB0_2;
	mov.u64 	%rd45, $str;
	cvta.global.u64 	%rd46, %rd45;
	{ // callseq 0, 0
	.param .b64 param0;
	st.param.b64 	[param0], %rd46;
	.param .b64 param1;
	st.param.b64 	[param1], 0;
	.param .b32 retval0;
	call.uni (retval0), 
	vprintf, 
	(
	param0, 
	param1
	);
	ld.param.b32 	%r1207, [retval0];
	} // callseq 0
	bra.uni 	$L__BB0_409;
$L__BB0_2:
	mul.lo.s32 	%r2, %r1, %r1;
	mul.lo.s32 	%r1209, %r2, %r1;
	cvt.s64.s32 	%rd142, %r1209;
	xor.b32  	%r1210, %r1, -1429050551;
	mul.lo.s32 	%r1211, %r1210, 1099087573;
	setp.gt.s32 	%p2, %r1, -1;
	selp.b32 	%r1212, -644748465, -1947113066, %p2;
	add.s32 	%r1213, %r1212, %r1211;
	add.s32 	%r3, %r1213, 6615241;
	add.s32 	%r2568, %r1211, 123456789;
	st.local.v2.u32 	[%rd3], {%r3, %r2568};
	xor.b32  	%r2567, %r1211, 362436069;
	add.s32 	%r2566, %r1212, 521288629;
	st.local.v2.u32 	[%rd3+8], {%r2567, %r2566};
	xor.b32  	%r2565, %r1212, 88675123;
	add.s32 	%r2564, %r1211, 5783321;
	st.local.v2.u32 	[%rd3+16], {%r2565, %r2564};
	setp.eq.s32 	%p3, %r1, 0;
	@%p3 bra 	$L__BB0_117;
	cvt.u64.u32 	%rd141, %r2;
	mov.b32 	%r2259, 0;
$L__BB0_4:
	mov.u64 	%rd6, %rd141;
	and.b64  	%rd7, %rd6, 3;
	setp.eq.s64 	%p4, %rd7, 0;
	@%p4 bra 	$L__BB0_116;
	mul.wide.u32 	%rd47, %r2259, 3200;
	mov.u64 	%rd48, precalc_xorwow_matrix;
	add.s64 	%rd8, %rd48, %rd47;
	mov.b32 	%r2564, 0;
	mov.u32 	%r2565, %r2564;
	mov.u32 	%r2566, %r2564;
	mov.u32 	%r2567, %r2564;
	mov.u32 	%r2568, %r2564;
	mov.u32 	%r2270, %r2564;
$L__BB0_6:
	mul.wide.u32 	%rd49, %r2270, 4;
	add.s64 	%rd50, %rd3, %rd49;
	ld.local.u32 	%r26, [%rd50+4];
	shl.b32 	%r27, %r2270, 5;
	mov.b32 	%r2276, 0;
$L__BB0_7:
	.pragma "nounroll";
	shr.u32 	%r1217, %r26, %r2276;
	and.b32  	%r1218, %r1217, 1;
	setp.eq.b32 	%p5, %r1218, 1;
	not.pred 	%p6, %p5;
	add.s32 	%r1219, %r27, %r2276;
	mul.lo.s32 	%r1220, %r1219, 5;
	mul.wide.u32 	%rd51, %r1220, 4;
	add.s64 	%rd9, %rd8, %rd51;
	@%p6 bra 	$L__BB0_9;
	ld.global.u32 	%r1221, [%rd9];
	xor.b32  	%r2568, %r2568, %r1221;
	ld.global.u32 	%r1222, [%rd9+4];
	xor.b32  	%r2567, %r2567, %r1222;
	ld.global.u32 	%r1223, [%rd9+8];
	xor.b32  	%r2566, %r2566, %r1223;
	ld.global.u32 	%r1224, [%rd9+12];
	xor.b32  	%r2565, %r2565, %r1224;
	ld.global.u32 	%r1225, [%rd9+16];
	xor.b32  	%r2564, %r2564, %r1225;
$L__BB0_9:
	and.b32  	%r1227, %r1217, 2;
	setp.eq.s32 	%p7, %r1227, 0;
	@%p7 bra 	$L__BB0_11;
	ld.global.u32 	%r1228, [%rd9+20];
	xor.b32  	%r2568, %r2568, %r1228;
	ld.global.u32 	%r1229, [%rd9+24];
	xor.b32  	%r2567, %r2567, %r1229;
	ld.global.u32 	%r1230, [%rd9+28];
	xor.b32  	%r2566, %r2566, %r1230;
	ld.global.u32 	%r1231, [%rd9+32];
	xor.b32  	%r2565, %r2565, %r1231;
	ld.global.u32 	%r1232, [%rd9+36];
	xor.b32  	%r2564, %r2564, %r1232;
$L__BB0_11:
	and.b32  	%r1234, %r1217, 4;
	setp.eq.s32 	%p8, %r1234, 0;
	@%p8 bra 	$L__BB0_13;
	ld.global.u32 	%r1235, [%rd9+40];
	xor.b32  	%r2568, %r2568, %r1235;
	ld.global.u32 	%r1236, [%rd9+44];
	xor.b32  	%r2567, %r2567, %r1236;
	ld.global.u32 	%r1237, [%rd9+48];
	xor.b32  	%r2566, %r2566, %r1237;
	ld.global.u32 	%r1238, [%rd9+52];
	xor.b32  	%r2565, %r2565, %r1238;
	ld.global.u32 	%r1239, [%rd9+56];
	xor.b32  	%r2564, %r2564, %r1239;
$L__BB0_13:
	and.b32  	%r1241, %r1217, 8;
	setp.eq.s32 	%p9, %r1241, 0;
	@%p9 bra 	$L__BB0_15;
	ld.global.u32 	%r1242, [%rd9+60];
	xor.b32  	%r2568, %r2568, %r1242;
	ld.global.u32 	%r1243, [%rd9+64];
	xor.b32  	%r2567, %r2567, %r1243;
	ld.global.u32 	%r1244, [%rd9+68];
	xor.b32  	%r2566, %r2566, %r1244;
	ld.global.u32 	%r1245, [%rd9+72];
	xor.b32  	%r2565, %r2565, %r1245;
	ld.global.u32 	%r1246, [%rd9+76];
	xor.b32  	%r2564, %r2564, %r1246;
$L__BB0_15:
	and.b32  	%r1248, %r1217, 16;
	setp.eq.s32 	%p10, %r1248, 0;
	@%p10 bra 	$L__BB0_17;
	ld.global.u32 	%r1249, [%rd9+80];
	xor.b32  	%r2568, %r2568, %r1249;
	ld.global.u32 	%r1250, [%rd9+84];
	xor.b32  	%r2567, %r2567, %r1250;
	ld.global.u32 	%r1251, [%rd9+88];
	xor.b32  	%r2566, %r2566, %r1251;
	ld.global.u32 	%r1252, [%rd9+92];
	xor.b32  	%r2565, %r2565, %r1252;
	ld.global.u32 	%r1253, [%rd9+96];
	xor.b32  	%r2564, %r2564, %r1253;
$L__BB0_17:
	and.b32  	%r1255, %r1217, 32;
	setp.eq.s32 	%p11, %r1255, 0;
	@%p11 bra 	$L__BB0_19;
	ld.global.u32 	%r1256, [%rd9+100];
	xor.b32  	%r2568, %r2568, %r1256;
	ld.global.u32 	%r1257, [%rd9+104];
	xor.b32  	%r2567, %r2567, %r1257;
	ld.global.u32 	%r1258, [%rd9+108];
	xor.b32  	%r2566, %r2566, %r1258;
	ld.global.u32 	%r1259, [%rd9+112];
	xor.b32  	%r2565, %r2565, %r1259;
	ld.global.u32 	%r1260, [%rd9+116];
	xor.b32  	%r2564, %r2564, %r1260;
$L__BB0_19:
	and.b32  	%r1262, %r1217, 64;
	setp.eq.s32 	%p12, %r1262, 0;
	@%p12 bra 	$L__BB0_21;
	ld.global.u32 	%r1263, [%rd9+120];
	xor.b32  	%r2568, %r2568, %r1263;
	ld.global.u32 	%r1264, [%rd9+124];
	xor.b32  	%r2567, %r2567, %r1264;
	ld.global.u32 	%r1265, [%rd9+128];
	xor.b32  	%r2566, %r2566, %r1265;
	ld.global.u32 	%r1266, [%rd9+132];
	xor.b32  	%r2565, %r2565, %r1266;
	ld.global.u32 	%r1267, [%rd9+136];
	xor.b32  	%r2564, %r2564, %r1267;
$L__BB0_21:
	and.b32  	%r1269, %r1217, 128;
	setp.eq.s32 	%p13, %r1269, 0;
	@%p13 bra 	$L__BB0_23;
	ld.global.u32 	%r1270, [%rd9+140];
	xor.b32  	%r2568, %r2568, %r1270;
	ld.global.u32 	%r1271, [%rd9+144];
	xor.b32  	%r2567, %r2567, %r1271;
	ld.global.u32 	%r1272, [%rd9+148];
	xor.b32  	%r2566, %r2566, %r1272;
	ld.global.u32 	%r1273, [%rd9+152];
	xor.b32  	%r2565, %r2565, %r1273;
	ld.global.u32 	%r1274, [%rd9+156];
	xor.b32  	%r2564, %r2564, %r1274;
$L__BB0_23:
	and.b32  	%r1276, %r1217, 256;
	setp.eq.s32 	%p14, %r1276, 0;
	@%p14 bra 	$L__BB0_25;
	ld.global.u32 	%r1277, [%rd9+160];
	xor.b32  	%r2568, %r2568, %r1277;
	ld.global.u32 	%r1278, [%rd9+164];
	xor.b32  	%r2567, %r2567, %r1278;
	ld.global.u32 	%r1279, [%rd9+168];
	xor.b32  	%r2566, %r2566, %r1279;
	ld.global.u32 	%r1280, [%rd9+172];
	xor.b32  	%r2565, %r2565, %r1280;
	ld.global.u32 	%r1281, [%rd9+176];
	xor.b32  	%r2564, %r2564, %r1281;
$L__BB0_25:
	and.b32  	%r1283, %r1217, 512;
	setp.eq.s32 	%p15, %r1283, 0;
	@%p15 bra 	$L__BB0_27;
	ld.global.u32 	%r1284, [%rd9+180];
	xor.b32  	%r2568, %r2568, %r1284;
	ld.global.u32 	%r1285, [%rd9+184];
	xor.b32  	%r2567, %r2567, %r1285;
	ld.global.u32 	%r1286, [%rd9+188];
	xor.b32  	%r2566, %r2566, %r1286;
	ld.global.u32 	%r1287, [%rd9+192];
	xor.b32  	%r2565, %r2565, %r1287;
	ld.global.u32 	%r1288, [%rd9+196];
	xor.b32  	%r2564, %r2564, %r1288;
$L__BB0_27:
	and.b32  	%r1290, %r1217, 1024;
	setp.eq.s32 	%p16, %r1290, 0;
	@%p16 bra 	$L__BB0_29;
	ld.global.u32 	%r1291, [%rd9+200];
	xor.b32  	%r2568, %r2568, %r1291;
	ld.global.u32 	%r1292, [%rd9+204];
	xor.b32  	%r2567, %r2567, %r1292;
	ld.global.u32 	%r1293, [%rd9+208];
	xor.b32  	%r2566, %r2566, %r1293;
	ld.global.u32 	%r1294, [%rd9+212];
	xor.b32  	%r2565, %r2565, %r1294;
	ld.global.u32 	%r1295, [%rd9+216];
	xor.b32  	%r2564, %r2564, %r1295;
$L__BB0_29:
	and.b32  	%r1297, %r1217, 2048;
	setp.eq.s32 	%p17, %r1297, 0;
	@%p17 bra 	$L__BB0_31;
	ld.global.u32 	%r1298, [%rd9+220];
	xor.b32  	%r2568, %r2568, %r1298;
	ld.global.u32 	%r1299, [%rd9+224];
	xor.b32  	%r2567, %r2567, %r1299;
	ld.global.u32 	%r1300, [%rd9+228];
	xor.b32  	%r2566, %r2566, %r1300;
	ld.global.u32 	%r1301, [%rd9+232];
	xor.b32  	%r2565, %r2565, %r1301;
	ld.global.u32 	%r1302, [%rd9+236];
	xor.b32  	%r2564, %r2564, %r1302;
$L__BB0_31:
	and.b32  	%r1304, %r1217, 4096;
	setp.eq.s32 	%p18, %r1304, 0;
	@%p18 bra 	$L__BB0_33;
	ld.global.u32 	%r1305, [%rd9+240];
	xor.b32  	%r2568, %r2568, %r1305;
	ld.global.u32 	%r1306, [%rd9+244];
	xor.b32  	%r2567, %r2567, %r1306;
	ld.global.u32 	%r1307, [%rd9+248];
	xor.b32  	%r2566, %r2566, %r1307;
	ld.global.u32 	%r1308, [%rd9+252];
	xor.b32  	%r2565, %r2565, %r1308;
	ld.global.u32 	%r1309, [%rd9+256];
	xor.b32  	%r2564, %r2564, %r1309;
$L__BB0_33:
	and.b32  	%r1311, %r1217, 8192;
	setp.eq.s32 	%p19, %r1311, 0;
	@%p19 bra 	$L__BB0_35;
	ld.global.u32 	%r1312, [%rd9+260];
	xor.b32  	%r2568, %r2568, %r1312;
	ld.global.u32 	%r1313, [%rd9+264];
	xor.b32  	%r2567, %r2567, %r1313;
	ld.global.u32 	%r1314, [%rd9+268];
	xor.b32  	%r2566, %r2566, %r1314;
	ld.global.u32 	%r1315, [%rd9+272];
	xor.b32  	%r2565, %r2565, %r1315;
	ld.global.u32 	%r1316, [%rd9+276];
	xor.b32  	%r2564, %r2564, %r1316;
$L__BB0_35:
	and.b32  	%r1318, %r1217, 16384;
	setp.eq.s32 	%p20, %r1318, 0;
	@%p20 bra 	$L__BB0_37;
	ld.global.u32 	%r1319, [%rd9+280];
	xor.b32  	%r2568, %r2568, %r1319;
	ld.global.u32 	%r1320, [%rd9+284];
	xor.b32  	%r2567, %r2567, %r1320;
	ld.global.u32 	%r1321, [%rd9+288];
	xor.b32  	%r2566, %r2566, %r1321;
	ld.global.u32 	%r1322, [%rd9+292];
	xor.b32  	%r2565, %r2565, %r1322;
	ld.global.u32 	%r1323, [%rd9+296];
	xor.b32  	%r2564, %r2564, %r1323;
$L__BB0_37:
	and.b32  	%r1325, %r1217, 32768;
	setp.eq.s32 	%p21, %r1325, 0;
	@%p21 bra 	$L__BB0_39;
	ld.global.u32 	%r1326, [%rd9+300];
	xor.b32  	%r2568, %r2568, %r1326;
	ld.global.u32 	%r1327, [%rd9+304];
	xor.b32  	%r2567, %r2567, %r1327;
	ld.global.u32 	%r1328, [%rd9+308];
	xor.b32  	%r2566, %r2566, %r1328;
	ld.global.u32 	%r1329, [%rd9+312];
	xor.b32  	%r2565, %r2565, %r1329;
	ld.global.u32 	%r1330, [%rd9+316];
	xor.b32  	%r2564, %r2564, %r1330;
$L__BB0_39:
	add.s32 	%r2276, %r2276, 16;
	setp.ne.s32 	%p22, %r2276, 32;
	@%p22 bra 	$L__BB0_7;
	mad.lo.s32 	%r1331, %r2270, -31, %r27;
	add.s32 	%r2270, %r1331, 1;
	setp.ne.s32 	%p23, %r2270, 5;
	@%p23 bra 	$L__BB0_6;
	st.local.u32 	[%rd3+4], %r2568;
	st.local.v2.u32 	[%rd3+8], {%r2567, %r2566};
	st.local.v2.u32 	[%rd3+16], {%r2565, %r2564};
	setp.eq.s64 	%p24, %rd7, 1;
	@%p24 bra 	$L__BB0_116;
	mov.b32 	%r2564, 0;
	mov.u32 	%r2565, %r2564;
	mov.u32 	%r2566, %r2564;
	mov.u32 	%r2567, %r2564;
	mov.u32 	%r2568, %r2564;
	mov.u32 	%r2362, %r2564;
$L__BB0_43:
	mul.wide.u32 	%rd52, %r2362, 4;
	add.s64 	%rd53, %rd3, %rd52;
	ld.local.u32 	%r202, [%rd53+4];
	shl.b32 	%r203, %r2362, 5;
	mov.b32 	%r2368, 0;
$L__BB0_44:
	.pragma "nounroll";
	shr.u32 	%r1334, %r202, %r2368;
	and.b32  	%r1335, %r1334, 1;
	setp.eq.b32 	%p25, %r1335, 1;
	not.pred 	%p26, %p25;
	add.s32 	%r1336, %r203, %r2368;
	mul.lo.s32 	%r1337, %r1336, 5;
	mul.wide.u32 	%rd54, %r1337, 4;
	add.s64 	%rd10, %rd8, %rd54;
	@%p26 bra 	$L__BB0_46;
	ld.global.u32 	%r1338, [%rd10];
	xor.b32  	%r2568, %r2568, %r1338;
	ld.global.u32 	%r1339, [%rd10+4];
	xor.b32  	%r2567, %r2567, %r1339;
	ld.global.u32 	%r1340, [%rd10+8];
	xor.b32  	%r2566, %r2566, %r1340;
	ld.global.u32 	%r1341, [%rd10+12];
	xor.b32  	%r2565, %r2565, %r1341;
	ld.global.u32 	%r1342, [%rd10+16];
	xor.b32  	%r2564, %r2564, %r1342;
$L__BB0_46:
	and.b32  	%r1344, %r1334, 2;
	setp.eq.s32 	%p27, %r1344, 0;
	@%p27 bra 	$L__BB0_48;
	ld.global.u32 	%r1345, [%rd10+20];
	xor.b32  	%r2568, %r2568, %r1345;
	ld.global.u32 	%r1346, [%rd10+24];
	xor.b32  	%r2567, %r2567, %r1346;
	ld.global.u32 	%r1347, [%rd10+28];
	xor.b32  	%r2566, %r2566, %r1347;
	ld.global.u32 	%r1348, [%rd10+32];
	xor.b32  	%r2565, %r2565, %r1348;
	ld.global.u32 	%r1349, [%rd10+36];
	xor.b32  	%r2564, %r2564, %r1349;
$L__BB0_48:
	and.b32  	%r1351, %r1334, 4;
	setp.eq.s32 	%p28, %r1351, 0;
	@%p28 bra 	$L__BB0_50;
	ld.global.u32 	%r1352, [%rd10+40];
	xor.b32  	%r2568, %r2568, %r1352;
	ld.global.u32 	%r1353, [%rd10+44];
	xor.b32  	%r2567, %r2567, %r1353;
	ld.global.u32 	%r1354, [%rd10+48];
	xor.b32  	%r2566, %r2566, %r1354;
	ld.global.u32 	%r1355, [%rd10+52];
	xor.b32  	%r2565, %r2565, %r1355;
	ld.global.u32 	%r1356, [%rd10+56];
	xor.b32  	%r2564, %r2564, %r1356;
$L__BB0_50:
	and.b32  	%r1358, %r1334, 8;
	setp.eq.s32 	%p29, %r1358, 0;
	@%p29 bra 	$L__BB0_52;
	ld.global.u32 	%r1359, [%rd10+60];
	xor.b32  	%r2568, %r2568, %r1359;
	ld.global.u32 	%r1360, [%rd10+64];
	xor.b32  	%r2567, %r2567, %r1360;
	ld.global.u32 	%r1361, [%rd10+68];
	xor.b32  	%r2566, %r2566, %r1361;
	ld.global.u32 	%r1362, [%rd10+72];
	xor.b32  	%r2565, %r2565, %r1362;
	ld.global.u32 	%r1363, [%rd10+76];
	xor.b32  	%r2564, %r2564, %r1363;
$L__BB0_52:
	and.b32  	%r1365, %r1334, 16;
	setp.eq.s32 	%p30, %r1365, 0;
	@%p30 bra 	$L__BB0_54;
	ld.global.u32 	%r1366, [%rd10+80];
	xor.b32  	%r2568, %r2568, %r1366;
	ld.global.u32 	%r1367, [%rd10+84];
	xor.b32  	%r2567, %r2567, %r1367;
	ld.global.u32 	%r1368, [%rd10+88];
	xor.b32  	%r2566, %r2566, %r1368;
	ld.global.u32 	%r1369, [%rd10+92];
	xor.b32  	%r2565, %r2565, %r1369;
	ld.global.u32 	%r1370, [%rd10+96];
	xor.b32  	%r2564, %r2564, %r1370;
$L__BB0_54:
	and.b32  	%r1372, %r1334, 32;
	setp.eq.s32 	%p31, %r1372, 0;
	@%p31 bra 	$L__BB0_56;
	ld.global.u32 	%r1373, [%rd10+100];
	xor.b32  	%r2568, %r2568, %r1373;
	ld.global.u32 	%r1374, [%rd10+104];
	xor.b32  	%r2567, %r2567, %r1374;
	ld.global.u32 	%r1375, [%rd10+108];
	xor.b32  	%r2566, %r2566, %r1375;
	ld.global.u32 	%r1376, [%rd10+112];
	xor.b32  	%r2565, %r2565, %r1376;
	ld.global.u32 	%r1377, [%rd10+116];
	xor.b32  	%r2564, %r2564, %r1377;
$L__BB0_56:
	and.b32  	%r1379, %r1334, 64;
	setp.eq.s32 	%p32, %r1379, 0;
	@%p32 bra 	$L__BB0_58;
	ld.global.u32 	%r1380, [%rd10+120];
	xor.b32  	%r2568, %r2568, %r1380;
	ld.global.u32 	%r1381, [%rd10+124];
	xor.b32  	%r2567, %r2567, %r1381;
	ld.global.u32 	%r1382, [%rd10+128];
	xor.b32  	%r2566, %r2566, %r1382;
	ld.global.u32 	%r1383, [%rd10+132];
	xor.b32  	%r2565, %r2565, %r1383;
	ld.global.u32 	%r1384, [%rd10+136];
	xor.b32  	%r2564, %r2564, %r1384;
$L__BB0_58:
	and.b32  	%r1386, %r1334, 128;
	setp.eq.s32 	%p33, %r1386, 0;
	@%p33 bra 	$L__BB0_60;
	ld.global.u32 	%r1387, [%rd10+140];
	xor.b32  	%r2568, %r2568, %r1387;
	ld.global.u32 	%r1388, [%rd10+144];
	xor.b32  	%r2567, %r2567, %r1388;
	ld.global.u32 	%r1389, [%rd10+148];
	xor.b32  	%r2566, %r2566, %r1389;
	ld.global.u32 	%r1390, [%rd10+152];
	xor.b32  	%r2565, %r2565, %r1390;
	ld.global.u32 	%r1391, [%rd10+156];
	xor.b32  	%r2564, %r2564, %r1391;
$L__BB0_60:
	and.b32  	%r1393, %r1334, 256;
	setp.eq.s32 	%p34, %r1393, 0;
	@%p34 bra 	$L__BB0_62;
	ld.global.u32 	%r1394, [%rd10+160];
	xor.b32  	%r2568, %r2568, %r1394;
	ld.global.u32 	%r1395, [%rd10+164];
	xor.b32  	%r2567, %r2567, %r1395;
	ld.global.u32 	%r1396, [%rd10+168];
	xor.b32  	%r2566, %r2566, %r1396;
	ld.global.u32 	%r1397, [%rd10+172];
	xor.b32  	%r2565, %r2565, %r1397;
	ld.global.u32 	%r1398, [%rd10+176];
	xor.b32  	%r2564, %r2564, %r1398;
$L__BB0_62:
	and.b32  	%r1400, %r1334, 512;
	setp.eq.s32 	%p35, %r1400, 0;
	@%p35 bra 	$L__BB0_64;
	ld.global.u32 	%r1401, [%rd10+180];
	xor.b32  	%r2568, %r2568, %r1401;
	ld.global.u32 	%r1402, [%rd10+184];
	xor.b32  	%r2567, %r2567, %r1402;
	ld.global.u32 	%r1403, [%rd10+188];
	xor.b32  	%r2566, %r2566, %r1403;
	ld.global.u32 	%r1404, [%rd10+192];
	xor.b32  	%r2565, %r2565, %r1404;
	ld.global.u32 	%r1405, [%rd10+196];
	xor.b32  	%r2564, %r2564, %r1405;
$L__BB0_64:
	and.b32  	%r1407, %r1334, 1024;
	setp.eq.s32 	%p36, %r1407, 0;
	@%p36 bra 	$L__BB0_66;
	ld.global.u32 	%r1408, [%rd10+200];
	xor.b32  	%r2568, %r2568, %r1408;
	ld.global.u32 	%r1409, [%rd10+204];
	xor.b32  	%r2567, %r2567, %r1409;
	ld.global.u32 	%r1410, [%rd10+208];
	xor.b32  	%r2566, %r2566, %r1410;
	ld.global.u32 	%r1411, [%rd10+212];
	xor.b32  	%r2565, %r2565, %r1411;
	ld.global.u32 	%r1412, [%rd10+216];
	xor.b32  	%r2564, %r2564, %r1412;
$L__BB0_66:
	and.b32  	%r1414, %r1334, 2048;
	setp.eq.s32 	%p37, %r1414, 0;
	@%p37 bra 	$L__BB0_68;
	ld.global.u32 	%r1415, [%rd10+220];
	xor.b32  	%r2568, %r2568, %r1415;
	ld.global.u32 	%r1416, [%rd10+224];
	xor.b32  	%r2567, %r2567, %r1416;
	ld.global.u32 	%r1417, [%rd10+228];
	xor.b32  	%r2566, %r2566, %r1417;
	ld.global.u32 	%r1418, [%rd10+232];
	xor.b32  	%r2565, %r2565, %r1418;
	ld.global.u32 	%r1419, [%rd10+236];
	xor.b32  	%r2564, %r2564, %r1419;
$L__BB0_68:
	and.b32  	%r1421, %r1334, 4096;
	setp.eq.s32 	%p38, %r1421, 0;
	@%p38 bra 	$L__BB0_70;
	ld.global.u32 	%r1422, [%rd10+240];
	xor.b32  	%r2568, %r2568, %r1422;
	ld.global.u32 	%r1423, [%rd10+244];
	xor.b32  	%r2567, %r2567, %r1423;
	ld.global.u32 	%r1424, [%rd10+248];
	xor.b32  	%r2566, %r2566, %r1424;
	ld.global.u32 	%r1425, [%rd10+252];
	xor.b32  	%r2565, %r2565, %r1425;
	ld.global.u32 	%r1426, [%rd10+256];
	xor.b32  	%r2564, %r2564, %r1426;
$L__BB0_70:
	and.b32  	%r1428, %r1334, 8192;
	setp.eq.s32 	%p39, %r1428, 0;
	@%p39 bra 	$L__BB0_72;
	ld.global.u32 	%r1429, [%rd10+260];
	xor.b32  	%r2568, %r2568, %r1429;
	ld.global.u32 	%r1430, [%rd10+264];
	xor.b32  	%r2567, %r2567, %r1430;
	ld.global.u32 	%r1431, [%rd10+268];
	xor.b32  	%r2566, %r2566, %r1431;
	ld.global.u32 	%r1432, [%rd10+272];
	xor.b32  	%r2565, %r2565, %r1432;
	ld.global.u32 	%r1433, [%rd10+276];
	xor.b32  	%r2564, %r2564, %r1433;
$L__BB0_72:
	and.b32  	%r1435, %r1334, 16384;
	setp.eq.s32 	%p40, %r1435, 0;
	@%p40 bra 	$L__BB0_74;
	ld.global.u32 	%r1436, [%rd10+280];
	xor.b32  	%r2568, %r2568, %r1436;
	ld.global.u32 	%r1437, [%rd10+284];
	xor.b32  	%r2567, %r2567, %r1437;
	ld.global.u32 	%r1438, [%rd10+288];
	xor.b32  	%r2566, %r2566, %r1438;
	ld.global.u32 	%r1439, [%rd10+292];
	xor.b32  	%r2565, %r2565, %r1439;
	ld.global.u32 	%r1440, [%rd10+296];
	xor.b32  	%r2564, %r2564, %r1440;
$L__BB0_74:
	and.b32  	%r1442, %r1334, 32768;
	setp.eq.s32 	%p41, %r1442, 0;
	@%p41 bra 	$L__BB0_76;
	ld.global.u32 	%r1443, [%rd10+300];
	xor.b32  	%r2568, %r2568, %r1443;
	ld.global.u32 	%r1444, [%rd10+304];
	xor.b32  	%r2567, %r2567, %r1444;
	ld.global.u32 	%r1445, [%rd10+308];
	xor.b32  	%r2566, %r2566, %r1445;
	ld.global.u32 	%r1446, [%rd10+312];
	xor.b32  	%r2565, %r2565, %r1446;
	ld.global.u32 	%r1447, [%rd10+316];
	xor.b32  	%r2564, %r2564, %r1447;
$L__BB0_76:
	add.s32 	%r2368, %r2368, 16;
	setp.ne.s32 	%p42, %r2368, 32;
	@%p42 bra 	$L__BB0_44;
	mad.lo.s32 	%r1448, %r2362, -31, %r203;
	add.s32 	%r2362, %r1448, 1;
	setp.ne.s32 	%p43, %r2362, 5;
	@%p43 bra 	$L__BB0_43;
	st.local.u32 	[%rd3+4], %r2568;
	st.local.v2.u32 	[%rd3+8], {%r2567, %r2566};
	st.local.v2.u32 	[%rd3+16], {%r2565, %r2564};
	setp.ne.s64 	%p44, %rd7, 3;
	@%p44 bra 	$L__BB0_116;
	mov.b32 	%r2564, 0;
	mov.u32 	%r2565, %r2564;
	mov.u32 	%r2566, %r2564;
	mov.u32 	%r2567, %r2564;
	mov.u32 	%r2568, %r2564;
	mov.u32 	%r2454, %r2564;
$L__BB0_80:
	mul.wide.u32 	%rd55, %r2454, 4;
	add.s64 	%rd56, %rd3, %rd55;
	ld.local.u32 	%r378, [%rd56+4];
	shl.b32 	%r379, %r2454, 5;
	mov.b32 	%r2460, 0;
$L__BB0_81:
	.pragma "nounroll";
	shr.u32 	%r1451, %r378, %r2460;
	and.b32  	%r1452, %r1451, 1;
	setp.eq.b32 	%p45, %r1452, 1;
	not.pred 	%p46, %p45;
	add.s32 	%r1453, %r379, %r2460;
	mul.lo.s32 	%r1454, %r1453, 5;
	mul.wide.u32 	%rd57, %r1454, 4;
	add.s64 	%rd11, %rd8, %rd57;
	@%p46 bra 	$L__BB0_83;
	ld.global.u32 	%r1455, [%rd11];
	xor.b32  	%r2568, %r2568, %r1455;
	ld.global.u32 	%r1456, [%rd11+4];
	xor.b32  	%r2567, %r2567, %r1456;
	ld.global.u32 	%r1457, [%rd11+8];
	xor.b32  	%r2566, %r2566, %r1457;
	ld.global.u32 	%r1458, [%rd11+12];
	xor.b32  	%r2565, %r2565, %r1458;
	ld.global.u32 	%r1459, [%rd11+16];
	xor.b32  	%r2564, %r2564, %r1459;
$L__BB0_83:
	and.b32  	%r1461, %r1451, 2;
	setp.eq.s32 	%p47, %r1461, 0;
	@%p47 bra 	$L__BB0_85;
	ld.global.u32 	%r1462, [%rd11+20];
	xor.b32  	%r2568, %r2568, %r1462;
	ld.global.u32 	%r1463, [%rd11+24];
	xor.b32  	%r2567, %r2567, %r1463;
	ld.global.u32 	%r1464, [%rd11+28];
	xor.b32  	%r2566, %r2566, %r1464;
	ld.global.u32 	%r1465, [%rd11+32];
	xor.b32  	%r2565, %r2565, %r1465;
	ld.global.u32 	%r1466, [%rd11+36];
	xor.b32  	%r2564, %r2564, %r1466;
$L__BB0_85:
	and.b32  	%r1468, %r1451, 4;
	setp.eq.s32 	%p48, %r1468, 0;
	@%p48 bra 	$L__BB0_87;
	ld.global.u32 	%r1469, [%rd11+40];
	xor.b32  	%r2568, %r2568, %r1469;
	ld.global.u32 	%r1470, [%rd11+44];
	xor.b32  	%r2567, %r2567, %r1470;
	ld.global.u32 	%r1471, [%rd11+48];
	xor.b32  	%r2566, %r2566, %r1471;
	ld.global.u32 	%r1472, [%rd11+52];
	xor.b32  	%r2565, %r2565, %r1472;
	ld.global.u32 	%r1473, [%rd11+56];
	xor.b32  	%r2564, %r2564, %r1473;
$L__BB0_87:
	and.b32  	%r1475, %r1451, 8;
	setp.eq.s32 	%p49, %r1475, 0;
	@%p49 bra 	$L__BB0_89;
	ld.global.u32 	%r1476, [%rd11+60];
	xor.b32  	%r2568, %r2568, %r1476;
	ld.global.u32 	%r1477, [%rd11+64];
	xor.b32  	%r2567, %r2567, %r1477;
	ld.global.u32 	%r1478, [%rd11+68];
	xor.b32  	%r2566, %r2566, %r1478;
	ld.global.u32 	%r1479, [%rd11+72];
	xor.b32  	%r2565, %r2565, %r1479;
	ld.global.u32 	%r1480, [%rd11+76];
	xor.b32  	%r2564, %r2564, %r1480;
$L__BB0_89:
	and.b32  	%r1482, %r1451, 16;
	setp.eq.s32 	%p50, %r1482, 0;
	@%p50 bra 	$L__BB0_91;
	ld.global.u32 	%r1483, [%rd11+80];
	xor.b32  	%r2568, %r2568, %r1483;
	ld.global.u32 	%r1484, [%rd11+84];
	xor.b32  	%r2567, %r2567, %r1484;
	ld.global.u32 	%r1485, [%rd11+88];
	xor.b32  	%r2566, %r2566, %r1485;
	ld.global.u32 	%r1486, [%rd11+92];
	xor.b32  	%r2565, %r2565, %r1486;
	ld.global.u32 	%r1487, [%rd11+96];
	xor.b32  	%r2564, %r2564, %r1487;
$L__BB0_91:
	and.b32  	%r1489, %r1451, 32;
	setp.eq.s32 	%p51, %r1489, 0;
	@%p51 bra 	$L__BB0_93;
	ld.global.u32 	%r1490, [%rd11+100];
	xor.b32  	%r2568, %r2568, %r1490;
	ld.global.u32 	%r1491, [%rd11+104];
	xor.b32  	%r2567, %r2567, %r1491;
	ld.global.u32 	%r1492, [%rd11+108];
	xor.b32  	%r2566, %r2566, %r1492;
	ld.global.u32 	%r1493, [%rd11+112];
	xor.b32  	%r2565, %r2565, %r1493;
	ld.global.u32 	%r1494, [%rd11+116];
	xor.b32  	%r2564, %r2564, %r1494;
$L__BB0_93:
	and.b32  	%r1496, %r1451, 64;
	setp.eq.s32 	%p52, %r1496, 0;
	@%p52 bra 	$L__BB0_95;
	ld.global.u32 	%r1497, [%rd11+120];
	xor.b32  	%r2568, %r2568, %r1497;
	ld.global.u32 	%r1498, [%rd11+124];
	xor.b32  	%r2567, %r2567, %r1498;
	ld.global.u32 	%r1499, [%rd11+128];
	xor.b32  	%r2566, %r2566, %r1499;
	ld.global.u32 	%r1500, [%rd11+132];
	xor.b32  	%r2565, %r2565, %r1500;
	ld.global.u32 	%r1501, [%rd11+136];
	xor.b32  	%r2564, %r2564, %r1501;
$L__BB0_95:
	and.b32  	%r1503, %r1451, 128;
	setp.eq.s32 	%p53, %r1503, 0;
	@%p53 bra 	$L__BB0_97;
	ld.global.u32 	%r1504, [%rd11+140];
	xor.b32  	%r2568, %r2568, %r1504;
	ld.global.u32 	%r1505, [%rd11+144];
	xor.b32  	%r2567, %r2567, %r1505;
	ld.global.u32 	%r1506, [%rd11+148];
	xor.b32  	%r2566, %r2566, %r1506;
	ld.global.u32 	%r1507, [%rd11+152];
	xor.b32  	%r2565, %r2565, %r1507;
	ld.global.u32 	%r1508, [%rd11+156];
	xor.b32  	%r2564, %r2564, %r1508;
$L__BB0_97:
	and.b32  	%r1510, %r1451, 256;
	setp.eq.s32 	%p54, %r1510, 0;
	@%p54 bra 	$L__BB0_99;
	ld.global.u32 	%r1511, [%rd11+160];
	xor.b32  	%r2568, %r2568, %r1511;
	ld.global.u32 	%r1512, [%rd11+164];
	xor.b32  	%r2567, %r2567, %r1512;
	ld.global.u32 	%r1513, [%rd11+168];
	xor.b32  	%r2566, %r2566, %r1513;
	ld.global.u32 	%r1514, [%rd11+172];
	xor.b32  	%r2565, %r2565, %r1514;
	ld.global.u32 	%r1515, [%rd11+176];
	xor.b32  	%r2564, %r2564, %r1515;
$L__BB0_99:
	and.b32  	%r1517, %r1451, 512;
	setp.eq.s32 	%p55, %r1517, 0;
	@%p55 bra 	$L__BB0_101;
	ld.global.u32 	%r1518, [%rd11+180];
	xor.b32  	%r2568, %r2568, %r1518;
	ld.global.u32 	%r1519, [%rd11+184];
	xor.b32  	%r2567, %r2567, %r1519;
	ld.global.u32 	%r1520, [%rd11+188];
	xor.b32  	%r2566, %r2566, %r1520;
	ld.global.u32 	%r1521, [%rd11+192];
	xor.b32  	%r2565, %r2565, %r1521;
	ld.global.u32 	%r1522, [%rd11+196];
	xor.b32  	%r2564, %r2564, %r1522;
$L__BB0_101:
	and.b32  	%r1524, %r1451, 1024;
	setp.eq.s32 	%p56, %r1524, 0;
	@%p56 bra 	$L__BB0_103;
	ld.global.u32 	%r1525, [%rd11+200];
	xor.b32  	%r2568, %r2568, %r1525;
	ld.global.u32 	%r1526, [%rd11+204];
	xor.b32  	%r2567, %r2567, %r1526;
	ld.global.u32 	%r1527, [%rd11+208];
	xor.b32  	%r2566, %r2566, %r1527;
	ld.global.u32 	%r1528, [%rd11+212];
	xor.b32  	%r2565, %r2565, %r1528;
	ld.global.u32 	%r1529, [%rd11+216];
	xor.b32  	%r2564, %r2564, %r1529;
$L__BB0_103:
	and.b32  	%r1531, %r1451, 2048;
	setp.eq.s32 	%p57, %r1531, 0;
	@%p57 bra 	$L__BB0_105;
	ld.global.u32 	%r1532, [%rd11+220];
	xor.b32  	%r2568, %r2568, %r1532;
	ld.global.u32 	%r1533, [%rd11+224];
	xor.b32  	%r2567, %r2567, %r1533;
	ld.global.u32 	%r1534, [%rd11+228];
	xor.b32  	%r2566, %r2566, %r1534;
	ld.global.u32 	%r1535, [%rd11+232];
	xor.b32  	%r2565, %r2565, %r1535;
	ld.global.u32 	%r1536, [%rd11+236];
	xor.b32  	%r2564, %r2564, %r1536;
$L__BB0_105:
	and.b32  	%r1538, %r1451, 4096;
	setp.eq.s32 	%p58, %r1538, 0;
	@%p58 bra 	$L__BB0_107;
	ld.global.u32 	%r1539, [%rd11+240];
	xor.b32  	%r2568, %r2568, %r1539;
	ld.global.u32 	%r1540, [%rd11+244];
	xor.b32  	%r2567, %r2567, %r1540;
	ld.global.u32 	%r1541, [%rd11+248];
	xor.b32  	%r2566, %r2566, %r1541;
	ld.global.u32 	%r1542, [%rd11+252];
	xor.b32  	%r2565, %r2565, %r1542;
	ld.global.u32 	%r1543, [%rd11+256];
	xor.b32  	%r2564, %r2564, %r1543;
$L__BB0_107:
	and.b32  	%r1545, %r1451, 8192;
	setp.eq.s32 	%p59, %r1545, 0;
	@%p59 bra 	$L__BB0_109;
	ld.global.u32 	%r1546, [%rd11+260];
	xor.b32  	%r2568, %r2568, %r1546;
	ld.global.u32 	%r1547, [%rd11+264];
	xor.b32  	%r2567, %r2567, %r1547;
	ld.global.u32 	%r1548, [%rd11+268];
	xor.b32  	%r2566, %r2566, %r1548;
	ld.global.u32 	%r1549, [%rd11+272];
	xor.b32  	%r2565, %r2565, %r1549;
	ld.global.u32 	%r1550, [%rd11+276];
	xor.b32  	%r2564, %r2564, %r1550;
$L__BB0_109:
	and.b32  	%r1552, %r1451, 16384;
	setp.eq.s32 	%p60, %r1552, 0;
	@%p60 bra 	$L__BB0_111;
	ld.global.u32 	%r1553, [%rd11+280];
	xor.b32  	%r2568, %r2568, %r1553;
	ld.global.u32 	%r1554, [%rd11+284];
	xor.b32  	%r2567, %r2567, %r1554;
	ld.global.u32 	%r1555, [%rd11+288];
	xor.b32  	%r2566, %r2566, %r1555;
	ld.global.u32 	%r1556, [%rd11+292];
	xor.b32  	%r2565, %r2565, %r1556;
	ld.global.u32 	%r1557, [%rd11+296];
	xor.b32  	%r2564, %r2564, %r1557;
$L__BB0_111:
	and.b32  	%r1559, %r1451, 32768;
	setp.eq.s32 	%p61, %r1559, 0;
	@%p61 bra 	$L__BB0_113;
	ld.global.u32 	%r1560, [%rd11+300];
	xor.b32  	%r2568, %r2568, %r1560;
	ld.global.u32 	%r1561, [%rd11+304];
	xor.b32  	%r2567, %r2567, %r1561;
	ld.global.u32 	%r1562, [%rd11+308];
	xor.b32  	%r2566, %r2566, %r1562;
	ld.global.u32 	%r1563, [%rd11+312];
	xor.b32  	%r2565, %r2565, %r1563;
	ld.global.u32 	%r1564, [%rd11+316];
	xor.b32  	%r2564, %r2564, %r1564;
$L__BB0_113:
	add.s32 	%r2460, %r2460, 16;
	setp.ne.s32 	%p62, %r2460, 32;
	@%p62 bra 	$L__BB0_81;
	mad.lo.s32 	%r1565, %r2454, -31, %r379;
	add.s32 	%r2454, %r1565, 1;
	setp.ne.s32 	%p63, %r2454, 5;
	@%p63 bra 	$L__BB0_80;
	st.local.u32 	[%rd3+4], %r2568;
	st.local.v2.u32 	[%rd3+8], {%r2567, %r2566};
	st.local.v2.u32 	[%rd3+16], {%r2565, %r2564};
$L__BB0_116:
	shr.u64 	%rd141, %rd6, 2;
	add.s32 	%r2259, %r2259, 1;
	setp.lt.u64 	%p64, %rd6, 4;
	@%p64 bra 	$L__BB0_117;
	bra.uni 	$L__BB0_4;
$L__BB0_117:
	cvt.u32.u64 	%r1566, %rd142;
	setp.eq.s32 	%p65, %r1566, 0;
	@%p65 bra 	$L__BB0_232;
	mov.b32 	%r2551, 0;
	mov.u64 	%rd59, precalc_xorwow_offset_matrix;
$L__BB0_119:
	mov.u64 	%rd13, %rd142;
	and.b64  	%rd14, %rd13, 3;
	setp.eq.s64 	%p66, %rd14, 0;
	@%p66 bra 	$L__BB0_231;
	mul.wide.u32 	%rd58, %r2551, 3200;
	add.s64 	%rd15, %rd59, %rd58;
	mov.b32 	%r2564, 0;
	mov.u32 	%r2565, %r2564;
	mov.u32 	%r2566, %r2564;
	mov.u32 	%r2567, %r2564;
	mov.u32 	%r2568, %r2564;
	mov.u32 	%r2557, %r2564;
$L__BB0_121:
	mul.wide.u32 	%rd60, %r2557, 4;
	add.s64 	%rd61, %rd3, %rd60;
	ld.local.u32 	%r566, [%rd61+4];
	shl.b32 	%r567, %r2557, 5;
	mov.b32 	%r2563, 0;
$L__BB0_122:
	.pragma "nounroll";
	shr.u32 	%r1570, %r566, %r2563;
	and.b32  	%r1571, %r1570, 1;
	setp.eq.b32 	%p67, %r1571, 1;
	not.pred 	%p68, %p67;
	add.s32 	%r1572, %r567, %r2563;
	mul.lo.s32 	%r1573, %r1572, 5;
	mul.wide.u32 	%rd62, %r1573, 4;
	add.s64 	%rd16, %rd15, %rd62;
	@%p68 bra 	$L__BB0_124;
	ld.global.u32 	%r1574, [%rd16];
	xor.b32  	%r2568, %r2568, %r1574;
	ld.global.u32 	%r1575, [%rd16+4];
	xor.b32  	%r2567, %r2567, %r1575;
	ld.global.u32 	%r1576, [%rd16+8];
	xor.b32  	%r2566, %r2566, %r1576;
	ld.global.u32 	%r1577, [%rd16+12];
	xor.b32  	%r2565, %r2565, %r1577;
	ld.global.u32 	%r1578, [%rd16+16];
	xor.b32  	%r2564, %r2564, %r1578;
$L__BB0_124:
	and.b32  	%r1580, %r1570, 2;
	setp.eq.s32 	%p69, %r1580, 0;
	@%p69 bra 	$L__BB0_126;
	ld.global.u32 	%r1581, [%rd16+20];
	xor.b32  	%r2568, %r2568, %r1581;
	ld.global.u32 	%r1582, [%rd16+24];
	xor.b32  	%r2567, %r2567, %r1582;
	ld.global.u32 	%r1583, [%rd16+28];
	xor.b32  	%r2566, %r2566, %r1583;
	ld.global.u32 	%r1584, [%rd16+32];
	xor.b32  	%r2565, %r2565, %r1584;
	ld.global.u32 	%r1585, [%rd16+36];
	xor.b32  	%r2564, %r2564, %r1585;
$L__BB0_126:
	and.b32  	%r1587, %r1570, 4;
	setp.eq.s32 	%p70, %r1587, 0;
	@%p70 bra 	$L__BB0_128;
	ld.global.u32 	%r1588, [%rd16+40];
	xor.b32  	%r2568, %r2568, %r1588;
	ld.global.u32 	%r1589, [%rd16+44];
	xor.b32  	%r2567, %r2567, %r1589;
	ld.global.u32 	%r1590, [%rd16+48];
	xor.b32  	%r2566, %r2566, %r1590;
	ld.global.u32 	%r1591, [%rd16+52];
	xor.b32  	%r2565, %r2565, %r1591;
	ld.global.u32 	%r1592, [%rd16+56];
	xor.b32  	%r2564, %r2564, %r1592;
$L__BB0_128:
	and.b32  	%r1594, %r1570, 8;
	setp.eq.s32 	%p71, %r1594, 0;
	@%p71 bra 	$L__BB0_130;
	ld.global.u32 	%r1595, [%rd16+60];
	xor.b32  	%r2568, %r2568, %r1595;
	ld.global.u32 	%r1596, [%rd16+64];
	xor.b32  	%r2567, %r2567, %r1596;
	ld.global.u32 	%r1597, [%rd16+68];
	xor.b32  	%r2566, %r2566, %r1597;
	ld.global.u32 	%r1598, [%rd16+72];
	xor.b32  	%r2565, %r2565, %r1598;
	ld.global.u32 	%r1599, [%rd16+76];
	xor.b32  	%r2564, %r2564, %r1599;
$L__BB0_130:
	and.b32  	%r1601, %r1570, 16;
	setp.eq.s32 	%p72, %r1601, 0;
	@%p72 bra 	$L__BB0_132;
	ld.global.u32 	%r1602, [%rd16+80];
	xor.b32  	%r2568, %r2568, %r1602;
	ld.global.u32 	%r1603, [%rd16+84];
	xor.b32  	%r2567, %r2567, %r1603;
	ld.global.u32 	%r1604, [%rd16+88];
	xor.b32  	%r2566, %r2566, %r1604;
	ld.global.u32 	%r1605, [%rd16+92];
	xor.b32  	%r2565, %r2565, %r1605;
	ld.global.u32 	%r1606, [%rd16+96];
	xor.b32  	%r2564, %r2564, %r1606;
$L__BB0_132:
	and.b32  	%r1608, %r1570, 32;
	setp.eq.s32 	%p73, %r1608, 0;
	@%p73 bra 	$L__BB0_134;
	ld.global.u32 	%r1609, [%rd16+100];
	xor.b32  	%r2568, %r2568, %r1609;
	ld.global.u32 	%r1610, [%rd16+104];
	xor.b32  	%r2567, %r2567, %r1610;
	ld.global.u32 	%r1611, [%rd16+108];
	xor.b32  	%r2566, %r2566, %r1611;
	ld.global.u32 	%r1612, [%rd16+112];
	xor.b32  	%r2565, %r2565, %r1612;
	ld.global.u32 	%r1613, [%rd16+116];
	xor.b32  	%r2564, %r2564, %r1613;
$L__BB0_134:
	and.b32  	%r1615, %r1570, 64;
	setp.eq.s32 	%p74, %r1615, 0;
	@%p74 bra 	$L__BB0_136;
	ld.global.u32 	%r1616, [%rd16+120];
	xor.b32  	%r2568, %r2568, %r1616;
	ld.global.u32 	%r1617, [%rd16+124];
	xor.b32  	%r2567, %r2567, %r1617;
	ld.global.u32 	%r1618, [%rd16+128];
	xor.b32  	%r2566, %r2566, %r1618;
	ld.global.u32 	%r1619, [%rd16+132];
	xor.b32  	%r2565, %r2565, %r1619;
	ld.global.u32 	%r1620, [%rd16+136];
	xor.b32  	%r2564, %r2564, %r1620;
$L__BB0_136:
	and.b32  	%r1622, %r1570, 128;
	setp.eq.s32 	%p75, %r1622, 0;
	@%p75 bra 	$L__BB0_138;
	ld.global.u32 	%r1623, [%rd16+140];
	xor.b32  	%r2568, %r2568, %r1623;
	ld.global.u32 	%r1624, [%rd16+144];
	xor.b32  	%r2567, %r2567, %r1624;
	ld.global.u32 	%r1625, [%rd16+148];
	xor.b32  	%r2566, %r2566, %r1625;
	ld.global.u32 	%r1626, [%rd16+152];
	xor.b32  	%r2565, %r2565, %r1626;
	ld.global.u32 	%r1627, [%rd16+156];
	xor.b32  	%r2564, %r2564, %r1627;
$L__BB0_138:
	and.b32  	%r1629, %r1570, 256;
	setp.eq.s32 	%p76, %r1629, 0;
	@%p76 bra 	$L__BB0_140;
	ld.global.u32 	%r1630, [%rd16+160];
	xor.b32  	%r2568, %r2568, %r1630;
	ld.global.u32 	%r1631, [%rd16+164];
	xor.b32  	%r2567, %r2567, %r1631;
	ld.global.u32 	%r1632, [%rd16+168];
	xor.b32  	%r2566, %r2566, %r1632;
	ld.global.u32 	%r1633, [%rd16+172];
	xor.b32  	%r2565, %r2565, %r1633;
	ld.global.u32 	%r1634, [%rd16+176];
	xor.b32  	%r2564, %r2564, %r1634;
$L__BB0_140:
	and.b32  	%r1636, %r1570, 512;
	setp.eq.s32 	%p77, %r1636, 0;
	@%p77 bra 	$L__BB0_142;
	ld.global.u32 	%r1637, [%rd16+180];
	xor.b32  	%r2568, %r2568, %r1637;
	ld.global.u32 	%r1638, [%rd16+184];
	xor.b32  	%r2567, %r2567, %r1638;
	ld.global.u32 	%r1639, [%rd16+188];
	xor.b32  	%r2566, %r2566, %r1639;
	ld.global.u32 	%r1640, [%rd16+192];
	xor.b32  	%r2565, %r2565, %r1640;
	ld.global.u32 	%r1641, [%rd16+196];
	xor.b32  	%r2564, %r2564, %r1641;
$L__BB0_142:
	and.b32  	%r1643, %r1570, 1024;
	setp.eq.s32 	%p78, %r1643, 0;
	@%p78 bra 	$L__BB0_144;
	ld.global.u32 	%r1644, [%rd16+200];
	xor.b32  	%r2568, %r2568, %r1644;
	ld.global.u32 	%r1645, [%rd16+204];
	xor.b32  	%r2567, %r2567, %r1645;
	ld.global.u32 	%r1646, [%rd16+208];
	xor.b32  	%r2566, %r2566, %r1646;
	ld.global.u32 	%r1647, [%rd16+212];
	xor.b32  	%r2565, %r2565, %r1647;
	ld.global.u32 	%r1648, [%rd16+216];
	xor.b32  	%r2564, %r2564, %r1648;
$L__BB0_144:
	and.b32  	%r1650, %r1570, 2048;
	setp.eq.s32 	%p79, %r1650, 0;
	@%p79 bra 	$L__BB0_146;
	ld.global.u32 	%r1651, [%rd16+220];
	xor.b32  	%r2568, %r2568, %r1651;
	ld.global.u32 	%r1652, [%rd16+224];
	xor.b32  	%r2567, %r2567, %r1652;
	ld.global.u32 	%r1653, [%rd16+228];
	xor.b32  	%r2566, %r2566, %r1653;
	ld.global.u32 	%r1654, [%rd16+232];
	xor.b32  	%r2565, %r2565, %r1654;
	ld.global.u32 	%r1655, [%rd16+236];
	xor.b32  	%r2564, %r2564, %r1655;
$L__BB0_146:
	and.b32  	%r1657, %r1570, 4096;
	setp.eq.s32 	%p80, %r1657, 0;
	@%p80 bra 	$L__BB0_148;
	ld.global.u32 	%r1658, [%rd16+240];
	xor.b32  	%r2568, %r2568, %r1658;
	ld.global.u32 	%r1659, [%rd16+244];
	xor.b32  	%r2567, %r2567, %r1659;
	ld.global.u32 	%r1660, [%rd16+248];
	xor.b32  	%r2566, %r2566, %r1660;
	ld.global.u32 	%r1661, [%rd16+252];
	xor.b32  	%r2565, %r2565, %r1661;
	ld.global.u32 	%r1662, [%rd16+256];
	xor.b32  	%r2564, %r2564, %r1662;
$L__BB0_148:
	and.b32  	%r1664, %r1570, 8192;
	setp.eq.s32 	%p81, %r1664, 0;
	@%p81 bra 	$L__BB0_150;
	ld.global.u32 	%r1665, [%rd16+260];
	xor.b32  	%r2568, %r2568, %r1665;
	ld.global.u32 	%r1666, [%rd16+264];
	xor.b32  	%r2567, %r2567, %r1666;
	ld.global.u32 	%r1667, [%rd16+268];
	xor.b32  	%r2566, %r2566, %r1667;
	ld.global.u32 	%r1668, [%rd16+272];
	xor.b32  	%r2565, %r2565, %r1668;
	ld.global.u32 	%r1669, [%rd16+276];
	xor.b32  	%r2564, %r2564, %r1669;
$L__BB0_150:
	and.b32  	%r1671, %r1570, 16384;
	setp.eq.s32 	%p82, %r1671, 0;
	@%p82 bra 	$L__BB0_152;
	ld.global.u32 	%r1672, [%rd16+280];
	xor.b32  	%r2568, %r2568, %r1672;
	ld.global.u32 	%r1673, [%rd16+284];
	xor.b32  	%r2567, %r2567, %r1673;
	ld.global.u32 	%r1674, [%rd16+288];
	xor.b32  	%r2566, %r2566, %r1674;
	ld.global.u32 	%r1675, [%rd16+292];
	xor.b32  	%r2565, %r2565, %r1675;
	ld.global.u32 	%r1676, [%rd16+296];
	xor.b32  	%r2564, %r2564, %r1676;
$L__BB0_152:
	and.b32  	%r1678, %r1570, 32768;
	setp.eq.s32 	%p83, %r1678, 0;
	@%p83 bra 	$L__BB0_154;
	ld.global.u32 	%r1679, [%rd16+300];
	xor.b32  	%r2568, %r2568, %r1679;
	ld.global.u32 	%r1680, [%rd16+304];
	xor.b32  	%r2567, %r2567, %r1680;
	ld.global.u32 	%r1681, [%rd16+308];
	xor.b32  	%r2566, %r2566, %r1681;
	ld.global.u32 	%r1682, [%rd16+312];
	xor.b32  	%r2565, %r2565, %r1682;
	ld.global.u32 	%r1683, [%rd16+316];
	xor.b32  	%r2564, %r2564, %r1683;
$L__BB0_154:
	add.s32 	%r2563, %r2563, 16;
	setp.ne.s32 	%p84, %r2563, 32;
	@%p84 bra 	$L__BB0_122;
	mad.lo.s32 	%r1684, %r2557, -31, %r567;
	add.s32 	%r2557, %r1684, 1;
	setp.ne.s32 	%p85, %r2557, 5;
	@%p85 bra 	$L__BB0_121;
	st.local.u32 	[%rd3+4], %r2568;
	st.local.v2.u32 	[%rd3+8], {%r2567, %r2566};
	st.local.v2.u32 	[%rd3+16], {%r2565, %r2564};
	setp.eq.s64 	%p86, %rd14, 1;
	@%p86 bra 	$L__BB0_231;
	mov.b32 	%r2564, 0;
	mov.u32 	%r2565, %r2564;
	mov.u32 	%r2566, %r2564;
	mov.u32 	%r2567, %r2564;
	mov.u32 	%r2568, %r2564;
	mov.u32 	%r2649, %r2564;
$L__BB0_158:
	mul.wide.u32 	%rd63, %r2649, 4;
	add.s64 	%rd64, %rd3, %rd63;
	ld.local.u32 	%r742, [%rd64+4];
	shl.b32 	%r743, %r2649, 5;
	mov.b32 	%r2655, 0;
$L__BB0_159:
	.pragma "nounroll";
	shr.u32 	%r1687, %r742, %r2655;
	and.b32  	%r1688, %r1687, 1;
	setp.eq.b32 	%p87, %r1688, 1;
	not.pred 	%p88, %p87;
	add.s32 	%r1689, %r743, %r2655;
	mul.lo.s32 	%r1690, %r1689, 5;
	mul.wide.u32 	%rd65, %r1690, 4;
	add.s64 	%rd17, %rd15, %rd65;
	@%p88 bra 	$L__BB0_161;
	ld.global.u32 	%r1691, [%rd17];
	xor.b32  	%r2568, %r2568, %r1691;
	ld.global.u32 	%r1692, [%rd17+4];
	xor.b32  	%r2567, %r2567, %r1692;
	ld.global.u32 	%r1693, [%rd17+8];
	xor.b32  	%r2566, %r2566, %r1693;
	ld.global.u32 	%r1694, [%rd17+12];
	xor.b32  	%r2565, %r2565, %r1694;
	ld.global.u32 	%r1695, [%rd17+16];
	xor.b32  	%r2564, %r2564, %r1695;
$L__BB0_161:
	and.b32  	%r1697, %r1687, 2;
	setp.eq.s32 	%p89, %r1697, 0;
	@%p89 bra 	$L__BB0_163;
	ld.global.u32 	%r1698, [%rd17+20];
	xor.b32  	%r2568, %r2568, %r1698;
	ld.global.u32 	%r1699, [%rd17+24];
	xor.b32  	%r2567, %r2567, %r1699;
	ld.global.u32 	%r1700, [%rd17+28];
	xor.b32  	%r2566, %r2566, %r1700;
	ld.global.u32 	%r1701, [%rd17+32];
	xor.b32  	%r2565, %r2565, %r1701;
	ld.global.u32 	%r1702, [%rd17+36];
	xor.b32  	%r2564, %r2564, %r1702;
$L__BB0_163:
	and.b32  	%r1704, %r1687, 4;
	setp.eq.s32 	%p90, %r1704, 0;
	@%p90 bra 	$L__BB0_165;
	ld.global.u32 	%r1705, [%rd17+40];
	xor.b32  	%r2568, %r2568, %r1705;
	ld.global.u32 	%r1706, [%rd17+44];
	xor.b32  	%r2567, %r2567, %r1706;
	ld.global.u32 	%r1707, [%rd17+48];
	xor.b32  	%r2566, %r2566, %r1707;
	ld.global.u32 	%r1708, [%rd17+52];
	xor.b32  	%r2565, %r2565, %r1708;
	ld.global.u32 	%r1709, [%rd17+56];
	xor.b32  	%r2564, %r2564, %r1709;
$L__BB0_165:
	and.b32  	%r1711, %r1687, 8;
	setp.eq.s32 	%p91, %r1711, 0;
	@%p91 bra 	$L__BB0_167;
	ld.global.u32 	%r1712, [%rd17+60];
	xor.b32  	%r2568, %r2568, %r1712;
	ld.global.u32 	%r1713, [%rd17+64];
	xor.b32  	%r2567, %r2567, %r1713;
	ld.global.u32 	%r1714, [%rd17+68];
	xor.b32  	%r2566, %r2566, %r1714;
	ld.global.u32 	%r1715, [%rd17+72];
	xor.b32  	%r2565, %r2565, %r1715;
	ld.global.u32 	%r1716, [%rd17+76];
	xor.b32  	%r2564, %r2564, %r1716;
$L__BB0_167:
	and.b32  	%r1718, %r1687, 16;
	setp.eq.s32 	%p92, %r1718, 0;
	@%p92 bra 	$L__BB0_169;
	ld.global.u32 	%r1719, [%rd17+80];
	xor.b32  	%r2568, %r2568, %r1719;
	ld.global.u32 	%r1720, [%rd17+84];
	xor.b32  	%r2567, %r2567, %r1720;
	ld.global.u32 	%r1721, [%rd17+88];
	xor.b32  	%r2566, %r2566, %r1721;
	ld.global.u32 	%r1722, [%rd17+92];
	xor.b32  	%r2565, %r2565, %r1722;
	ld.global.u32 	%r1723, [%rd17+96];
	xor.b32  	%r2564, %r2564, %r1723;
$L__BB0_169:
	and.b32  	%r1725, %r1687, 32;
	setp.eq.s32 	%p93, %r1725, 0;
	@%p93 bra 	$L__BB0_171;
	ld.global.u32 	%r1726, [%rd17+100];
	xor.b32  	%r2568, %r2568, %r1726;
	ld.global.u32 	%r1727, [%rd17+104];
	xor.b32  	%r2567, %r2567, %r1727;
	ld.global.u32 	%r1728, [%rd17+108];
	xor.b32  	%r2566, %r2566, %r1728;
	ld.global.u32 	%r1729, [%rd17+112];
	xor.b32  	%r2565, %r2565, %r1729;
	ld.global.u32 	%r1730, [%rd17+116];
	xor.b32  	%r2564, %r2564, %r1730;
$L__BB0_171:
	and.b32  	%r1732, %r1687, 64;
	setp.eq.s32 	%p94, %r1732, 0;
	@%p94 bra 	$L__BB0_173;
	ld.global.u32 	%r1733, [%rd17+120];
	xor.b32  	%r2568, %r2568, %r1733;
	ld.global.u32 	%r1734, [%rd17+124];
	xor.b32  	%r2567, %r2567, %r1734;
	ld.global.u32 	%r1735, [%rd17+128];
	xor.b32  	%r2566, %r2566, %r1735;
	ld.global.u32 	%r1736, [%rd17+132];
	xor.b32  	%r2565, %r2565, %r1736;
	ld.global.u32 	%r1737, [%rd17+136];
	xor.b32  	%r2564, %r2564, %r1737;
$L__BB0_173:
	and.b32  	%r1739, %r1687, 128;
	setp.eq.s32 	%p95, %r1739, 0;
	@%p95 bra 	$L__BB0_175;
	ld.global.u32 	%r1740, [%rd17+140];
	xor.b32  	%r2568, %r2568, %r1740;
	ld.global.u32 	%r1741, [%rd17+144];
	xor.b32  	%r2567, %r2567, %r1741;
	ld.global.u32 	%r1742, [%rd17+148];
	xor.b32  	%r2566, %r2566, %r1742;
	ld.global.u32 	%r1743, [%rd17+152];
	xor.b32  	%r2565, %r2565, %r1743;
	ld.global.u32 	%r1744, [%rd17+156];
	xor.b32  	%r2564, %r2564, %r1744;
$L__BB0_175:
	and.b32  	%r1746, %r1687, 256;
	setp.eq.s32 	%p96, %r1746, 0;
	@%p96 bra 	$L__BB0_177;
	ld.global.u32 	%r1747, [%rd17+160];
	xor.b32  	%r2568, %r2568, %r1747;
	ld.global.u32 	%r1748, [%rd17+164];
	xor.b32  	%r2567, %r2567, %r1748;
	ld.global.u32 	%r1749, [%rd17+168];
	xor.b32  	%r2566, %r2566, %r1749;
	ld.global.u32 	%r1750, [%rd17+172];
	xor.b32  	%r2565, %r2565, %r1750;
	ld.global.u32 	%r1751, [%rd17+176];
	xor.b32  	%r2564, %r2564, %r1751;
$L__BB0_177:
	and.b32  	%r1753, %r1687, 512;
	setp.eq.s32 	%p97, %r1753, 0;
	@%p97 bra 	$L__BB0_179;
	ld.global.u32 	%r1754, [%rd17+180];
	xor.b32  	%r2568, %r2568, %r1754;
	ld.global.u32 	%r1755, [%rd17+184];
	xor.b32  	%r2567, %r2567, %r1755;
	ld.global.u32 	%r1756, [%rd17+188];
	xor.b32  	%r2566, %r2566, %r1756;
	ld.global.u32 	%r1757, [%rd17+192];
	xor.b32  	%r2565, %r2565, %r1757;
	ld.global.u32 	%r1758, [%rd17+196];
	xor.b32  	%r2564, %r2564, %r1758;
$L__BB0_179:
	and.b32  	%r1760, %r1687, 1024;
	setp.eq.s32 	%p98, %r1760, 0;
	@%p98 bra 	$L__BB0_181;
	ld.global.u32 	%r1761, [%rd17+200];
	xor.b32  	%r2568, %r2568, %r1761;
	ld.global.u32 	%r1762, [%rd17+204];
	xor.b32  	%r2567, %r2567, %r1762;
	ld.global.u32 	%r1763, [%rd17+208];
	xor.b32  	%r2566, %r2566, %r1763;
	ld.global.u32 	%r1764, [%rd17+212];
	xor.b32  	%r2565, %r2565, %r1764;
	ld.global.u32 	%r1765, [%rd17+216];
	xor.b32  	%r2564, %r2564, %r1765;
$L__BB0_181:
	and.b32  	%r1767, %r1687, 2048;
	setp.eq.s32 	%p99, %r1767, 0;
	@%p99 bra 	$L__BB0_183;
	ld.global.u32 	%r1768, [%rd17+220];
	xor.b32  	%r2568, %r2568, %r1768;
	ld.global.u32 	%r1769, [%rd17+224];
	xor.b32  	%r2567, %r2567, %r1769;
	ld.global.u32 	%r1770, [%rd17+228];
	xor.b32  	%r2566, %r2566, %r1770;
	ld.global.u32 	%r1771, [%rd17+232];
	xor.b32  	%r2565, %r2565, %r1771;
	ld.global.u32 	%r1772, [%rd17+236];
	xor.b32  	%r2564, %r2564, %r1772;
$L__BB0_183:
	and.b32  	%r1774, %r1687, 4096;
	setp.eq.s32 	%p100, %r1774, 0;
	@%p100 bra 	$L__BB0_185;
	ld.global.u32 	%r1775, [%rd17+240];
	xor.b32  	%r2568, %r2568, %r1775;
	ld.global.u32 	%r1776, [%rd17+244];
	xor.b32  	%r2567, %r2567, %r1776;
	ld.global.u32 	%r1777, [%rd17+248];
	xor.b32  	%r2566, %r2566, %r1777;
	ld.global.u32 	%r1778, [%rd17+252];
	xor.b32  	%r2565, %r2565, %r1778;
	ld.global.u32 	%r1779, [%rd17+256];
	xor.b32  	%r2564, %r2564, %r1779;
$L__BB0_185:
	and.b32  	%r1781, %r1687, 8192;
	setp.eq.s32 	%p101, %r1781, 0;
	@%p101 bra 	$L__BB0_187;
	ld.global.u32 	%r1782, [%rd17+260];
	xor.b32  	%r2568, %r2568, %r1782;
	ld.global.u32 	%r1783, [%rd17+264];
	xor.b32  	%r2567, %r2567, %r1783;
	ld.global.u32 	%r1784, [%rd17+268];
	xor.b32  	%r2566, %r2566, %r1784;
	ld.global.u32 	%r1785, [%rd17+272];
	xor.b32  	%r2565, %r2565, %r1785;
	ld.global.u32 	%r1786, [%rd17+276];
	xor.b32  	%r2564, %r2564, %r1786;
$L__BB0_187:
	and.b32  	%r1788, %r1687, 16384;
	setp.eq.s32 	%p102, %r1788, 0;
	@%p102 bra 	$L__BB0_189;
	ld.global.u32 	%r1789, [%rd17+280];
	xor.b32  	%r2568, %r2568, %r1789;
	ld.global.u32 	%r1790, [%rd17+284];
	xor.b32  	%r2567, %r2567, %r1790;
	ld.global.u32 	%r1791, [%rd17+288];
	xor.b32  	%r2566, %r2566, %r1791;
	ld.global.u32 	%r1792, [%rd17+292];
	xor.b32  	%r2565, %r2565, %r1792;
	ld.global.u32 	%r1793, [%rd17+296];
	xor.b32  	%r2564, %r2564, %r1793;
$L__BB0_189:
	and.b32  	%r1795, %r1687, 32768;
	setp.eq.s32 	%p103, %r1795, 0;
	@%p103 bra 	$L__BB0_191;
	ld.global.u32 	%r1796, [%rd17+300];
	xor.b32  	%r2568, %r2568, %r1796;
	ld.global.u32 	%r1797, [%rd17+304];
	xor.b32  	%r2567, %r2567, %r1797;
	ld.global.u32 	%r1798, [%rd17+308];
	xor.b32  	%r2566, %r2566, %r1798;
	ld.global.u32 	%r1799, [%rd17+312];
	xor.b32  	%r2565, %r2565, %r1799;
	ld.global.u32 	%r1800, [%rd17+316];
	xor.b32  	%r2564, %r2564, %r1800;
$L__BB0_191:
	add.s32 	%r2655, %r2655, 16;
	setp.ne.s32 	%p104, %r2655, 32;
	@%p104 bra 	$L__BB0_159;
	mad.lo.s32 	%r1801, %r2649, -31, %r743;
	add.s32 	%r2649, %r1801, 1;
	setp.ne.s32 	%p105, %r2649, 5;
	@%p105 bra 	$L__BB0_158;
	st.local.u32 	[%rd3+4], %r2568;
	st.local.v2.u32 	[%rd3+8], {%r2567, %r2566};
	st.local.v2.u32 	[%rd3+16], {%r2565, %r2564};
	setp.ne.s64 	%p106, %rd14, 3;
	@%p106 bra 	$L__BB0_231;
	mov.b32 	%r2564, 0;
	mov.u32 	%r2565, %r2564;
	mov.u32 	%r2566, %r2564;
	mov.u32 	%r2567, %r2564;
	mov.u32 	%r2568, %r2564;
	mov.u32 	%r2741, %r2564;
$L__BB0_195:
	mul.wide.u32 	%rd66, %r2741, 4;
	add.s64 	%rd67, %rd3, %rd66;
	ld.local.u32 	%r918, [%rd67+4];
	shl.b32 	%r919, %r2741, 5;
	mov.b32 	%r2747, 0;
$L__BB0_196:
	.pragma "nounroll";
	shr.u32 	%r1804, %r918, %r2747;
	and.b32  	%r1805, %r1804, 1;
	setp.eq.b32 	%p107, %r1805, 1;
	not.pred 	%p108, %p107;
	add.s32 	%r1806, %r919, %r2747;
	mul.lo.s32 	%r1807, %r1806, 5;
	mul.wide.u32 	%rd68, %r1807, 4;
	add.s64 	%rd18, %rd15, %rd68;
	@%p108 bra 	$L__BB0_198;
	ld.global.u32 	%r1808, [%rd18];
	xor.b32  	%r2568, %r2568, %r1808;
	ld.global.u32 	%r1809, [%rd18+4];
	xor.b32  	%r2567, %r2567, %r1809;
	ld.global.u32 	%r1810, [%rd18+8];
	xor.b32  	%r2566, %r2566, %r1810;
	ld.global.u32 	%r1811, [%rd18+12];
	xor.b32  	%r2565, %r2565, %r1811;
	ld.global.u32 	%r1812, [%rd18+16];
	xor.b32  	%r2564, %r2564, %r1812;
$L__BB0_198:
	and.b32  	%r1814, %r1804, 2;
	setp.eq.s32 	%p109, %r1814, 0;
	@%p109 bra 	$L__BB0_200;
	ld.global.u32 	%r1815, [%rd18+20];
	xor.b32  	%r2568, %r2568, %r1815;
	ld.global.u32 	%r1816, [%rd18+24];
	xor.b32  	%r2567, %r2567, %r1816;
	ld.global.u32 	%r1817, [%rd18+28];
	xor.b32  	%r2566, %r2566, %r1817;
	ld.global.u32 	%r1818, [%rd18+32];
	xor.b32  	%r2565, %r2565, %r1818;
	ld.global.u32 	%r1819, [%rd18+36];
	xor.b32  	%r2564, %r2564, %r1819;
$L__BB0_200:
	and.b32  	%r1821, %r1804, 4;
	setp.eq.s32 	%p110, %r1821, 0;
	@%p110 bra 	$L__BB0_202;
	ld.global.u32 	%r1822, [%rd18+40];
	xor.b32  	%r2568, %r2568, %r1822;
	ld.global.u32 	%r1823, [%rd18+44];
	xor.b32  	%r2567, %r2567, %r1823;
	ld.global.u32 	%r1824, [%rd18+48];
	xor.b32  	%r2566, %r2566, %r1824;
	ld.global.u32 	%r1825, [%rd18+52];
	xor.b32  	%r2565, %r2565, %r1825;
	ld.global.u32 	%r1826, [%rd18+56];
	xor.b32  	%r2564, %r2564, %r1826;
$L__BB0_202:
	and.b32  	%r1828, %r1804, 8;
	setp.eq.s32 	%p111, %r1828, 0;
	@%p111 bra 	$L__BB0_204;
	ld.global.u32 	%r1829, [%rd18+60];
	xor.b32  	%r2568, %r2568, %r1829;
	ld.global.u32 	%r1830, [%rd18+64];
	xor.b32  	%r2567, %r2567, %r1830;
	ld.global.u32 	%r1831, [%rd18+68];
	xor.b32  	%r2566, %r2566, %r1831;
	ld.global.u32 	%r1832, [%rd18+72];
	xor.b32  	%r2565, %r2565, %r1832;
	ld.global.u32 	%r1833, [%rd18+76];
	xor.b32  	%r2564, %r2564, %r1833;
$L__BB0_204:
	and.b32  	%r1835, %r1804, 16;
	setp.eq.s32 	%p112, %r1835, 0;
	@%p112 bra 	$L__BB0_206;
	ld.global.u32 	%r1836, [%rd18+80];
	xor.b32  	%r2568, %r2568, %r1836;
	ld.global.u32 	%r1837, [%rd18+84];
	xor.b32  	%r2567, %r2567, %r1837;
	ld.global.u32 	%r1838, [%rd18+88];
	xor.b32  	%r2566, %r2566, %r1838;
	ld.global.u32 	%r1839, [%rd18+92];
	xor.b32  	%r2565, %r2565, %r1839;
	ld.global.u32 	%r1840, [%rd18+96];
	xor.b32  	%r2564, %r2564, %r1840;
$L__BB0_206:
	and.b32  	%r1842, %r1804, 32;
	setp.eq.s32 	%p113, %r1842, 0;
	@%p113 bra 	$L__BB0_208;
	ld.global.u32 	%r1843, [%rd18+100];
	xor.b32  	%r2568, %r2568, %r1843;
	ld.global.u32 	%r1844, [%rd18+104];
	xor.b32  	%r2567, %r2567, %r1844;
	ld.global.u32 	%r1845, [%rd18+108];
	xor.b32  	%r2566, %r2566, %r1845;
	ld.global.u32 	%r1846, [%rd18+112];
	xor.b32  	%r2565, %r2565, %r1846;
	ld.global.u32 	%r1847, [%rd18+116];
	xor.b32  	%r2564, %r2564, %r1847;
$L__BB0_208:
	and.b32  	%r1849, %r1804, 64;
	setp.eq.s32 	%p114, %r1849, 0;
	@%p114 bra 	$L__BB0_210;
	ld.global.u32 	%r1850, [%rd18+120];
	xor.b32  	%r2568, %r2568, %r1850;
	ld.global.u32 	%r1851, [%rd18+124];
	xor.b32  	%r2567, %r2567, %r1851;
	ld.global.u32 	%r1852, [%rd18+128];
	xor.b32  	%r2566, %r2566, %r1852;
	ld.global.u32 	%r1853, [%rd18+132];
	xor.b32  	%r2565, %r2565, %r1853;
	ld.global.u32 	%r1854, [%rd18+136];
	xor.b32  	%r2564, %r2564, %r1854;
$L__BB0_210:
	and.b32  	%r1856, %r1804, 128;
	setp.eq.s32 	%p115, %r1856, 0;
	@%p115 bra 	$L__BB0_212;
	ld.global.u32 	%r1857, [%rd18+140];
	xor.b32  	%r2568, %r2568, %r1857;
	ld.global.u32 	%r1858, [%rd18+144];
	xor.b32  	%r2567, %r2567, %r1858;
	ld.global.u32 	%r1859, [%rd18+148];
	xor.b32  	%r2566, %r2566, %r1859;
	ld.global.u32 	%r1860, [%rd18+152];
	xor.b32  	%r2565, %r2565, %r1860;
	ld.global.u32 	%r1861, [%rd18+156];
	xor.b32  	%r2564, %r2564, %r1861;
$L__BB0_212:
	and.b32  	%r1863, %r1804, 256;
	setp.eq.s32 	%p116, %r1863, 0;
	@%p116 bra 	$L__BB0_214;
	ld.global.u32 	%r1864, [%rd18+160];
	xor.b32  	%r2568, %r2568, %r1864;
	ld.global.u32 	%r1865, [%rd18+164];
	xor.b32  	%r2567, %r2567, %r1865;
	ld.global.u32 	%r1866, [%rd18+168];
	xor.b32  	%r2566, %r2566, %r1866;
	ld.global.u32 	%r1867, [%rd18+172];
	xor.b32  	%r2565, %r2565, %r1867;
	ld.global.u32 	%r1868, [%rd18+176];
	xor.b32  	%r2564, %r2564, %r1868;
$L__BB0_214:
	and.b32  	%r1870, %r1804, 512;
	setp.eq.s32 	%p117, %r1870, 0;
	@%p117 bra 	$L__BB0_216;
	ld.global.u32 	%r1871, [%rd18+180];
	xor.b32  	%r2568, %r2568, %r1871;
	ld.global.u32 	%r1872, [%rd18+184];
	xor.b32  	%r2567, %r2567, %r1872;
	ld.global.u32 	%r1873, [%rd18+188];
	xor.b32  	%r2566, %r2566, %r1873;
	ld.global.u32 	%r1874, [%rd18+192];
	xor.b32  	%r2565, %r2565, %r1874;
	ld.global.u32 	%r1875, [%rd18+196];
	xor.b32  	%r2564, %r2564, %r1875;
$L__BB0_216:
	and.b32  	%r1877, %r1804, 1024;
	setp.eq.s32 	%p118, %r1877, 0;
	@%p118 bra 	$L__BB0_218;
	ld.global.u32 	%r1878, [%rd18+200];
	xor.b32  	%r2568, %r2568, %r1878;
	ld.global.u32 	%r1879, [%rd18+204];
	xor.b32  	%r2567, %r2567, %r1879;
	ld.global.u32 	%r1880, [%rd18+208];
	xor.b32  	%r2566, %r2566, %r1880;
	ld.global.u32 	%r1881, [%rd18+212];
	xor.b32  	%r2565, %r2565, %r1881;
	ld.global.u32 	%r1882, [%rd18+216];
	xor.b32  	%r2564, %r2564, %r1882;
$L__BB0_218:
	and.b32  	%r1884, %r1804, 2048;
	setp.eq.s32 	%p119, %r1884, 0;
	@%p119 bra 	$L__BB0_220;
	ld.global.u32 	%r1885, [%rd18+220];
	xor.b32  	%r2568, %r2568, %r1885;
	ld.global.u32 	%r1886, [%rd18+224];
	xor.b32  	%r2567, %r2567, %r1886;
	ld.global.u32 	%r1887, [%rd18+228];
	xor.b32  	%r2566, %r2566, %r1887;
	ld.global.u32 	%r1888, [%rd18+232];
	xor.b32  	%r2565, %r2565, %r1888;
	ld.global.u32 	%r1889, [%rd18+236];
	xor.b32  	%r2564, %r2564, %r1889;
$L__BB0_220:
	and.b32  	%r1891, %r1804, 4096;
	setp.eq.s32 	%p120, %r1891, 0;
	@%p120 bra 	$L__BB0_222;
	ld.global.u32 	%r1892, [%rd18+240];
	xor.b32  	%r2568, %r2568, %r1892;
	ld.global.u32 	%r1893, [%rd18+244];
	xor.b32  	%r2567, %r2567, %r1893;
	ld.global.u32 	%r1894, [%rd18+248];
	xor.b32  	%r2566, %r2566, %r1894;
	ld.global.u32 	%r1895, [%rd18+252];
	xor.b32  	%r2565, %r2565, %r1895;
	ld.global.u32 	%r1896, [%rd18+256];
	xor.b32  	%r2564, %r2564, %r1896;
$L__BB0_222:
	and.b32  	%r1898, %r1804, 8192;
	setp.eq.s32 	%p121, %r1898, 0;
	@%p121 bra 	$L__BB0_224;
	ld.global.u32 	%r1899, [%rd18+260];
	xor.b32  	%r2568, %r2568, %r1899;
	ld.global.u32 	%r1900, [%rd18+264];
	xor.b32  	%r2567, %r2567, %r1900;
	ld.global.u32 	%r1901, [%rd18+268];
	xor.b32  	%r2566, %r2566, %r1901;
	ld.global.u32 	%r1902, [%rd18+272];
	xor.b32  	%r2565, %r2565, %r1902;
	ld.global.u32 	%r1903, [%rd18+276];
	xor.b32  	%r2564, %r2564, %r1903;
$L__BB0_224:
	and.b32  	%r1905, %r1804, 16384;
	setp.eq.s32 	%p122, %r1905, 0;
	@%p122 bra 	$L__BB0_226;
	ld.global.u32 	%r1906, [%rd18+280];
	xor.b32  	%r2568, %r2568, %r1906;
	ld.global.u32 	%r1907, [%rd18+284];
	xor.b32  	%r2567, %r2567, %r1907;
	ld.global.u32 	%r1908, [%rd18+288];
	xor.b32  	%r2566, %r2566, %r1908;
	ld.global.u32 	%r1909, [%rd18+292];
	xor.b32  	%r2565, %r2565, %r1909;
	ld.global.u32 	%r1910, [%rd18+296];
	xor.b32  	%r2564, %r2564, %r1910;
$L__BB0_226:
	and.b32  	%r1912, %r1804, 32768;
	setp.eq.s32 	%p123, %r1912, 0;
	@%p123 bra 	$L__BB0_228;
	ld.global.u32 	%r1913, [%rd18+300];
	xor.b32  	%r2568, %r2568, %r1913;
	ld.global.u32 	%r1914, [%rd18+304];
	xor.b32  	%r2567, %r2567, %r1914;
	ld.global.u32 	%r1915, [%rd18+308];
	xor.b32  	%r2566, %r2566, %r1915;
	ld.global.u32 	%r1916, [%rd18+312];
	xor.b32  	%r2565, %r2565, %r1916;
	ld.global.u32 	%r1917, [%rd18+316];
	xor.b32  	%r2564, %r2564, %r1917;
$L__BB0_228:
	add.s32 	%r2747, %r2747, 16;
	setp.ne.s32 	%p124, %r2747, 32;
	@%p124 bra 	$L__BB0_196;
	mad.lo.s32 	%r1918, %r2741, -31, %r919;
	add.s32 	%r2741, %r1918, 1;
	setp.ne.s32 	%p125, %r2741, 5;
	@%p125 bra 	$L__BB0_195;
	st.local.u32 	[%rd3+4], %r2568;
	st.local.v2.u32 	[%rd3+8], {%r2567, %r2566};
	st.local.v2.u32 	[%rd3+16], {%r2565, %r2564};
$L__BB0_231:
	shr.u64 	%rd142, %rd13, 2;
	add.s32 	%r2551, %r2551, 1;
	setp.gt.u64 	%p126, %rd13, 3;
	@%p126 bra 	$L__BB0_119;
$L__BB0_232:
	mad.lo.s32 	%r2867, %r1566, 362437, %r3;
	st.local.u32 	[%rd3], %r2867;
	mov.b32 	%r1920, 0;
	st.local.v2.u32 	[%rd3+24], {%r1920, %r1920};
	st.local.u32 	[%rd3+32], %r1920;
	mov.b64 	%rd69, 0;
	st.local.u64 	[%rd3+40], %rd69;
	ld.const.u32 	%r1100, [avg_times];
	setp.lt.s32 	%p127, %r1100, 1;
	@%p127 bra 	$L__BB0_409;
	ld.const.u32 	%r1101, [avg_steps];
	setp.lt.s32 	%p128, %r1101, 1;
	ld.const.u32 	%r1102, [intL];
	mul.lo.s32 	%r1103, %r1102, %r1;
	cvta.to.global.u64 	%rd70, %rd41;
	mul.wide.s32 	%rd71, %r1103, 4;
	add.s64 	%rd20, %rd70, %rd71;
	cvta.to.global.u64 	%rd72, %rd40;
	add.s64 	%rd21, %rd72, %rd71;
	add.s64 	%rd22, %rd2, %rd71;
	ld.const.f32 	%f1, [L];
	mul.f32 	%f2, %f1, 0f3F000000;
	ld.const.f32 	%f3, [epsilon];
	ld.const.f32 	%f4, [Vb];
	ld.const.f32 	%f5, [Va];
	ld.const.f32 	%f6, [Vc];
	mul.f32 	%f92, %f6, 0f3F000000;
	cvt.rzi.f32.f32 	%f93, %f92;
	add.f32 	%f94, %f93, %f93;
	sub.f32 	%f95, %f6, %f94;
	abs.f32 	%f7, %f95;
	abs.f32 	%f8, %f6;
	cvt.rmi.f32.f32 	%f9, %f6;
	ld.const.f32 	%f10, [dx];
	ld.const.u32 	%r1921, [N];
	mul.lo.s32 	%r1104, %r1921, %r1;
	@%p128 bra 	$L__BB0_386;
	ld.const.f32 	%f108, [z];
	max.s32 	%r1961, %r1102, 2;
	max.s32 	%r1105, %r1102, 1;
	and.b32  	%r1106, %r1102, 15;
	and.b32  	%r1107, %r1102, 7;
	add.s32 	%r1962, %r1961, -1;
	and.b32  	%r1108, %r1102, 2147483632;
	and.b32  	%r1109, %r1102, 3;
	and.b32  	%r1110, %r1962, 3;
	and.b32  	%r1111, %r1962, -4;
	and.b32  	%r1112, %r1105, 3;
	add.s64 	%rd90, %rd71, %rd2;
	add.s64 	%rd23, %rd90, 32;
	mul.f32 	%f11, %f108, %f1;
	cvt.f64.f32 	%fd1, %f108;
	cvt.f64.f32 	%fd3, %f1;
	rcp.rn.f64 	%fd2, %fd3;
	mov.b32 	%r2844, 0;
$L__BB0_235:
	mov.b32 	%r2851, 0;
$L__BB0_236:
	mov.u32 	%r1125, %r2568;
	mov.u32 	%r2568, %r2566;
	mov.u32 	%r1120, %r2867;
	setp.gt.s32 	%p143, %r1102, 0;
	shr.u32 	%r1965, %r1125, 2;
	xor.b32  	%r1966, %r1965, %r1125;
	shl.b32 	%r1967, %r2564, 4;
	shl.b32 	%r1968, %r1966, 1;
	xor.b32  	%r1969, %r1968, %r1967;
	xor.b32  	%r1970, %r1969, %r1966;
	xor.b32  	%r1127, %r1970, %r2564;
	add.s32 	%r1971, %r1120, %r1127;
	add.s32 	%r1972, %r1971, 362437;
	cvt.rn.f32.u32 	%f109, %r1972;
	fma.rn.f32 	%f110, %f109, 0f2F800000, 0f2F000000;
	add.f32 	%f12, %f110, 0fBF000000;
	mov.b32 	%r2854, 0;
	@%p143 bra 	$L__BB0_373;
$L__BB0_237:
	shr.u32 	%r2037, %r2567, 2;
	xor.b32  	%r2038, %r2037, %r2567;
	shl.b32 	%r2039, %r1127, 4;
	shl.b32 	%r2040, %r2038, 1;
	xor.b32  	%r2041, %r2040, %r2039;
	xor.b32  	%r2042, %r2041, %r2038;
	xor.b32  	%r1133, %r2042, %r1127;
	add.s32 	%r2867, %r1120, 724874;
	add.s32 	%r2043, %r1133, %r2867;
	cvt.rn.f32.u32 	%f111, %r2043;
	fma.rn.f32 	%f13, %f111, 0f2F800000, 0f2F000000;
	setp.leu.f32 	%p153, %f12, 0f00000000;
	setp.lt.s32 	%p154, %r2854, 1;
	or.pred  	%p155, %p153, %p154;
	mov.u32 	%r2860, %r1133;
	mov.u32 	%r2861, %r1127;
	mov.u32 	%r2862, %r2564;
	mov.u32 	%r2863, %r2565;
	@%p155 bra 	$L__BB0_285;
	@%p143 bra 	$L__BB0_360;
$L__BB0_239:
	setp.gt.s32 	%p166, %r1102, 1;
	@%p166 bra 	$L__BB0_353;
$L__BB0_240:
	setp.lt.s32 	%p172, %r1102, 1;
	shr.u32 	%r2096, %r2568, 2;
	xor.b32  	%r2097, %r2096, %r2568;
	shl.b32 	%r2098, %r1133, 4;
	shl.b32 	%r2099, %r2097, 1;
	xor.b32  	%r2100, %r2099, %r2098;
	xor.b32  	%r2101, %r2100, %r2097;
	xor.b32  	%r2860, %r2101, %r1133;
	add.s32 	%r2867, %r1120, 1087311;
	mov.u32 	%r2861, %r1133;
	mov.u32 	%r2862, %r1127;
	mov.u32 	%r2863, %r2564;
	mov.u32 	%r2568, %r2565;
	@%p172 bra 	$L__BB0_285;
	add.s32 	%r2103, %r2860, %r2867;
	rem.u32 	%r2104, %r2103, %r2854;
	add.s32 	%r1141, %r2104, 1;
	mov.b32 	%r2857, 0;
$L__BB0_242:
	mul.wide.u32 	%rd109, %r2857, 4;
	add.s64 	%rd26, %rd22, %rd109;
	ld.global.u32 	%r2105, [%rd26];
	setp.ne.s32 	%p173, %r2105, 1;
	@%p173 bra 	$L__BB0_244;
	mul.wide.u32 	%rd110, %r2857, 4;
	add.s64 	%rd111, %rd20, %rd110;
	ld.global.u32 	%r2106, [%rd111];
	setp.eq.s32 	%p174, %r2106, %r1141;
	@%p174 bra 	$L__BB0_245;
$L__BB0_244:
	add.s32 	%r2857, %r2857, 1;
	setp.eq.s32 	%p175, %r2857, %r1102;
	mov.u32 	%r2861, %r1133;
	mov.u32 	%r2862, %r1127;
	mov.u32 	%r2863, %r2564;
	mov.u32 	%r2568, %r2565;
	@%p175 bra 	$L__BB0_285;
	bra.uni 	$L__BB0_242;
$L__BB0_245:
	mul.wide.u32 	%rd112, %r2857, 4;
	add.s64 	%rd113, %rd21, %rd112;
	ld.global.f32 	%f14, [%rd113];
	mov.f32 	%f580, 0f00000000;
	mov.b32 	%r2858, 0;
$L__BB0_246:
	setp.eq.s32 	%p176, %r2857, %r2858;
	@%p176 bra 	$L__BB0_259;
	mul.wide.u32 	%rd114, %r2858, 4;
	add.s64 	%rd115, %rd22, %rd114;
	ld.global.u32 	%r2108, [%rd115];
	setp.ne.s32 	%p177, %r2108, 1;
	@%p177 bra 	$L__BB0_259;
	mul.wide.u32 	%rd116, %r2858, 4;
	add.s64 	%rd117, %rd21, %rd116;
	ld.global.f32 	%f114, [%rd117];
	sub.f32 	%f115, %f14, %f114;
	abs.f32 	%f116, %f115;
	setp.gt.f32 	%p178, %f116, %f2;
	sub.f32 	%f117, %f116, %f1;
	selp.f32 	%f118, %f117, %f116, %p178;
	mul.f32 	%f16, %f118, %f118;
	setp.le.f32 	%p179, %f16, 0f3F800000;
	mov.f32 	%f587, 0f4CBEBC20;
	@%p179 bra 	$L__BB0_281;
	rcp.rn.f32 	%f17, %f16;
	abs.f32 	%f18, %f17;
	setp.lt.f32 	%p180, %f18, 0f00800000;
	mul.f32 	%f120, %f18, 0f4B800000;
	selp.f32 	%f121, %f120, %f18, %p180;
	selp.f32 	%f122, 0fC1C00000, 0f00000000, %p180;
	mov.b32 	%r2109, %f121;
	add.s32 	%r2110, %r2109, -1060439283;
	and.b32  	%r2111, %r2110, -8388608;
	sub.s32 	%r2112, %r2109, %r2111;
	mov.b32 	%f123, %r2112;
	cvt.rn.f32.s32 	%f124, %r2111;
	fma.rn.f32 	%f125, %f124, 0f34000000, %f122;
	add.f32 	%f126, %f123, 0fBF800000;
	add.f32 	%f127, %f123, 0f3F800000;
	rcp.approx.ftz.f32 	%f128, %f127;
	add.f32 	%f129, %f126, %f126;
	mul.f32 	%f130, %f129, %f128;
	mul.f32 	%f131, %f130, %f130;
	sub.f32 	%f132, %f126, %f130;
	add.f32 	%f133, %f132, %f132;
	neg.f32 	%f134, %f130;
	fma.rn.f32 	%f135, %f134, %f126, %f133;
	mul.rn.f32 	%f136, %f128, %f135;
	fma.rn.f32 	%f137, %f131, 0f3A2C32E4, 0f3B52E7DB;
	fma.rn.f32 	%f138, %f137, %f131, 0f3C93BB73;
	fma.rn.f32 	%f139, %f138, %f131, 0f3DF6384F;
	mul.rn.f32 	%f140, %f139, %f131;
	fma.rn.f32 	%f141, %f130, 0f3FB8AA3B, %f125;
	sub.f32 	%f142, %f125, %f141;
	fma.rn.f32 	%f143, %f130, 0f3FB8AA3B, %f142;
	fma.rn.f32 	%f144, %f136, 0f3FB8AA3B, %f143;
	fma.rn.f32 	%f145, %f130, 0f32A55E34, %f144;
	mul.f32 	%f146, %f140, 0f40400000;
	fma.rn.f32 	%f147, %f146, %f136, %f145;
	fma.rn.f32 	%f148, %f140, %f130, %f147;
	add.rn.f32 	%f19, %f141, %f148;
	neg.f32 	%f149, %f141;
	add.rn.f32 	%f150, %f19, %f149;
	neg.f32 	%f151, %f150;
	add.rn.f32 	%f20, %f148, %f151;
	setp.eq.f32 	%p181, %f17, 0f3F800000;
	mov.f32 	%f581, 0f3F800000;
	@%p181 bra 	$L__BB0_254;
	setp.nan.f32 	%p182, %f18, %f18;
	@%p182 bra 	$L__BB0_253;
	mov.f32 	%f152, 0f40C00000;
	mul.rn.f32 	%f153, %f19, %f152;
	cvt.rni.f32.f32 	%f154, %f153;
	sub.f32 	%f155, %f153, %f154;
	neg.f32 	%f156, %f153;
	fma.rn.f32 	%f157, %f19, 0f40C00000, %f156;
	fma.rn.f32 	%f158, %f20, 0f40C00000, %f157;
	add.f32 	%f159, %f155, %f158;
	setp.gt.f32 	%p183, %f154, 0f00000000;
	selp.b32 	%r2113, 0, -2097152000, %p183;
	setp.neu.f32 	%p184, %f17, 0f00000000;
	setp.neu.f32 	%p185, %f18, 0f7F800000;
	setp.lt.f32 	%p186, %f153, 0f00000000;
	selp.f32 	%f160, 0f00000000, 0f7F800000, %p186;
	abs.f32 	%f161, %f153;
	setp.gt.f32 	%p187, %f161, 0f43180000;
	cvt.rzi.s32.f32 	%r2114, %f154;
	shl.b32 	%r2115, %r2114, 23;
	sub.s32 	%r2116, %r2115, %r2113;
	mov.b32 	%f162, %r2116;
	add.s32 	%r2117, %r2113, 2130706432;
	mov.b32 	%f163, %r2117;
	fma.rn.f32 	%f164, %f159, 0f391FCB8E, 0f3AAF85ED;
	fma.rn.f32 	%f165, %f164, %f159, 0f3C1D9856;
	fma.rn.f32 	%f166, %f165, %f159, 0f3D6357BB;
	fma.rn.f32 	%f167, %f166, %f159, 0f3E75FDEC;
	fma.rn.f32 	%f168, %f167, %f159, 0f3F317218;
	fma.rn.f32 	%f169, %f168, %f159, 0f3F800000;
	mul.f32 	%f170, %f169, %f163;
	mul.f32 	%f171, %f170, %f162;
	selp.f32 	%f581, %f160, %f171, %p187;
	and.pred  	%p188, %p184, %p185;
	@%p188 bra 	$L__BB0_254;
	add.f32 	%f172, %f17, %f17;
	mov.b32 	%r2118, %f172;
	and.b32  	%r2119, %r2118, 2147483647;
	mov.b32 	%f581, %r2119;
	bra.uni 	$L__BB0_254;
$L__BB0_253:
	mov.f32 	%f173, 0f40C00000;
	add.rn.f32 	%f581, %f17, %f173;
$L__BB0_254:
	mov.f32 	%f175, 0f40400000;
	mul.rn.f32 	%f176, %f19, %f175;
	neg.f32 	%f177, %f176;
	fma.rn.f32 	%f178, %f19, 0f40400000, %f177;
	fma.rn.f32 	%f179, %f20, 0f40400000, %f178;
	cvt.rni.f32.f32 	%f180, %f176;
	sub.f32 	%f181, %f176, %f180;
	add.f32 	%f182, %f181, %f179;
	fma.rn.f32 	%f183, %f182, 0f391FCB8E, 0f3AAF85ED;
	fma.rn.f32 	%f184, %f183, %f182, 0f3C1D9856;
	fma.rn.f32 	%f185, %f184, %f182, 0f3D6357BB;
	fma.rn.f32 	%f186, %f185, %f182, 0f3E75FDEC;
	fma.rn.f32 	%f187, %f186, %f182, 0f3F317218;
	fma.rn.f32 	%f188, %f187, %f182, 0f3F800000;
	cvt.rzi.s32.f32 	%r2120, %f180;
	setp.gt.f32 	%p190, %f180, 0f00000000;
	selp.b32 	%r2121, 0, -2097152000, %p190;
	add.s32 	%r2122, %r2121, 2130706432;
	mov.b32 	%f189, %r2122;
	mul.f32 	%f190, %f188, %f189;
	shl.b32 	%r2123, %r2120, 23;
	sub.s32 	%r2124, %r2123, %r2121;
	mov.b32 	%f191, %r2124;
	mul.f32 	%f192, %f190, %f191;
	abs.f32 	%f193, %f176;
	setp.gt.f32 	%p191, %f193, 0f43180000;
	setp.lt.f32 	%p192, %f176, 0f00000000;
	selp.f32 	%f194, 0f00000000, 0f7F800000, %p192;
	selp.f32 	%f25, %f194, %f192, %p191;
	mov.f32 	%f582, 0f3F800000;
	@%p181 bra 	$L__BB0_258;
	setp.nan.f32 	%p193, %f18, %f18;
	@%p193 bra 	$L__BB0_257;
	setp.eq.f32 	%p194, %f17, 0f00000000;
	setp.eq.f32 	%p195, %f18, 0f7F800000;
	add.f32 	%f195, %f17, %f17;
	selp.f32 	%f196, %f195, %f25, %p195;
	selp.f32 	%f582, %f195, %f196, %p194;
	bra.uni 	$L__BB0_258;
$L__BB0_257:
	mov.f32 	%f197, 0f40400000;
	add.rn.f32 	%f582, %f17, %f197;
$L__BB0_258:
	sub.f32 	%f198, %f581, %f582;
	mul.f32 	%f199, %f198, 0f40800000;
	fma.rn.f32 	%f580, %f3, %f199, %f580;
$L__BB0_259:
	add.s32 	%r2858, %r2858, 1;
	setp.ne.s32 	%p196, %r2858, %r1105;
	@%p196 bra 	$L__BB0_246;
	sub.f32 	%f200, %f2, %f4;
	setp.lt.f32 	%p197, %f14, %f200;
	mov.f32 	%f585, 0f3F800000;
	@%p197 bra 	$L__BB0_271;
	add.f32 	%f202, %f2, %f4;
	setp.leu.f32 	%p198, %f14, %f202;
	mov.f32 	%f586, 0f00000000;
	mov.f32 	%f584, 0f3F800000;
	@%p198 bra 	$L__BB0_280;
	setp.eq.f32 	%p199, %f6, 0f00000000;
	sub.f32 	%f204, %f14, %f4;
	sub.f32 	%f205, %f204, %f2;
	abs.f32 	%f31, %f205;
	abs.f32 	%f32, %f31;
	setp.lt.f32 	%p200, %f32, 0f00800000;
	mul.f32 	%f206, %f32, 0f4B800000;
	selp.f32 	%f207, %f206, %f32, %p200;
	selp.f32 	%f208, 0fC1C00000, 0f00000000, %p200;
	mov.b32 	%r2125, %f207;
	add.s32 	%r2126, %r2125, -1060439283;
	and.b32  	%r2127, %r2126, -8388608;
	sub.s32 	%r2128, %r2125, %r2127;
	mov.b32 	%f209, %r2128;
	cvt.rn.f32.s32 	%f210, %r2127;
	fma.rn.f32 	%f211, %f210, 0f34000000, %f208;
	add.f32 	%f212, %f209, 0fBF800000;
	add.f32 	%f213, %f209, 0f3F800000;
	rcp.approx.ftz.f32 	%f214, %f213;
	add.f32 	%f215, %f212, %f212;
	mul.f32 	%f216, %f215, %f214;
	mul.f32 	%f217, %f216, %f216;
	sub.f32 	%f218, %f212, %f216;
	add.f32 	%f219, %f218, %f218;
	neg.f32 	%f220, %f216;
	fma.rn.f32 	%f221, %f220, %f212, %f219;
	mul.rn.f32 	%f222, %f214, %f221;
	fma.rn.f32 	%f223, %f217, 0f3A2C32E4, 0f3B52E7DB;
	fma.rn.f32 	%f224, %f223, %f217, 0f3C93BB73;
	fma.rn.f32 	%f225, %f224, %f217, 0f3DF6384F;
	mul.rn.f32 	%f226, %f225, %f217;
	fma.rn.f32 	%f227, %f216, 0f3FB8AA3B, %f211;
	sub.f32 	%f228, %f211, %f227;
	fma.rn.f32 	%f229, %f216, 0f3FB8AA3B, %f228;
	fma.rn.f32 	%f230, %f222, 0f3FB8AA3B, %f229;
	fma.rn.f32 	%f231, %f216, 0f32A55E34, %f230;
	mul.f32 	%f232, %f226, 0f40400000;
	fma.rn.f32 	%f233, %f232, %f222, %f231;
	fma.rn.f32 	%f234, %f226, %f216, %f233;
	add.rn.f32 	%f235, %f227, %f234;
	neg.f32 	%f236, %f227;
	add.rn.f32 	%f237, %f235, %f236;
	neg.f32 	%f238, %f237;
	add.rn.f32 	%f239, %f234, %f238;
	mul.rn.f32 	%f240, %f235, %f6;
	neg.f32 	%f241, %f240;
	fma.rn.f32 	%f242, %f235, %f6, %f241;
	fma.rn.f32 	%f243, %f239, %f6, %f242;
	cvt.rni.f32.f32 	%f244, %f240;
	sub.f32 	%f245, %f240, %f244;
	add.f32 	%f246, %f245, %f243;
	fma.rn.f32 	%f247, %f246, 0f391FCB8E, 0f3AAF85ED;
	fma.rn.f32 	%f248, %f247, %f246, 0f3C1D9856;
	fma.rn.f32 	%f249, %f248, %f246, 0f3D6357BB;
	fma.rn.f32 	%f250, %f249, %f246, 0f3E75FDEC;
	fma.rn.f32 	%f251, %f250, %f246, 0f3F317218;
	fma.rn.f32 	%f252, %f251, %f246, 0f3F800000;
	cvt.rzi.s32.f32 	%r2129, %f244;
	setp.gt.f32 	%p201, %f244, 0f00000000;
	selp.b32 	%r2130, 0, -2097152000, %p201;
	add.s32 	%r2131, %r2130, 2130706432;
	mov.b32 	%f253, %r2131;
	mul.f32 	%f254, %f252, %f253;
	shl.b32 	%r2132, %r2129, 23;
	sub.s32 	%r2133, %r2132, %r2130;
	mov.b32 	%f255, %r2133;
	mul.f32 	%f256, %f254, %f255;
	abs.f32 	%f257, %f240;
	setp.gt.f32 	%p202, %f257, 0f43180000;
	setp.lt.f32 	%p203, %f240, 0f00000000;
	selp.f32 	%f258, 0f00000000, 0f7F800000, %p203;
	selp.f32 	%f33, %f258, %f256, %p202;
	setp.eq.f32 	%p204, %f31, 0f3F800000;
	or.pred  	%p205, %p204, %p199;
	@%p205 bra 	$L__BB0_270;
	setp.nan.f32 	%p206, %f8, %f8;
	setp.nan.f32 	%p207, %f32, %f32;
	or.pred  	%p208, %p207, %p206;
	@%p208 bra 	$L__BB0_269;
	setp.eq.f32 	%p209, %f31, 0f00000000;
	setp.eq.f32 	%p210, %f32, 0f7F800000;
	or.pred  	%p211, %p209, %p210;
	@%p211 bra 	$L__BB0_268;
	setp.eq.f32 	%p212, %f8, 0f7F800000;
	setp.eq.f32 	%p213, %f31, 0fBF800000;
	and.pred  	%p214, %p213, %p212;
	@%p214 bra 	$L__BB0_270;
	setp.geu.f32 	%p215, %f31, 0f00000000;
	mov.f32 	%f584, %f33;
	@%p215 bra 	$L__BB0_270;
	setp.neu.f32 	%p216, %f6, %f9;
	setp.neu.f32 	%p217, %f7, 0f3F800000;
	neg.f32 	%f260, %f33;
	selp.f32 	%f261, %f33, %f260, %p217;
	selp.f32 	%f584, 0f7FFFFFFF, %f261, %p216;
	bra.uni 	$L__BB0_270;
$L__BB0_268:
	setp.lt.f32 	%p218, %f6, 0f00000000;
	setp.neu.f32 	%p219, %f7, 0f3F800000;
	add.f32 	%f262, %f31, %f31;
	mov.b32 	%r2134, %f262;
	xor.b32  	%r2135, %r2134, 2139095040;
	selp.b32 	%r2136, %r2135, %r2134, %p218;
	and.b32  	%r2137, %r2136, 2147483647;
	selp.b32 	%r2138, %r2137, %r2136, %p219;
	mov.b32 	%f584, %r2138;
	bra.uni 	$L__BB0_270;
$L__BB0_269:
	add.rn.f32 	%f584, %f31, %f6;
$L__BB0_270:
	mul.f32 	%f586, %f5, %f584;
	bra.uni 	$L__BB0_280;
$L__BB0_271:
	setp.eq.f32 	%p220, %f6, 0f00000000;
	add.f32 	%f264, %f14, %f4;
	sub.f32 	%f265, %f264, %f2;
	abs.f32 	%f39, %f265;
	abs.f32 	%f40, %f39;
	setp.lt.f32 	%p221, %f40, 0f00800000;
	mul.f32 	%f266, %f40, 0f4B800000;
	selp.f32 	%f267, %f266, %f40, %p221;
	selp.f32 	%f268, 0fC1C00000, 0f00000000, %p221;
	mov.b32 	%r2139, %f267;
	add.s32 	%r2140, %r2139, -1060439283;
	and.b32  	%r2141, %r2140, -8388608;
	sub.s32 	%r2142, %r2139, %r2141;
	mov.b32 	%f269, %r2142;
	cvt.rn.f32.s32 	%f270, %r2141;
	fma.rn.f32 	%f271, %f270, 0f34000000, %f268;
	add.f32 	%f272, %f269, 0fBF800000;
	add.f32 	%f273, %f269, 0f3F800000;
	rcp.approx.ftz.f32 	%f274, %f273;
	add.f32 	%f275, %f272, %f272;
	mul.f32 	%f276, %f275, %f274;
	mul.f32 	%f277, %f276, %f276;
	sub.f32 	%f278, %f272, %f276;
	add.f32 	%f279, %f278, %f278;
	neg.f32 	%f280, %f276;
	fma.rn.f32 	%f281, %f280, %f272, %f279;
	mul.rn.f32 	%f282, %f274, %f281;
	fma.rn.f32 	%f283, %f277, 0f3A2C32E4, 0f3B52E7DB;
	fma.rn.f32 	%f284, %f283, %f277, 0f3C93BB73;
	fma.rn.f32 	%f285, %f284, %f277, 0f3DF6384F;
	mul.rn.f32 	%f286, %f285, %f277;
	fma.rn.f32 	%f287, %f276, 0f3FB8AA3B, %f271;
	sub.f32 	%f288, %f271, %f287;
	fma.rn.f32 	%f289, %f276, 0f3FB8AA3B, %f288;
	fma.rn.f32 	%f290, %f282, 0f3FB8AA3B, %f289;
	fma.rn.f32 	%f291, %f276, 0f32A55E34, %f290;
	mul.f32 	%f292, %f286, 0f40400000;
	fma.rn.f32 	%f293, %f292, %f282, %f291;
	fma.rn.f32 	%f294, %f286, %f276, %f293;
	add.rn.f32 	%f295, %f287, %f294;
	neg.f32 	%f296, %f287;
	add.rn.f32 	%f297, %f295, %f296;
	neg.f32 	%f298, %f297;
	add.rn.f32 	%f299, %f294, %f298;
	mul.rn.f32 	%f300, %f295, %f6;
	neg.f32 	%f301, %f300;
	fma.rn.f32 	%f302, %f295, %f6, %f301;
	fma.rn.f32 	%f303, %f299, %f6, %f302;
	cvt.rni.f32.f32 	%f304, %f300;
	sub.f32 	%f305, %f300, %f304;
	add.f32 	%f306, %f305, %f303;
	fma.rn.f32 	%f307, %f306, 0f391FCB8E, 0f3AAF85ED;
	fma.rn.f32 	%f308, %f307, %f306, 0f3C1D9856;
	fma.rn.f32 	%f309, %f308, %f306, 0f3D6357BB;
	fma.rn.f32 	%f310, %f309, %f306, 0f3E75FDEC;
	fma.rn.f32 	%f311, %f310, %f306, 0f3F317218;
	fma.rn.f32 	%f312, %f311, %f306, 0f3F800000;
	cvt.rzi.s32.f32 	%r2143, %f304;
	setp.gt.f32 	%p222, %f304, 0f00000000;
	selp.b32 	%r2144, 0, -2097152000, %p222;
	add.s32 	%r2145, %r2144, 2130706432;
	mov.b32 	%f313, %r2145;
	mul.f32 	%f314, %f312, %f313;
	shl.b32 	%r2146, %r2143, 23;
	sub.s32 	%r2147, %r2146, %r2144;
	mov.b32 	%f315, %r2147;
	mul.f32 	%f316, %f314, %f315;
	abs.f32 	%f317, %f300;
	setp.gt.f32 	%p223, %f317, 0f43180000;
	setp.lt.f32 	%p224, %f300, 0f00000000;
	selp.f32 	%f318, 0f00000000, 0f7F800000, %p224;
	selp.f32 	%f41, %f318, %f316, %p223;
	setp.eq.f32 	%p225, %f39, 0f3F800000;
	or.pred  	%p226, %p225, %p220;
	@%p226 bra 	$L__BB0_279;
	setp.nan.f32 	%p227, %f8, %f8;
	setp.nan.f32 	%p228, %f40, %f40;
	or.pred  	%p229, %p228, %p227;
	@%p229 bra 	$L__BB0_278;
	setp.eq.f32 	%p230, %f39, 0f00000000;
	setp.eq.f32 	%p231, %f40, 0f7F800000;
	or.pred  	%p232, %p230, %p231;
	@%p232 bra 	$L__BB0_277;
	setp.eq.f32 	%p233, %f8, 0f7F800000;
	setp.eq.f32 	%p234, %f39, 0fBF800000;
	and.pred  	%p235, %p234, %p233;
	@%p235 bra 	$L__BB0_279;
	setp.geu.f32 	%p236, %f39, 0f00000000;
	mov.f32 	%f585, %f41;
	@%p236 bra 	$L__BB0_279;
	setp.neu.f32 	%p237, %f6, %f9;
	setp.neu.f32 	%p238, %f7, 0f3F800000;
	neg.f32 	%f320, %f41;
	selp.f32 	%f321, %f41, %f320, %p238;
	selp.f32 	%f585, 0f7FFFFFFF, %f321, %p237;
	bra.uni 	$L__BB0_279;
$L__BB0_277:
	setp.lt.f32 	%p239, %f6, 0f00000000;
	setp.neu.f32 	%p240, %f7, 0f3F800000;
	add.f32 	%f322, %f39, %f39;
	mov.b32 	%r2148, %f322;
	xor.b32  	%r2149, %r2148, 2139095040;
	selp.b32 	%r2150, %r2149, %r2148, %p239;
	and.b32  	%r2151, %r2150, 2147483647;
	selp.b32 	%r2152, %r2151, %r2150, %p240;
	mov.b32 	%f585, %r2152;
	bra.uni 	$L__BB0_279;
$L__BB0_278:
	add.rn.f32 	%f585, %f39, %f6;
$L__BB0_279:
	mul.f32 	%f586, %f5, %f585;
$L__BB0_280:
	setp.gt.f32 	%p241, %f586, 0f42C80000;
	selp.f32 	%f323, 0f42C80000, %f586, %p241;
	add.f32 	%f587, %f580, %f323;
$L__BB0_281:
	cvt.rn.f64.u32 	%fd4, %r2854;
	mul.f64 	%fd5, %fd2, %fd4;
	div.rn.f64 	%fd6, %fd5, %fd1;
	fma.rn.f32 	%f324, %f587, 0f3BBB989D, 0f3F000000;
	cvt.sat.f32.f32 	%f325, %f324;
	mov.f32 	%f326, 0f4B400001;
	mov.f32 	%f327, 0f437C0000;
	fma.rm.f32 	%f328, %f325, %f327, %f326;
	add.f32 	%f329, %f328, 0fCB40007F;
	neg.f32 	%f330, %f329;
	fma.rn.f32 	%f331, %f587, 0f3FB8AA3B, %f330;
	fma.rn.f32 	%f332, %f587, 0f32A57060, %f331;
	mov.b32 	%r2153, %f328;
	shl.b32 	%r2154, %r2153, 23;
	mov.b32 	%f333, %r2154;
	ex2.approx.ftz.f32 	%f334, %f332;
	mul.f32 	%f335, %f334, %f333;
	cvt.f64.f32 	%fd7, %f335;
	mul.f64 	%fd8, %fd6, %fd7;
	cvt.rn.f32.f64 	%f50, %fd8;
	setp.gt.f32 	%p242, %f50, 0f3F800000;
	@%p242 bra 	$L__BB0_284;
	setp.geu.f32 	%p243, %f13, %f50;
	mov.u32 	%r2861, %r1133;
	mov.u32 	%r2862, %r1127;
	mov.u32 	%r2863, %r2564;
	mov.u32 	%r2568, %r2565;
	@%p243 bra 	$L__BB0_285;
	mov.b32 	%r2155, 0;
	st.global.u32 	[%rd26], %r2155;
	mov.u32 	%r2861, %r1133;
	mov.u32 	%r2862, %r1127;
	mov.u32 	%r2863, %r2564;
	mov.u32 	%r2568, %r2565;
	bra.uni 	$L__BB0_285;
$L__BB0_284:
	mov.b32 	%r2156, 0;
	st.global.u32 	[%rd26], %r2156;
	mov.u32 	%r2861, %r1133;
	mov.u32 	%r2862, %r1127;
	mov.u32 	%r2863, %r2564;
	mov.u32 	%r2568, %r2565;
$L__BB0_285:
	setp.geu.f32 	%p244, %f12, 0f00000000;
	setp.ge.s32 	%p245, %r2854, %r1102;
	or.pred  	%p246, %p244, %p245;
	mov.u32 	%r2564, %r2860;
	mov.u32 	%r2565, %r2861;
	mov.u32 	%r2566, %r2862;
	mov.u32 	%r2567, %r2863;
	@%p246 bra 	$L__BB0_330;
	setp.lt.s32 	%p247, %r1102, 1;
	shr.u32 	%r2157, %r2568, 2;
	xor.b32  	%r2158, %r2157, %r2568;
	shl.b32 	%r2159, %r2860, 4;
	shl.b32 	%r2160, %r2158, 1;
	xor.b32  	%r2161, %r2160, %r2159;
	xor.b32  	%r2162, %r2161, %r2158;
	xor.b32  	%r2564, %r2162, %r2860;
	add.s32 	%r2867, %r2867, 362437;
	add.s32 	%r2163, %r2564, %r2867;
	cvt.rn.f32.u32 	%f336, %r2163;
	fma.rn.f32 	%f337, %f336, 0f2F800000, 0f2F000000;
	mul.f32 	%f51, %f1, %f337;
	mov.u32 	%r2565, %r2860;
	mov.u32 	%r2566, %r2861;
	mov.u32 	%r2567, %r2862;
	mov.u32 	%r2568, %r2863;
	@%p247 bra 	$L__BB0_330;
	mov.b32 	%r2865, 0;
$L__BB0_288:
	mul.wide.u32 	%rd118, %r2865, 4;
	add.s64 	%rd27, %rd22, %rd118;
	ld.global.u32 	%r2165, [%rd27];
	setp.eq.s32 	%p248, %r2165, 0;
	@%p248 bra 	$L__BB0_290;
	add.s32 	%r2865, %r2865, 1;
	setp.eq.s32 	%p249, %r2865, %r1102;
	mov.u32 	%r2565, %r2860;
	mov.u32 	%r2566, %r2861;
	mov.u32 	%r2567, %r2862;
	mov.u32 	%r2568, %r2863;
	@%p249 bra 	$L__BB0_330;
	bra.uni 	$L__BB0_288;
$L__BB0_290:
	mul.wide.u32 	%rd119, %r2865, 4;
	add.s64 	%rd120, %rd21, %rd119;
	st.global.f32 	[%rd120], %f51;
	mov.f32 	%f588, 0f00000000;
	mov.b32 	%r2866, 0;
$L__BB0_291:
	setp.eq.s32 	%p250, %r2865, %r2866;
	@%p250 bra 	$L__BB0_304;
	mul.wide.u32 	%rd121, %r2866, 4;
	add.s64 	%rd122, %rd22, %rd121;
	ld.global.u32 	%r2167, [%rd122];
	setp.ne.s32 	%p251, %r2167, 1;
	@%p251 bra 	$L__BB0_304;
	mul.wide.u32 	%rd123, %r2866, 4;
	add.s64 	%rd124, %rd21, %rd123;
	ld.global.f32 	%f340, [%rd124];
	sub.f32 	%f341, %f51, %f340;
	abs.f32 	%f342, %f341;
	setp.gt.f32 	%p252, %f342, %f2;
	sub.f32 	%f343, %f342, %f1;
	selp.f32 	%f344, %f343, %f342, %p252;
	mul.f32 	%f53, %f344, %f344;
	setp.le.f32 	%p253, %f53, 0f3F800000;
	mov.f32 	%f595, 0f4CBEBC20;
	@%p253 bra 	$L__BB0_326;
	rcp.rn.f32 	%f54, %f53;
	abs.f32 	%f55, %f54;
	setp.lt.f32 	%p254, %f55, 0f00800000;
	mul.f32 	%f346, %f55, 0f4B800000;
	selp.f32 	%f347, %f346, %f55, %p254;
	selp.f32 	%f348, 0fC1C00000, 0f00000000, %p254;
	mov.b32 	%r2168, %f347;
	add.s32 	%r2169, %r2168, -1060439283;
	and.b32  	%r2170, %r2169, -8388608;
	sub.s32 	%r2171, %r2168, %r2170;
	mov.b32 	%f349, %r2171;
	cvt.rn.f32.s32 	%f350, %r2170;
	fma.rn.f32 	%f351, %f350, 0f34000000, %f348;
	add.f32 	%f352, %f349, 0fBF800000;
	add.f32 	%f353, %f349, 0f3F800000;
	rcp.approx.ftz.f32 	%f354, %f353;
	add.f32 	%f355, %f352, %f352;
	mul.f32 	%f356, %f355, %f354;
	mul.f32 	%f357, %f356, %f356;
	sub.f32 	%f358, %f352, %f356;
	add.f32 	%f359, %f358, %f358;
	neg.f32 	%f360, %f356;
	fma.rn.f32 	%f361, %f360, %f352, %f359;
	mul.rn.f32 	%f362, %f354, %f361;
	fma.rn.f32 	%f363, %f357, 0f3A2C32E4, 0f3B52E7DB;
	fma.rn.f32 	%f364, %f363, %f357, 0f3C93BB73;
	fma.rn.f32 	%f365, %f364, %f357, 0f3DF6384F;
	mul.rn.f32 	%f366, %f365, %f357;
	fma.rn.f32 	%f367, %f356, 0f3FB8AA3B, %f351;
	sub.f32 	%f368, %f351, %f367;
	fma.rn.f32 	%f369, %f356, 0f3FB8AA3B, %f368;
	fma.rn.f32 	%f370, %f362, 0f3FB8AA3B, %f369;
	fma.rn.f32 	%f371, %f356, 0f32A55E34, %f370;
	mul.f32 	%f372, %f366, 0f40400000;
	fma.rn.f32 	%f373, %f372, %f362, %f371;
	fma.rn.f32 	%f374, %f366, %f356, %f373;
	add.rn.f32 	%f56, %f367, %f374;
	neg.f32 	%f375, %f367;
	add.rn.f32 	%f376, %f56, %f375;
	neg.f32 	%f377, %f376;
	add.rn.f32 	%f57, %f374, %f377;
	setp.eq.f32 	%p255, %f54, 0f3F800000;
	mov.f32 	%f589, 0f3F800000;
	@%p255 bra 	$L__BB0_299;
	setp.nan.f32 	%p256, %f55, %f55;
	@%p256 bra 	$L__BB0_298;
	mov.f32 	%f378, 0f40C00000;
	mul.rn.f32 	%f379, %f56, %f378;
	cvt.rni.f32.f32 	%f380, %f379;
	sub.f32 	%f381, %f379, %f380;
	neg.f32 	%f382, %f379;
	fma.rn.f32 	%f383, %f56, 0f40C00000, %f382;
	fma.rn.f32 	%f384, %f57, 0f40C00000, %f383;
	add.f32 	%f385, %f381, %f384;
	setp.gt.f32 	%p257, %f380, 0f00000000;
	selp.b32 	%r2172, 0, -2097152000, %p257;
	setp.neu.f32 	%p258, %f54, 0f00000000;
	setp.neu.f32 	%p259, %f55, 0f7F800000;
	setp.lt.f32 	%p260, %f379, 0f00000000;
	selp.f32 	%f386, 0f00000000, 0f7F800000, %p260;
	abs.f32 	%f387, %f379;
	setp.gt.f32 	%p261, %f387, 0f43180000;
	cvt.rzi.s32.f32 	%r2173, %f380;
	shl.b32 	%r2174, %r2173, 23;
	sub.s32 	%r2175, %r2174, %r2172;
	mov.b32 	%f388, %r2175;
	add.s32 	%r2176, %r2172, 2130706432;
	mov.b32 	%f389, %r2176;
	fma.rn.f32 	%f390, %f385, 0f391FCB8E, 0f3AAF85ED;
	fma.rn.f32 	%f391, %f390, %f385, 0f3C1D9856;
	fma.rn.f32 	%f392, %f391, %f385, 0f3D6357BB;
	fma.rn.f32 	%f393, %f392, %f385, 0f3E75FDEC;
	fma.rn.f32 	%f394, %f393, %f385, 0f3F317218;
	fma.rn.f32 	%f395, %f394, %f385, 0f3F800000;
	mul.f32 	%f396, %f395, %f389;
	mul.f32 	%f397, %f396, %f388;
	selp.f32 	%f589, %f386, %f397, %p261;
	and.pred  	%p262, %p258, %p259;
	@%p262 bra 	$L__BB0_299;
	add.f32 	%f398, %f54, %f54;
	mov.b32 	%r2177, %f398;
	and.b32  	%r2178, %r2177, 2147483647;
	mov.b32 	%f589, %r2178;
	bra.uni 	$L__BB0_299;
$L__BB0_298:
	mov.f32 	%f399, 0f40C00000;
	add.rn.f32 	%f589, %f54, %f399;
$L__BB0_299:
	mov.f32 	%f401, 0f40400000;
	mul.rn.f32 	%f402, %f56, %f401;
	neg.f32 	%f403, %f402;
	fma.rn.f32 	%f404, %f56, 0f40400000, %f403;
	fma.rn.f32 	%f405, %f57, 0f40400000, %f404;
	cvt.rni.f32.f32 	%f406, %f402;
	sub.f32 	%f407, %f402, %f406;
	add.f32 	%f408, %f407, %f405;
	fma.rn.f32 	%f409, %f408, 0f391FCB8E, 0f3AAF85ED;
	fma.rn.f32 	%f410, %f409, %f408, 0f3C1D9856;
	fma.rn.f32 	%f411, %f410, %f408, 0f3D6357BB;
	fma.rn.f32 	%f412, %f411, %f408, 0f3E75FDEC;
	fma.rn.f32 	%f413, %f412, %f408, 0f3F317218;
	fma.rn.f32 	%f414, %f413, %f408, 0f3F800000;
	cvt.rzi.s32.f32 	%r2179, %f406;
	setp.gt.f32 	%p264, %f406, 0f00000000;
	selp.b32 	%r2180, 0, -2097152000, %p264;
	add.s32 	%r2181, %r2180, 2130706432;
	mov.b32 	%f415, %r2181;
	mul.f32 	%f416, %f414, %f415;
	shl.b32 	%r2182, %r2179, 23;
	sub.s32 	%r2183, %r2182, %r2180;
	mov.b32 	%f417, %r2183;
	mul.f32 	%f418, %f416, %f417;
	abs.f32 	%f419, %f402;
	setp.gt.f32 	%p265, %f419, 0f43180000;
	setp.lt.f32 	%p266, %f402, 0f00000000;
	selp.f32 	%f420, 0f00000000, 0f7F800000, %p266;
	selp.f32 	%f62, %f420, %f418, %p265;
	mov.f32 	%f590, 0f3F800000;
	@%p255 bra 	$L__BB0_303;
	setp.nan.f32 	%p267, %f55, %f55;
	@%p267 bra 	$L__BB0_302;
	setp.eq.f32 	%p268, %f54, 0f00000000;
	setp.eq.f32 	%p269, %f55, 0f7F800000;
	add.f32 	%f421, %f54, %f54;
	selp.f32 	%f422, %f421, %f62, %p269;
	selp.f32 	%f590, %f421, %f422, %p268;
	bra.uni 	$L__BB0_303;
$L__BB0_302:
	mov.f32 	%f423, 0f40400000;
	add.rn.f32 	%f590, %f54, %f423;
$L__BB0_303:
	sub.f32 	%f424, %f589, %f590;
	mul.f32 	%f425, %f424, 0f40800000;
	fma.rn.f32 	%f588, %f3, %f425, %f588;
$L__BB0_304:
	add.s32 	%r2866, %r2866, 1;
	setp.ne.s32 	%p270, %r2866, %r1105;
	@%p270 bra 	$L__BB0_291;
	sub.f32 	%f426, %f2, %f4;
	setp.lt.f32 	%p271, %f51, %f426;
	mov.f32 	%f593, 0f3F800000;
	@%p271 bra 	$L__BB0_316;
	add.f32 	%f428, %f2, %f4;
	setp.leu.f32 	%p272, %f51, %f428;
	mov.f32 	%f594, 0f00000000;
	mov.f32 	%f592, 0f3F800000;
	@%p272 bra 	$L__BB0_325;
	setp.eq.f32 	%p273, %f6, 0f00000000;
	sub.f32 	%f430, %f51, %f4;
	sub.f32 	%f431, %f430, %f2;
	abs.f32 	%f68, %f431;
	abs.f32 	%f69, %f68;
	setp.lt.f32 	%p274, %f69, 0f00800000;
	mul.f32 	%f432, %f69, 0f4B800000;
	selp.f32 	%f433, %f432, %f69, %p274;
	selp.f32 	%f434, 0fC1C00000, 0f00000000, %p274;
	mov.b32 	%r2184, %f433;
	add.s32 	%r2185, %r2184, -1060439283;
	and.b32  	%r2186, %r2185, -8388608;
	sub.s32 	%r2187, %r2184, %r2186;
	mov.b32 	%f435, %r2187;
	cvt.rn.f32.s32 	%f436, %r2186;
	fma.rn.f32 	%f437, %f436, 0f34000000, %f434;
	add.f32 	%f438, %f435, 0fBF800000;
	add.f32 	%f439, %f435, 0f3F800000;
	rcp.approx.ftz.f32 	%f440, %f439;
	add.f32 	%f441, %f438, %f438;
	mul.f32 	%f442, %f441, %f440;
	mul.f32 	%f443, %f442, %f442;
	sub.f32 	%f444, %f438, %f442;
	add.f32 	%f445, %f444, %f444;
	neg.f32 	%f446, %f442;
	fma.rn.f32 	%f447, %f446, %f438, %f445;
	mul.rn.f32 	%f448, %f440, %f447;
	fma.rn.f32 	%f449, %f443, 0f3A2C32E4, 0f3B52E7DB;
	fma.rn.f32 	%f450, %f449, %f443, 0f3C93BB73;
	fma.rn.f32 	%f451, %f450, %f443, 0f3DF6384F;
	mul.rn.f32 	%f452, %f451, %f443;
	fma.rn.f32 	%f453, %f442, 0f3FB8AA3B, %f437;
	sub.f32 	%f454, %f437, %f453;
	fma.rn.f32 	%f455, %f442, 0f3FB8AA3B, %f454;
	fma.rn.f32 	%f456, %f448, 0f3FB8AA3B, %f455;
	fma.rn.f32 	%f457, %f442, 0f32A55E34, %f456;
	mul.f32 	%f458, %f452, 0f40400000;
	fma.rn.f32 	%f459, %f458, %f448, %f457;
	fma.rn.f32 	%f460, %f452, %f442, %f459;
	add.rn.f32 	%f461, %f453, %f460;
	neg.f32 	%f462, %f453;
	add.rn.f32 	%f463, %f461, %f462;
	neg.f32 	%f464, %f463;
	add.rn.f32 	%f465, %f460, %f464;
	mul.rn.f32 	%f466, %f461, %f6;
	neg.f32 	%f467, %f466;
	fma.rn.f32 	%f468, %f461, %f6, %f467;
	fma.rn.f32 	%f469, %f465, %f6, %f468;
	cvt.rni.f32.f32 	%f470, %f466;
	sub.f32 	%f471, %f466, %f470;
	add.f32 	%f472, %f471, %f469;
	fma.rn.f32 	%f473, %f472, 0f391FCB8E, 0f3AAF85ED;
	fma.rn.f32 	%f474, %f473, %f472, 0f3C1D9856;
	fma.rn.f32 	%f475, %f474, %f472, 0f3D6357BB;
	fma.rn.f32 	%f476, %f475, %f472, 0f3E75FDEC;
	fma.rn.f32 	%f477, %f476, %f472, 0f3F317218;
	fma.rn.f32 	%f478, %f477, %f472, 0f3F800000;
	cvt.rzi.s32.f32 	%r2188, %f470;
	setp.gt.f32 	%p275, %f470, 0f00000000;
	selp.b32 	%r2189, 0, -2097152000, %p275;
	add.s32 	%r2190, %r2189, 2130706432;
	mov.b32 	%f479, %r2190;
	mul.f32 	%f480, %f478, %f479;
	shl.b32 	%r2191, %r2188, 23;
	sub.s32 	%r2192, %r2191, %r2189;
	mov.b32 	%f481, %r2192;
	mul.f32 	%f482, %f480, %f481;
	abs.f32 	%f483, %f466;
	setp.gt.f32 	%p276, %f483, 0f43180000;
	setp.lt.f32 	%p277, %f466, 0f00000000;
	selp.f32 	%f484, 0f00000000, 0f7F800000, %p277;
	selp.f32 	%f70, %f484, %f482, %p276;
	setp.eq.f32 	%p278, %f68, 0f3F800000;
	or.pred  	%p279, %p278, %p273;
	@%p279 bra 	$L__BB0_315;
	setp.nan.f32 	%p280, %f8, %f8;
	setp.nan.f32 	%p281, %f69, %f69;
	or.pred  	%p282, %p281, %p280;
	@%p282 bra 	$L__BB0_314;
	setp.eq.f32 	%p283, %f68, 0f00000000;
	setp.eq.f32 	%p284, %f69, 0f7F800000;
	or.pred  	%p285, %p283, %p284;
	@%p285 bra 	$L__BB0_313;
	setp.eq.f32 	%p286, %f8, 0f7F800000;
	setp.eq.f32 	%p287, %f68, 0fBF800000;
	and.pred  	%p288, %p287, %p286;
	@%p288 bra 	$L__BB0_315;
	setp.geu.f32 	%p289, %f68, 0f00000000;
	mov.f32 	%f592, %f70;
	@%p289 bra 	$L__BB0_315;
	setp.neu.f32 	%p290, %f6, %f9;
	setp.neu.f32 	%p291, %f7, 0f3F800000;
	neg.f32 	%f486, %f70;
	selp.f32 	%f487, %f70, %f486, %p291;
	selp.f32 	%f592, 0f7FFFFFFF, %f487, %p290;
	bra.uni 	$L__BB0_315;
$L__BB0_313:
	setp.lt.f32 	%p292, %f6, 0f00000000;
	setp.neu.f32 	%p293, %f7, 0f3F800000;
	add.f32 	%f488, %f68, %f68;
	mov.b32 	%r2193, %f488;
	xor.b32  	%r2194, %r2193, 2139095040;
	selp.b32 	%r2195, %r2194, %r2193, %p292;
	and.b32  	%r2196, %r2195, 2147483647;
	selp.b32 	%r2197, %r2196, %r2195, %p293;
	mov.b32 	%f592, %r2197;
	bra.uni 	$L__BB0_315;
$L__BB0_314:
	add.rn.f32 	%f592, %f68, %f6;
$L__BB0_315:
	mul.f32 	%f594, %f5, %f592;
	bra.uni 	$L__BB0_325;
$L__BB0_316:
	setp.eq.f32 	%p294, %f6, 0f00000000;
	add.f32 	%f490, %f51, %f4;
	sub.f32 	%f491, %f490, %f2;
	abs.f32 	%f76, %f491;
	abs.f32 	%f77, %f76;
	setp.lt.f32 	%p295, %f77, 0f00800000;
	mul.f32 	%f492, %f77, 0f4B800000;
	selp.f32 	%f493, %f492, %f77, %p295;
	selp.f32 	%f494, 0fC1C00000, 0f00000000, %p295;
	mov.b32 	%r2198, %f493;
	add.s32 	%r2199, %r2198, -1060439283;
	and.b32  	%r2200, %r2199, -8388608;
	sub.s32 	%r2201, %r2198, %r2200;
	mov.b32 	%f495, %r2201;
	cvt.rn.f32.s32 	%f496, %r2200;
	fma.rn.f32 	%f497, %f496, 0f34000000, %f494;
	add.f32 	%f498, %f495, 0fBF800000;
	add.f32 	%f499, %f495, 0f3F800000;
	rcp.approx.ftz.f32 	%f500, %f499;
	add.f32 	%f501, %f498, %f498;
	mul.f32 	%f502, %f501, %f500;
	mul.f32 	%f503, %f502, %f502;
	sub.f32 	%f504, %f498, %f502;
	add.f32 	%f505, %f504, %f504;
	neg.f32 	%f506, %f502;
	fma.rn.f32 	%f507, %f506, %f498, %f505;
	mul.rn.f32 	%f508, %f500, %f507;
	fma.rn.f32 	%f509, %f503, 0f3A2C32E4, 0f3B52E7DB;
	fma.rn.f32 	%f510, %f509, %f503, 0f3C93BB73;
	fma.rn.f32 	%f511, %f510, %f503, 0f3DF6384F;
	mul.rn.f32 	%f512, %f511, %f503;
	fma.rn.f32 	%f513, %f502, 0f3FB8AA3B, %f497;
	sub.f32 	%f514, %f497, %f513;
	fma.rn.f32 	%f515, %f502, 0f3FB8AA3B, %f514;
	fma.rn.f32 	%f516, %f508, 0f3FB8AA3B, %f515;
	fma.rn.f32 	%f517, %f502, 0f32A55E34, %f516;
	mul.f32 	%f518, %f512, 0f40400000;
	fma.rn.f32 	%f519, %f518, %f508, %f517;
	fma.rn.f32 	%f520, %f512, %f502, %f519;
	add.rn.f32 	%f521, %f513, %f520;
	neg.f32 	%f522, %f513;
	add.rn.f32 	%f523, %f521, %f522;
	neg.f32 	%f524, %f523;
	add.rn.f32 	%f525, %f520, %f524;
	mul.rn.f32 	%f526, %f521, %f6;
	neg.f32 	%f527, %f526;
	fma.rn.f32 	%f528, %f521, %f6, %f527;
	fma.rn.f32 	%f529, %f525, %f6, %f528;
	cvt.rni.f32.f32 	%f530, %f526;
	sub.f32 	%f531, %f526, %f530;
	add.f32 	%f532, %f531, %f529;
	fma.rn.f32 	%f533, %f532, 0f391FCB8E, 0f3AAF85ED;
	fma.rn.f32 	%f534, %f533, %f532, 0f3C1D9856;
	fma.rn.f32 	%f535, %f534, %f532, 0f3D6357BB;
	fma.rn.f32 	%f536, %f535, %f532, 0f3E75FDEC;
	fma.rn.f32 	%f537, %f536, %f532, 0f3F317218;
	fma.rn.f32 	%f538, %f537, %f532, 0f3F800000;
	cvt.rzi.s32.f32 	%r2202, %f530;
	setp.gt.f32 	%p296, %f530, 0f00000000;
	selp.b32 	%r2203, 0, -2097152000, %p296;
	add.s32 	%r2204, %r2203, 2130706432;
	mov.b32 	%f539, %r2204;
	mul.f32 	%f540, %f538, %f539;
	shl.b32 	%r2205, %r2202, 23;
	sub.s32 	%r2206, %r2205, %r2203;
	mov.b32 	%f541, %r2206;
	mul.f32 	%f542, %f540, %f541;
	abs.f32 	%f543, %f526;
	setp.gt.f32 	%p297, %f543, 0f43180000;
	setp.lt.f32 	%p298, %f526, 0f00000000;
	selp.f32 	%f544, 0f00000000, 0f7F800000, %p298;
	selp.f32 	%f78, %f544, %f542, %p297;
	setp.eq.f32 	%p299, %f76, 0f3F800000;
	or.pred  	%p300, %p299, %p294;
	@%p300 bra 	$L__BB0_324;
	setp.nan.f32 	%p301, %f8, %f8;
	setp.nan.f32 	%p302, %f77, %f77;
	or.pred  	%p303, %p302, %p301;
	@%p303 bra 	$L__BB0_323;
	setp.eq.f32 	%p304, %f76, 0f00000000;
	setp.eq.f32 	%p305, %f77, 0f7F800000;
	or.pred  	%p306, %p304, %p305;
	@%p306 bra 	$L__BB0_322;
	setp.eq.f32 	%p307, %f8, 0f7F800000;
	setp.eq.f32 	%p308, %f76, 0fBF800000;
	and.pred  	%p309, %p308, %p307;
	@%p309 bra 	$L__BB0_324;
	setp.geu.f32 	%p310, %f76, 0f00000000;
	mov.f32 	%f593, %f78;
	@%p310 bra 	$L__BB0_324;
	setp.neu.f32 	%p311, %f6, %f9;
	setp.neu.f32 	%p312, %f7, 0f3F800000;
	neg.f32 	%f546, %f78;
	selp.f32 	%f547, %f78, %f546, %p312;
	selp.f32 	%f593, 0f7FFFFFFF, %f547, %p311;
	bra.uni 	$L__BB0_324;
$L__BB0_322:
	setp.lt.f32 	%p313, %f6, 0f00000000;
	setp.neu.f32 	%p314, %f7, 0f3F800000;
	add.f32 	%f548, %f76, %f76;
	mov.b32 	%r2207, %f548;
	xor.b32  	%r2208, %r2207, 2139095040;
	selp.b32 	%r2209, %r2208, %r2207, %p313;
	and.b32  	%r2210, %r2209, 2147483647;
	selp.b32 	%r2211, %r2210, %r2209, %p314;
	mov.b32 	%f593, %r2211;
	bra.uni 	$L__BB0_324;
$L__BB0_323:
	add.rn.f32 	%f593, %f76, %f6;
$L__BB0_324:
	mul.f32 	%f594, %f5, %f593;
$L__BB0_325:
	setp.gt.f32 	%p315, %f594, 0f42C80000;
	selp.f32 	%f549, 0f42C80000, %f594, %p315;
	add.f32 	%f595, %f588, %f549;
$L__BB0_326:
	add.s32 	%r2212, %r2854, 1;
	cvt.rn.f32.s32 	%f550, %r2212;
	div.rn.f32 	%f551, %f11, %f550;
	fma.rn.f32 	%f552, %f595, 0fBBBB989D, 0f3F000000;
	cvt.sat.f32.f32 	%f553, %f552;
	mov.f32 	%f554, 0f4B400001;
	mov.f32 	%f555, 0f437C0000;
	fma.rm.f32 	%f556, %f553, %f555, %f554;
	add.f32 	%f557, %f556, 0fCB40007F;
	neg.f32 	%f558, %f557;
	fma.rn.f32 	%f559, %f595, 0fBFB8AA3B, %f558;
	fma.rn.f32 	%f560, %f595, 0fB2A57060, %f559;
	mov.b32 	%r2213, %f556;
	shl.b32 	%r2214, %r2213, 23;
	mov.b32 	%f561, %r2214;
	ex2.approx.ftz.f32 	%f562, %f560;
	mul.f32 	%f563, %f562, %f561;
	mul.f32 	%f87, %f551, %f563;
	setp.gt.f32 	%p316, %f87, 0f3F800000;
	@%p316 bra 	$L__BB0_329;
	setp.geu.f32 	%p317, %f13, %f87;
	mov.u32 	%r2565, %r2860;
	mov.u32 	%r2566, %r2861;
	mov.u32 	%r2567, %r2862;
	mov.u32 	%r2568, %r2863;
	@%p317 bra 	$L__BB0_330;
	mov.b32 	%r2215, 1;
	st.global.u32 	[%rd27], %r2215;
	mov.u32 	%r2565, %r2860;
	mov.u32 	%r2566, %r2861;
	mov.u32 	%r2567, %r2862;
	mov.u32 	%r2568, %r2863;
	bra.uni 	$L__BB0_330;
$L__BB0_329:
	mov.b32 	%r2216, 1;
	st.global.u32 	[%rd27], %r2216;
	mov.u32 	%r2565, %r2860;
	mov.u32 	%r2566, %r2861;
	mov.u32 	%r2567, %r2862;
	mov.u32 	%r2568, %r2863;
$L__BB0_330:
	add.s32 	%r2851, %r2851, 1;
	setp.eq.s32 	%p318, %r2851, %r1101;
	@%p318 bra 	$L__BB0_331;
	bra.uni 	$L__BB0_236;
$L__BB0_331:
	@%p143 bra 	$L__BB0_332;
	bra.uni 	$L__BB0_352;
$L__BB0_332:
	setp.lt.s32 	%p320, %r1102, 4;
	mov.b32 	%r2887, 0;
	@%p320 bra 	$L__BB0_343;
	mov.b32 	%r2873, 0;
$L__BB0_334:
	mul.wide.u32 	%rd125, %r2873, 4;
	add.s64 	%rd28, %rd21, %rd125;
	add.s64 	%rd29, %rd22, %rd125;
	ld.global.u32 	%r2219, [%rd29];
	setp.ne.s32 	%p321, %r2219, 1;
	@%p321 bra 	$L__BB0_336;
	ld.global.f32 	%f564, [%rd28];
	div.rn.f32 	%f565, %f564, %f10;
	cvt.rni.s32.f32 	%r2220, %f565;
	add.s32 	%r2221, %r1104, %r2220;
	mul.wide.s32 	%rd126, %r2221, 4;
	add.s64 	%rd127, %rd1, %rd126;
	ld.global.u32 	%r2222, [%rd127];
	add.s32 	%r2223, %r2222, 1;
	st.global.u32 	[%rd127], %r2223;
$L__BB0_336:
	ld.global.u32 	%r2224, [%rd29+4];
	setp.ne.s32 	%p322, %r2224, 1;
	@%p322 bra 	$L__BB0_338;
	ld.global.f32 	%f566, [%rd28+4];
	div.rn.f32 	%f567, %f566, %f10;
	cvt.rni.s32.f32 	%r2225, %f567;
	add.s32 	%r2226, %r1104, %r2225;
	mul.wide.s32 	%rd128, %r2226, 4;
	add.s64 	%rd129, %rd1, %rd128;
	ld.global.u32 	%r2227, [%rd129];
	add.s32 	%r2228, %r2227, 1;
	st.global.u32 	[%rd129], %r2228;
$L__BB0_338:
	ld.global.u32 	%r2229, [%rd29+8];
	setp.ne.s32 	%p323, %r2229, 1;
	@%p323 bra 	$L__BB0_340;
	ld.global.f32 	%f568, [%rd28+8];
	div.rn.f32 	%f569, %f568, %f10;
	cvt.rni.s32.f32 	%r2230, %f569;
	add.s32 	%r2231, %r1104, %r2230;
	mul.wide.s32 	%rd130, %r2231, 4;
	add.s64 	%rd131, %rd1, %rd130;
	ld.global.u32 	%r2232, [%rd131];
	add.s32 	%r2233, %r2232, 1;
	st.global.u32 	[%rd131], %r2233;
$L__BB0_340:
	ld.global.f32 	%f88, [%rd28+12];
	ld.global.u32 	%r2234, [%rd29+12];
	setp.ne.s32 	%p324, %r2234, 1;
	@%p324 bra 	$L__BB0_342;
	div.rn.f32 	%f570, %f88, %f10;
	cvt.rni.s32.f32 	%r2235, %f570;
	add.s32 	%r2236, %r1104, %r2235;
	mul.wide.s32 	%rd132, %r2236, 4;
	add.s64 	%rd133, %rd1, %rd132;
	ld.global.u32 	%r2237, [%rd133];
	add.s32 	%r2238, %r2237, 1;
	st.global.u32 	[%rd133], %r2238;
$L__BB0_342:
	add.s32 	%r2873, %r2873, 4;
	and.b32  	%r2887, %r1105, 2147483644;
	setp.eq.s32 	%p325, %r2873, %r2887;
	@%p325 bra 	$L__BB0_343;
	bra.uni 	$L__BB0_334;
$L__BB0_343:
	setp.eq.s32 	%p326, %r1112, 0;
	@%p326 bra 	$L__BB0_352;
	mul.wide.u32 	%rd134, %r2887, 4;
	add.s64 	%rd34, %rd21, %rd134;
	add.s64 	%rd35, %rd22, %rd134;
	ld.global.u32 	%r2239, [%rd35];
	setp.ne.s32 	%p327, %r2239, 1;
	@%p327 bra 	$L__BB0_346;
	ld.global.f32 	%f571, [%rd34];
	div.rn.f32 	%f572, %f571, %f10;
	cvt.rni.s32.f32 	%r2240, %f572;
	add.s32 	%r2241, %r1104, %r2240;
	mul.wide.s32 	%rd135, %r2241, 4;
	add.s64 	%rd136, %rd1, %rd135;
	ld.global.u32 	%r2242, [%rd136];
	add.s32 	%r2243, %r2242, 1;
	st.global.u32 	[%rd136], %r2243;
$L__BB0_346:
	setp.eq.s32 	%p328, %r1112, 1;
	@%p328 bra 	$L__BB0_352;
	ld.global.u32 	%r2244, [%rd35+4];
	setp.ne.s32 	%p329, %r2244, 1;
	@%p329 bra 	$L__BB0_349;
	ld.global.f32 	%f573, [%rd34+4];
	div.rn.f32 	%f574, %f573, %f10;
	cvt.rni.s32.f32 	%r2245, %f574;
	add.s32 	%r2246, %r1104, %r2245;
	mul.wide.s32 	%rd137, %r2246, 4;
	add.s64 	%rd138, %rd1, %rd137;
	ld.global.u32 	%r2247, [%rd138];
	add.s32 	%r2248, %r2247, 1;
	st.global.u32 	[%rd138], %r2248;
$L__BB0_349:
	setp.eq.s32 	%p330, %r1112, 2;
	@%p330 bra 	$L__BB0_352;
	ld.global.f32 	%f89, [%rd34+8];
	ld.global.u32 	%r2249, [%rd35+8];
	setp.ne.s32 	%p331, %r2249, 1;
	@%p331 bra 	$L__BB0_352;
	div.rn.f32 	%f575, %f89, %f10;
	cvt.rni.s32.f32 	%r2250, %f575;
	add.s32 	%r2251, %r1104, %r2250;
	mul.wide.s32 	%rd139, %r2251, 4;
	add.s64 	%rd140, %rd1, %rd139;
	ld.global.u32 	%r2252, [%rd140];
	add.s32 	%r2253, %r2252, 1;
	st.global.u32 	[%rd140], %r2253;
$L__BB0_352:
	add.s32 	%r2844, %r2844, 1;
	setp.eq.s32 	%p332, %r2844, %r1100;
	@%p332 bra 	$L__BB0_409;
	bra.uni 	$L__BB0_235;
$L__BB0_353:
	setp.lt.s32 	%p167, %r1102, 5;
	mov.b32 	%r2874, 1;
	@%p167 bra 	$L__BB0_356;
	mov.b32 	%r2856, 1;
$L__BB0_355:
	mul.wide.u32 	%rd106, %r2856, 4;
	add.s64 	%rd107, %rd20, %rd106;
	ld.global.u32 	%r2081, [%rd107+-4];
	ld.global.u32 	%r2082, [%rd107];
	add.s32 	%r2083, %r2082, %r2081;
	st.global.u32 	[%rd107], %r2083;
	ld.global.u32 	%r2084, [%rd107+4];
	add.s32 	%r2085, %r2084, %r2083;
	st.global.u32 	[%rd107+4], %r2085;
	ld.global.u32 	%r2086, [%rd107+8];
	add.s32 	%r2087, %r2086, %r2085;
	st.global.u32 	[%rd107+8], %r2087;
	ld.global.u32 	%r2088, [%rd107+12];
	add.s32 	%r2089, %r2088, %r2087;
	st.global.u32 	[%rd107+12], %r2089;
	add.s32 	%r2874, %r2856, 4;
	add.s32 	%r2090, %r2856, 3;
	setp.eq.s32 	%p168, %r2090, %r1111;
	mov.u32 	%r2856, %r2874;
	@%p168 bra 	$L__BB0_356;
	bra.uni 	$L__BB0_355;
$L__BB0_356:
	setp.eq.s32 	%p169, %r1110, 0;
	@%p169 bra 	$L__BB0_240;
	setp.eq.s32 	%p170, %r1110, 1;
	mul.wide.s32 	%rd108, %r2874, 4;
	add.s64 	%rd30, %rd20, %rd108;
	ld.global.u32 	%r2091, [%rd30+-4];
	ld.global.u32 	%r2092, [%rd30];
	add.s32 	%r1170, %r2092, %r2091;
	st.global.u32 	[%rd30], %r1170;
	@%p170 bra 	$L__BB0_240;
	setp.eq.s32 	%p171, %r1110, 2;
	ld.global.u32 	%r2093, [%rd30+4];
	add.s32 	%r1171, %r2093, %r1170;
	st.global.u32 	[%rd30+4], %r1171;
	@%p171 bra 	$L__BB0_240;
	ld.global.u32 	%r2094, [%rd30+8];
	add.s32 	%r2095, %r2094, %r1171;
	st.global.u32 	[%rd30+8], %r2095;
	bra.uni 	$L__BB0_240;
$L__BB0_360:
	setp.lt.u32 	%p157, %r1102, 16;
	mov.b32 	%r2876, 0;
	@%p157 bra 	$L__BB0_363;
	mov.b32 	%r2855, 0;
$L__BB0_362:
	.pragma "nounroll";
	mul.wide.u32 	%rd96, %r2855, 4;
	add.s64 	%rd97, %rd22, %rd96;
	ld.global.u32 	%r2046, [%rd97];
	add.s64 	%rd98, %rd20, %rd96;
	st.global.u32 	[%rd98], %r2046;
	ld.global.u32 	%r2047, [%rd97+4];
	st.global.u32 	[%rd98+4], %r2047;
	ld.global.u32 	%r2048, [%rd97+8];
	st.global.u32 	[%rd98+8], %r2048;
	ld.global.u32 	%r2049, [%rd97+12];
	st.global.u32 	[%rd98+12], %r2049;
	ld.global.u32 	%r2050, [%rd97+16];
	st.global.u32 	[%rd98+16], %r2050;
	ld.global.u32 	%r2051, [%rd97+20];
	st.global.u32 	[%rd98+20], %r2051;
	ld.global.u32 	%r2052, [%rd97+24];
	st.global.u32 	[%rd98+24], %r2052;
	ld.global.u32 	%r2053, [%rd97+28];
	st.global.u32 	[%rd98+28], %r2053;
	ld.global.u32 	%r2054, [%rd97+32];
	st.global.u32 	[%rd98+32], %r2054;
	ld.global.u32 	%r2055, [%rd97+36];
	st.global.u32 	[%rd98+36], %r2055;
	ld.global.u32 	%r2056, [%rd97+40];
	st.global.u32 	[%rd98+40], %r2056;
	ld.global.u32 	%r2057, [%rd97+44];
	st.global.u32 	[%rd98+44], %r2057;
	ld.global.u32 	%r2058, [%rd97+48];
	st.global.u32 	[%rd98+48], %r2058;
	ld.global.u32 	%r2059, [%rd97+52];
	st.global.u32 	[%rd98+52], %r2059;
	ld.global.u32 	%r2060, [%rd97+56];
	st.global.u32 	[%rd98+56], %r2060;
	ld.global.u32 	%r2061, [%rd97+60];
	st.global.u32 	[%rd98+60], %r2061;
	add.s32 	%r2855, %r2855, 16;
	setp.eq.s32 	%p158, %r2855, %r1108;
	mov.u32 	%r2876, %r1108;
	@%p158 bra 	$L__BB0_363;
	bra.uni 	$L__BB0_362;
$L__BB0_363:
	setp.eq.s32 	%p159, %r1106, 0;
	@%p159 bra 	$L__BB0_239;
	add.s32 	%r2062, %r1106, -1;
	setp.lt.u32 	%p160, %r2062, 7;
	@%p160 bra 	$L__BB0_366;
	mul.wide.u32 	%rd99, %r2876, 4;
	add.s64 	%rd100, %rd22, %rd99;
	ld.global.u32 	%r2063, [%rd100];
	add.s64 	%rd101, %rd20, %rd99;
	st.global.u32 	[%rd101], %r2063;
	ld.global.u32 	%r2064, [%rd100+4];
	st.global.u32 	[%rd101+4], %r2064;
	ld.global.u32 	%r2065, [%rd100+8];
	st.global.u32 	[%rd101+8], %r2065;
	ld.global.u32 	%r2066, [%rd100+12];
	st.global.u32 	[%rd101+12], %r2066;
	ld.global.u32 	%r2067, [%rd100+16];
	st.global.u32 	[%rd101+16], %r2067;
	ld.global.u32 	%r2068, [%rd100+20];
	st.global.u32 	[%rd101+20], %r2068;
	ld.global.u32 	%r2069, [%rd100+24];
	st.global.u32 	[%rd101+24], %r2069;
	ld.global.u32 	%r2070, [%rd100+28];
	st.global.u32 	[%rd101+28], %r2070;
	add.s32 	%r2876, %r2876, 8;
$L__BB0_366:
	setp.eq.s32 	%p161, %r1107, 0;
	@%p161 bra 	$L__BB0_239;
	add.s32 	%r2071, %r1107, -1;
	setp.lt.u32 	%p162, %r2071, 3;
	@%p162 bra 	$L__BB0_369;
	mul.wide.u32 	%rd102, %r2876, 4;
	add.s64 	%rd103, %rd22, %rd102;
	ld.global.u32 	%r2072, [%rd103];
	add.s64 	%rd104, %rd20, %rd102;
	st.global.u32 	[%rd104], %r2072;
	ld.global.u32 	%r2073, [%rd103+4];
	st.global.u32 	[%rd104+4], %r2073;
	ld.global.u32 	%r2074, [%rd103+8];
	st.global.u32 	[%rd104+8], %r2074;
	ld.global.u32 	%r2075, [%rd103+12];
	st.global.u32 	[%rd104+12], %r2075;
	add.s32 	%r2876, %r2876, 4;
$L__BB0_369:
	setp.eq.s32 	%p163, %r1109, 0;
	@%p163 bra 	$L__BB0_239;
	setp.eq.s32 	%p164, %r1109, 1;
	mul.wide.u32 	%rd105, %r2876, 4;
	add.s64 	%rd31, %rd22, %rd105;
	ld.global.u32 	%r2076, [%rd31];
	add.s64 	%rd32, %rd20, %rd105;
	st.global.u32 	[%rd32], %r2076;
	@%p164 bra 	$L__BB0_239;
	setp.eq.s32 	%p165, %r1109, 2;
	ld.global.u32 	%r2077, [%rd31+4];
	st.global.u32 	[%rd32+4], %r2077;
	@%p165 bra 	$L__BB0_239;
	ld.global.u32 	%r2078, [%rd31+8];
	st.global.u32 	[%rd32+8], %r2078;
	bra.uni 	$L__BB0_239;
$L__BB0_373:
	setp.lt.u32 	%p144, %r1102, 16;
	mov.b32 	%r2882, 0;
	mov.u32 	%r2854, %r2882;
	@%p144 bra 	$L__BB0_376;
	and.b32  	%r1976, %r1102, 2147483632;
	neg.s32 	%r2852, %r1976;
	mov.b32 	%r2854, 0;
	mov.u64 	%rd143, %rd23;
$L__BB0_375:
	.pragma "nounroll";
	ld.global.u32 	%r1977, [%rd143+-32];
	add.s32 	%r1978, %r1977, %r2854;
	ld.global.u32 	%r1979, [%rd143+-28];
	add.s32 	%r1980, %r1979, %r1978;
	ld.global.u32 	%r1981, [%rd143+-24];
	add.s32 	%r1982, %r1981, %r1980;
	ld.global.u32 	%r1983, [%rd143+-20];
	add.s32 	%r1984, %r1983, %r1982;
	ld.global.u32 	%r1985, [%rd143+-16];
	add.s32 	%r1986, %r1985, %r1984;
	ld.global.u32 	%r1987, [%rd143+-12];
	add.s32 	%r1988, %r1987, %r1986;
	ld.global.u32 	%r1989, [%rd143+-8];
	add.s32 	%r1990, %r1989, %r1988;
	ld.global.u32 	%r1991, [%rd143+-4];
	add.s32 	%r1992, %r1991, %r1990;
	ld.global.u32 	%r1993, [%rd143];
	add.s32 	%r1994, %r1993, %r1992;
	ld.global.u32 	%r1995, [%rd143+4];
	add.s32 	%r1996, %r1995, %r1994;
	ld.global.u32 	%r1997, [%rd143+8];
	add.s32 	%r1998, %r1997, %r1996;
	ld.global.u32 	%r1999, [%rd143+12];
	add.s32 	%r2000, %r1999, %r1998;
	ld.global.u32 	%r2001, [%rd143+16];
	add.s32 	%r2002, %r2001, %r2000;
	ld.global.u32 	%r2003, [%rd143+20];
	add.s32 	%r2004, %r2003, %r2002;
	ld.global.u32 	%r2005, [%rd143+24];
	add.s32 	%r2006, %r2005, %r2004;
	ld.global.u32 	%r2007, [%rd143+28];
	add.s32 	%r2854, %r2007, %r2006;
	add.s32 	%r2852, %r2852, 16;
	add.s64 	%rd143, %rd143, 64;
	setp.eq.s32 	%p145, %r2852, 0;
	mov.u32 	%r2882, %r1108;
	@%p145 bra 	$L__BB0_376;
	bra.uni 	$L__BB0_375;
$L__BB0_376:
	setp.eq.s32 	%p146, %r1106, 0;
	@%p146 bra 	$L__BB0_237;
	add.s32 	%r2009, %r1106, -1;
	setp.lt.u32 	%p147, %r2009, 7;
	@%p147 bra 	$L__BB0_379;
	mul.wide.u32 	%rd91, %r2882, 4;
	add.s64 	%rd92, %rd22, %rd91;
	ld.global.u32 	%r2010, [%rd92];
	add.s32 	%r2011, %r2010, %r2854;
	ld.global.u32 	%r2012, [%rd92+4];
	add.s32 	%r2013, %r2012, %r2011;
	ld.global.u32 	%r2014, [%rd92+8];
	add.s32 	%r2015, %r2014, %r2013;
	ld.global.u32 	%r2016, [%rd92+12];
	add.s32 	%r2017, %r2016, %r2015;
	ld.global.u32 	%r2018, [%rd92+16];
	add.s32 	%r2019, %r2018, %r2017;
	ld.global.u32 	%r2020, [%rd92+20];
	add.s32 	%r2021, %r2020, %r2019;
	ld.global.u32 	%r2022, [%rd92+24];
	add.s32 	%r2023, %r2022, %r2021;
	ld.global.u32 	%r2024, [%rd92+28];
	add.s32 	%r2854, %r2024, %r2023;
	add.s32 	%r2882, %r2882, 8;
$L__BB0_379:
	setp.eq.s32 	%p148, %r1107, 0;
	@%p148 bra 	$L__BB0_237;
	add.s32 	%r2026, %r1107, -1;
	setp.lt.u32 	%p149, %r2026, 3;
	@%p149 bra 	$L__BB0_382;
	mul.wide.u32 	%rd93, %r2882, 4;
	add.s64 	%rd94, %rd22, %rd93;
	ld.global.u32 	%r2027, [%rd94];
	add.s32 	%r2028, %r2027, %r2854;
	ld.global.u32 	%r2029, [%rd94+4];
	add.s32 	%r2030, %r2029, %r2028;
	ld.global.u32 	%r2031, [%rd94+8];
	add.s32 	%r2032, %r2031, %r2030;
	ld.global.u32 	%r2033, [%rd94+12];
	add.s32 	%r2854, %r2033, %r2032;
	add.s32 	%r2882, %r2882, 4;
$L__BB0_382:
	setp.eq.s32 	%p150, %r1109, 0;
	@%p150 bra 	$L__BB0_237;
	setp.eq.s32 	%p151, %r1109, 1;
	mul.wide.u32 	%rd95, %r2882, 4;
	add.s64 	%rd33, %rd22, %rd95;
	ld.global.u32 	%r2034, [%rd33];
	add.s32 	%r2854, %r2034, %r2854;
	@%p151 bra 	$L__BB0_237;
	setp.eq.s32 	%p152, %r1109, 2;
	ld.global.u32 	%r2035, [%rd33+4];
	add.s32 	%r2854, %r2035, %r2854;
	@%p152 bra 	$L__BB0_237;
	ld.global.u32 	%r2036, [%rd33+8];
	add.s32 	%r2854, %r2036, %r2854;
	bra.uni 	$L__BB0_237;
$L__BB0_386:
	setp.lt.s32 	%p129, %r1102, 1;
	@%p129 bra 	$L__BB0_409;
	and.b32  	%r1195, %r1102, 3;
	and.b32  	%r1196, %r1102, 2147483644;
	mov.b32 	%r2888, 0;
$L__BB0_388:
	setp.lt.u32 	%p130, %r1102, 4;
	mov.b32 	%r2890, 0;
	@%p130 bra 	$L__BB0_399;
	mov.b32 	%r2889, 0;
$L__BB0_390:
	mul.wide.u32 	%rd73, %r2889, 4;
	add.s64 	%rd36, %rd21, %rd73;
	add.s64 	%rd37, %rd22, %rd73;
	ld.global.u32 	%r1925, [%rd37];
	setp.ne.s32 	%p131, %r1925, 1;
	@%p131 bra 	$L__BB0_392;
	ld.global.f32 	%f96, [%rd36];
	div.rn.f32 	%f97, %f96, %f10;
	cvt.rni.s32.f32 	%r1926, %f97;
	add.s32 	%r1927, %r1104, %r1926;
	mul.wide.s32 	%rd74, %r1927, 4;
	add.s64 	%rd75, %rd1, %rd74;
	ld.global.u32 	%r1928, [%rd75];
	add.s32 	%r1929, %r1928, 1;
	st.global.u32 	[%rd75], %r1929;
$L__BB0_392:
	ld.global.u32 	%r1930, [%rd37+4];
	setp.ne.s32 	%p132, %r1930, 1;
	@%p132 bra 	$L__BB0_394;
	ld.global.f32 	%f98, [%rd36+4];
	div.rn.f32 	%f99, %f98, %f10;
	cvt.rni.s32.f32 	%r1931, %f99;
	add.s32 	%r1932, %r1104, %r1931;
	mul.wide.s32 	%rd76, %r1932, 4;
	add.s64 	%rd77, %rd1, %rd76;
	ld.global.u32 	%r1933, [%rd77];
	add.s32 	%r1934, %r1933, 1;
	st.global.u32 	[%rd77], %r1934;
$L__BB0_394:
	ld.global.u32 	%r1935, [%rd37+8];
	setp.ne.s32 	%p133, %r1935, 1;
	@%p133 bra 	$L__BB0_396;
	ld.global.f32 	%f100, [%rd36+8];
	div.rn.f32 	%f101, %f100, %f10;
	cvt.rni.s32.f32 	%r1936, %f101;
	add.s32 	%r1937, %r1104, %r1936;
	mul.wide.s32 	%rd78, %r1937, 4;
	add.s64 	%rd79, %rd1, %rd78;
	ld.global.u32 	%r1938, [%rd79];
	add.s32 	%r1939, %r1938, 1;
	st.global.u32 	[%rd79], %r1939;
$L__BB0_396:
	ld.global.f32 	%f90, [%rd36+12];
	ld.global.u32 	%r1940, [%rd37+12];
	setp.ne.s32 	%p134, %r1940, 1;
	@%p134 bra 	$L__BB0_398;
	div.rn.f32 	%f102, %f90, %f10;
	cvt.rni.s32.f32 	%r1941, %f102;
	add.s32 	%r1942, %r1104, %r1941;
	mul.wide.s32 	%rd80, %r1942, 4;
	add.s64 	%rd81, %rd1, %rd80;
	ld.global.u32 	%r1943, [%rd81];
	add.s32 	%r1944, %r1943, 1;
	st.global.u32 	[%rd81], %r1944;
$L__BB0_398:
	add.s32 	%r2889, %r2889, 4;
	setp.ne.s32 	%p135, %r2889, %r1196;
	mov.u32 	%r2890, %r1196;
	@%p135 bra 	$L__BB0_390;
$L__BB0_399:
	setp.eq.s32 	%p136, %r1195, 0;
	@%p136 bra 	$L__BB0_408;
	mul.wide.u32 	%rd82, %r2890, 4;
	add.s64 	%rd38, %rd21, %rd82;
	add.s64 	%rd39, %rd22, %rd82;
	ld.global.u32 	%r1945, [%rd39];
	setp.ne.s32 	%p137, %r1945, 1;
	@%p137 bra 	$L__BB0_402;
	ld.global.f32 	%f103, [%rd38];
	div.rn.f32 	%f104, %f103, %f10;
	cvt.rni.s32.f32 	%r1946, %f104;
	add.s32 	%r1947, %r1104, %r1946;
	mul.wide.s32 	%rd83, %r1947, 4;
	add.s64 	%rd84, %rd1, %rd83;
	ld.global.u32 	%r1948, [%rd84];
	add.s32 	%r1949, %r1948, 1;
	st.global.u32 	[%rd84], %r1949;
$L__BB0_402:
	setp.eq.s32 	%p138, %r1195, 1;
	@%p138 bra 	$L__BB0_408;
	ld.global.u32 	%r1950, [%rd39+4];
	setp.ne.s32 	%p139, %r1950, 1;
	@%p139 bra 	$L__BB0_405;
	ld.global.f32 	%f105, [%rd38+4];
	div.rn.f32 	%f106, %f105, %f10;
	cvt.rni.s32.f32 	%r1951, %f106;
	add.s32 	%r1952, %r1104, %r1951;
	mul.wide.s32 	%rd85, %r1952, 4;
	add.s64 	%rd86, %rd1, %rd85;
	ld.global.u32 	%r1953, [%rd86];
	add.s32 	%r1954, %r1953, 1;
	st.global.u32 	[%rd86], %r1954;
$L__BB0_405:
	setp.eq.s32 	%p140, %r1195, 2;
	@%p140 bra 	$L__BB0_408;
	ld.global.f32 	%f91, [%rd38+8];
	ld.global.u32 	%r1955, [%rd39+8];
	setp.ne.s32 	%p141, %r1955, 1;
	@%p141 bra 	$L__BB0_408;
	div.rn.f32 	%f107, %f91, %f10;
	cvt.rni.s32.f32 	%r1956, %f107;
	add.s32 	%r1957, %r1104, %r1956;
	mul.wide.s32 	%rd87, %r1957, 4;
	add.s64 	%rd88, %rd1, %rd87;
	ld.global.u32 	%r1958, [%rd88];
	add.s32 	%r1959, %r1958, 1;
	st.global.u32 	[%rd88], %r1959;
$L__BB0_408:
	add.s32 	%r2888, %r2888, 1;
	setp.ne.s32 	%p142, %r2888, %r1100;
	@%p142 bra 	$L__BB0_388;
$L__BB0_409:
	ret;

}
	// .globl	_Z11sum_densityPiPfi
.visible .entry _Z11sum_densityPiPfi(
	.param .u64 .ptr .align 1 _Z11sum_densityPiPfi_param_0,
	.param .u64 .ptr .align 1 _Z11sum_densityPiPfi_param_1,
	.param .u32 _Z11sum_densityPiPfi_param_2
)
{
	.reg .pred 	%p<11>;
	.reg .b32 	%r<117>;
	.reg .b32 	%f<4>;
	.reg .b64 	%rd<47>;

	ld.param.u64 	%rd4, [_Z11sum_densityPiPfi_param_0];
	ld.param.u64 	%rd3, [_Z11sum_densityPiPfi_param_1];
	ld.param.u32 	%r39, [_Z11sum_densityPiPfi_param_2];
	cvta.to.global.u64 	%rd1, %rd4;
	mov.u32 	%r40, %ntid.x;
	mov.u32 	%r41, %ctaid.x;
	mov.u32 	%r42, %tid.x;
	mad.lo.s32 	%r1, %r40, %r41, %r42;
	ld.const.u32 	%r2, [N];
	setp.ge.s32 	%p1, %r1, %r2;
	@%p1 bra 	$L__BB1_17;
	setp.gt.s32 	%p2, %r39, 1;
	@%p2 bra 	$L__BB1_3;
	mul.wide.s32 	%rd5, %r1, 4;
	add.s64 	%rd6, %rd1, %rd5;
	ld.global.u32 	%r116, [%rd6];
	bra.uni 	$L__BB1_16;
$L__BB1_3:
	mul.wide.s32 	%rd7, %r1, 4;
	add.s64 	%rd2, %rd1, %rd7;
	ld.global.u32 	%r116, [%rd2];
	add.s32 	%r5, %r39, -1;
	add.s32 	%r44, %r39, -2;
	and.b32  	%r6, %r5, 15;
	setp.lt.u32 	%p3, %r44, 15;
	mov.b32 	%r110, 1;
	@%p3 bra 	$L__BB1_7;
	and.b32  	%r46, %r5, -16;
	neg.s32 	%r105, %r46;
	shl.b32 	%r8, %r2, 4;
	mov.b32 	%r104, 0;
	mul.wide.s32 	%rd10, %r2, 4;
	mov.u32 	%r103, %r2;
$L__BB1_5:
	.pragma "nounroll";
	mul.wide.s32 	%rd8, %r103, 4;
	add.s64 	%rd9, %rd2, %rd8;
	ld.global.u32 	%r47, [%rd9];
	add.s32 	%r48, %r116, %r47;
	st.global.u32 	[%rd2], %r48;
	add.s64 	%rd11, %rd9, %rd10;
	ld.global.u32 	%r49, [%rd11];
	add.s32 	%r50, %r48, %r49;
	st.global.u32 	[%rd2], %r50;
	add.s64 	%rd12, %rd11, %rd10;
	ld.global.u32 	%r51, [%rd12];
	add.s32 	%r52, %r50, %r51;
	st.global.u32 	[%rd2], %r52;
	add.s64 	%rd13, %rd12, %rd10;
	ld.global.u32 	%r53, [%rd13];
	add.s32 	%r54, %r52, %r53;
	st.global.u32 	[%rd2], %r54;
	add.s64 	%rd14, %rd13, %rd10;
	ld.global.u32 	%r55, [%rd14];
	add.s32 	%r56, %r54, %r55;
	st.global.u32 	[%rd2], %r56;
	add.s64 	%rd15, %rd14, %rd10;
	ld.global.u32 	%r57, [%rd15];
	add.s32 	%r58, %r56, %r57;
	st.global.u32 	[%rd2], %r58;
	add.s64 	%rd16, %rd15, %rd10;
	ld.global.u32 	%r59, [%rd16];
	add.s32 	%r60, %r58, %r59;
	st.global.u32 	[%rd2], %r60;
	add.s64 	%rd17, %rd16, %rd10;
	ld.global.u32 	%r61, [%rd17];
	add.s32 	%r62, %r60, %r61;
	st.global.u32 	[%rd2], %r62;
	add.s64 	%rd18, %rd17, %rd10;
	ld.global.u32 	%r63, [%rd18];
	add.s32 	%r64, %r62, %r63;
	st.global.u32 	[%rd2], %r64;
	add.s64 	%rd19, %rd18, %rd10;
	ld.global.u32 	%r65, [%rd19];
	add.s32 	%r66, %r64, %r65;
	st.global.u32 	[%rd2], %r66;
	add.s64 	%rd20, %rd19, %rd10;
	ld.global.u32 	%r67, [%rd20];
	add.s32 	%r68, %r66, %r67;
	st.global.u32 	[%rd2], %r68;
	add.s64 	%rd21, %rd20, %rd10;
	ld.global.u32 	%r69, [%rd21];
	add.s32 	%r70, %r68, %r69;
	st.global.u32 	[%rd2], %r70;
	add.s64 	%rd22, %rd21, %rd10;
	ld.global.u32 	%r71, [%rd22];
	add.s32 	%r72, %r70, %r71;
	st.global.u32 	[%rd2], %r72;
	add.s64 	%rd23, %rd22, %rd10;
	ld.global.u32 	%r73, [%rd23];
	add.s32 	%r74, %r72, %r73;
	st.global.u32 	[%rd2], %r74;
	add.s64 	%rd24, %rd23, %rd10;
	ld.global.u32 	%r75, [%rd24];
	add.s32 	%r76, %r74, %r75;
	st.global.u32 	[%rd2], %r76;
	add.s64 	%rd25, %rd24, %rd10;
	ld.global.u32 	%r77, [%rd25];
	add.s32 	%r116, %r76, %r77;
	st.global.u32 	[%rd2], %r116;
	add.s32 	%r105, %r105, 16;
	add.s32 	%r104, %r104, 16;
	add.s32 	%r103, %r103, %r8;
	setp.ne.s32 	%p4, %r105, 0;
	@%p4 bra 	$L__BB1_5;
	add.s32 	%r110, %r104, 1;
$L__BB1_7:
	setp.eq.s32 	%p5, %r6, 0;
	@%p5 bra 	$L__BB1_16;
	and.b32  	%r20, %r5, 7;
	setp.lt.u32 	%p6, %r6, 8;
	@%p6 bra 	$L__BB1_10;
	mul.lo.s32 	%r78, %r2, %r110;
	mul.wide.s32 	%rd26, %r78, 4;
	add.s64 	%rd27, %rd2, %rd26;
	ld.global.u32 	%r79, [%rd27];
	add.s32 	%r80, %r116, %r79;
	st.global.u32 	[%rd2], %r80;
	mul.wide.s32 	%rd28, %r2, 4;
	add.s64 	%rd29, %rd27, %rd28;
	ld.global.u32 	%r81, [%rd29];
	add.s32 	%r82, %r80, %r81;
	st.global.u32 	[%rd2], %r82;
	add.s64 	%rd30, %rd29, %rd28;
	ld.global.u32 	%r83, [%rd30];
	add.s32 	%r84, %r82, %r83;
	st.global.u32 	[%rd2], %r84;
	add.s64 	%rd31, %rd30, %rd28;
	ld.global.u32 	%r85, [%rd31];
	add.s32 	%r86, %r84, %r85;
	st.global.u32 	[%rd2], %r86;
	add.s64 	%rd32, %rd31, %rd28;
	ld.global.u32 	%r87, [%rd32];
	add.s32 	%r88, %r86, %r87;
	st.global.u32 	[%rd2], %r88;
	add.s64 	%rd33, %rd32, %rd28;
	ld.global.u32 	%r89, [%rd33];
	add.s32 	%r90, %r88, %r89;
	st.global.u32 	[%rd2], %r90;
	add.s64 	%rd34, %rd33, %rd28;
	ld.global.u32 	%r91, [%rd34];
	add.s32 	%r92, %r90, %r91;
	st.global.u32 	[%rd2], %r92;
	add.s64 	%rd35, %rd34, %rd28;
	ld.global.u32 	%r93, [%rd35];
	add.s32 	%r116, %r92, %r93;
	st.global.u32 	[%rd2], %r116;
	add.s32 	%r110, %r110, 8;
$L__BB1_10:
	setp.eq.s32 	%p7, %r20, 0;
	@%p7 bra 	$L__BB1_16;
	and.b32  	%r25, %r5, 3;
	setp.lt.u32 	%p8, %r20, 4;
	@%p8 bra 	$L__BB1_13;
	mul.lo.s32 	%r94, %r2, %r110;
	mul.wide.s32 	%rd36, %r94, 4;
	add.s64 	%rd37, %rd2, %rd36;
	ld.global.u32 	%r95, [%rd37];
	add.s32 	%r96, %r116, %r95;
	st.global.u32 	[%rd2], %r96;
	mul.wide.s32 	%rd38, %r2, 4;
	add.s64 	%rd39, %rd37, %rd38;
	ld.global.u32 	%r97, [%rd39];
	add.s32 	%r98, %r96, %r97;
	st.global.u32 	[%rd2], %r98;
	add.s64 	%rd40, %rd39, %rd38;
	ld.global.u32 	%r99, [%rd40];
	add.s32 	%r100, %r98, %r99;
	st.global.u32 	[%rd2], %r100;
	add.s64 	%rd41, %rd40, %rd38;
	ld.global.u32 	%r101, [%rd41];
	add.s32 	%r116, %r100, %r101;
	st.global.u32 	[%rd2], %r116;
	add.s32 	%r110, %r110, 4;
$L__BB1_13:
	setp.eq.s32 	%p9, %r25, 0;
	@%p9 bra 	$L__BB1_16;
	mul.lo.s32 	%r114, %r110, %r2;
	neg.s32 	%r113, %r25;
$L__BB1_15:
	.pragma "nounroll";
	mul.wide.s32 	%rd42, %r114, 4;
	add.s64 	%rd43, %rd2, %rd42;
	ld.global.u32 	%r102, [%rd43];
	add.s32 	%r116, %r116, %r102;
	st.global.u32 	[%rd2], %r116;
	add.s32 	%r114, %r114, %r2;
	add.s32 	%r113, %r113, 1;
	setp.ne.s32 	%p10, %r113, 0;
	@%p10 bra 	$L__BB1_15;
$L__BB1_16:
	cvt.rn.f32.s32 	%f1, %r116;
	ld.const.f32 	%f2, [dx];
	div.rn.f32 	%f3, %f1, %f2;
	cvta.to.global.u64 	%rd44, %rd3;
	mul.wide.s32 	%rd45, %r1, 4;
	add.s64 	%rd46, %rd44, %rd45;
	st.global.f32 	[%rd46], %f3;
$L__BB1_17:
	ret;

}
	// .globl	_ZN3cub18CUB_300001_SM_10006detail11EmptyKernelIvEEvv
.visible .entry _ZN3cub18CUB_300001_SM_10006detail11EmptyKernelIvEEvv()
{


	ret;

}


// ===== COMPILED SASS (sm_100) =====

	.target	sm_100

	.elftype	@"ET_EXEC"


//--------------------- .note.nv.tkinfo           --------------------------
	.section	.note.nv.tkinfo,"",@"SHT_NOTE"
	.sectionflags	@"SHF_NOTE_NV_TKINFO"
	.tkinfo
        /*0018*/ 	.word	0x00000002
        /*0030*/ 	.string	""
        /*0030*/ 	.string	"ptxas"
        /*0030*/ 	.string	"Cuda compilation tools, release 13.0, V13.0.88"
        /*0030*/ 	.string	"Build cuda_13.0.r13.0/compiler.36424714_0"
        /*0030*/ 	.string	"-arch sm_100 -m 64 "



//--------------------- .note.nv.cuinfo           --------------------------
	.section	.note.nv.cuinfo,"",@"SHT_NOTE"
	.sectionflags	@"SHF_NOTE_NV_CUINFO"
        /*0018*/ 	.short	0x0002
        /*001a*/ 	.short	0x0064
        /*001c*/ 	.short	0x0082
	.zero		2


//--------------------- .nv.info                  --------------------------
	.section	.nv.info,"",@"SHT_CUDA_INFO"
	.align	4


	//----- nvinfo : EIATTR_REGCOUNT
	.align		4
        /*0000*/ 	.byte	0x04, 0x2f
        /*0002*/ 	.short	(.L_67 - .L_66)
	.align		4
.L_66:
        /*0004*/ 	.word	index@(_Z13MC_gpu_kernelPfPiS0_S0_)
        /*0008*/ 	.word	0x00000041


	//----- nvinfo : EIATTR_FRAME_SIZE
	.align		4
.L_67:
        /*000c*/ 	.byte	0x04, 0x11
        /*000e*/ 	.short	(.L_69 - .L_68)
	.align		4
.L_68:
        /*0010*/ 	.word	index@($__internal_4_$__cuda_sm3x_div_rn_noftz_f32_slowpath)
        /*0014*/ 	.word	0x00000030


	//----- nvinfo : EIATTR_FRAME_SIZE
	.align		4
.L_69:
        /*0018*/ 	.byte	0x04, 0x11
        /*001a*/ 	.short	(.L_71 - .L_70)
	.align		4
.L_70:
        /*001c*/ 	.word	index@($__internal_3_$__cuda_sm20_rcp_rn_f32_slowpath)
        /*0020*/ 	.word	0x00000030


	//----- nvinfo : EIATTR_FRAME_SIZE
	.align		4
.L_71:
        /*0024*/ 	.byte	0x04, 0x11
        /*0026*/ 	.short	(.L_73 - .L_72)
	.align		4
.L_72:
        /*0028*/ 	.word	index@($__internal_2_$__cuda_sm20_div_rn_f64_full)
        /*002c*/ 	.word	0x00000030


	//----- nvinfo : EIATTR_FRAME_SIZE
	.align		4
.L_73:
        /*0030*/ 	.byte	0x04, 0x11
        /*0032*/ 	.short	(.L_75 - .L_74)
	.align		4
.L_74:
        /*0034*/ 	.word	index@($__internal_1_$__cuda_sm20_dblrcp_rn_slowpath_v3)
        /*0038*/ 	.word	0x00000030


	//----- nvinfo : EIATTR_FRAME_SIZE
	.align		4
.L_75:
        /*003c*/ 	.byte	0x04, 0x11
        /*003e*/ 	.short	(.L_77 - .L_76)
	.align		4
.L_76:
        /*0040*/ 	.word	index@(_Z13MC_gpu_kernelPfPiS0_S0_)
        /*0044*/ 	.word	0x00000030


	//----- nvinfo : EIATTR_REGCOUNT
	.align		4
.L_77:
        /*0048*/ 	.byte	0x04, 0x2f
        /*004a*/ 	.short	(.L_79 - .L_78)
	.align		4
.L_78:
        /*004c*/ 	.word	index@(_Z11sum_densityPiPfi)
        /*0050*/ 	.word	0x0000001a


	//----- nvinfo : EIATTR_FRAME_SIZE
	.align		4
.L_79:
        /*0054*/ 	.byte	0x04, 0x11
        /*0056*/ 	.short	(.L_81 - .L_80)
	.align		4
.L_80:
        /*0058*/ 	.word	index@($__internal_0_$__cuda_sm3x_div_rn_noftz_f32_slowpath)
        /*005c*/ 	.word	0x00000000


	//----- nvinfo : EIATTR_FRAME_SIZE
	.align		4
.L_81:
        /*0060*/ 	.byte	0x04, 0x11
        /*0062*/ 	.short	(.L_83 - .L_82)
	.align		4
.L_82:
        /*0064*/ 	.word	index@(_Z11sum_densityPiPfi)
        /*0068*/ 	.word	0x00000000


	//----- nvinfo : EIATTR_REGCOUNT
	.align		4
.L_83:
        /*006c*/ 	.byte	0x04, 0x2f
        /*006e*/ 	.short	(.L_85 - .L_84)
	.align		4
.L_84:
        /*0070*/ 	.word	index@(_ZN3cub18CUB_300001_SM_10006detail11EmptyKernelIvEEvv)
        /*0074*/ 	.word	0x00000004


	//----- nvinfo : EIATTR_FRAME_SIZE
	.align		4
.L_85:
        /*0078*/ 	.byte	0x04, 0x11
        /*007a*/ 	.short	(.L_87 - .L_86)
	.align		4
.L_86:
        /*007c*/ 	.word	index@(_ZN3cub18CUB_300001_SM_10006detail11EmptyKernelIvEEvv)
        /*0080*/ 	.word	0x00000000


	//----- nvinfo : EIATTR_MIN_STACK_SIZE
	.align		4
.L_87:
        /*0084*/ 	.byte	0x04, 0x12
        /*0086*/ 	.short	(.L_89 - .L_88)
	.align		4
.L_88:
        /*0088*/ 	.word	index@(_ZN3cub18CUB_300001_SM_10006detail11EmptyKernelIvEEvv)
        /*008c*/ 	.word	0x00000000


	//----- nvinfo : EIATTR_MIN_STACK_SIZE
	.align		4
.L_89:
        /*0090*/ 	.byte	0x04, 0x12
        /*0092*/ 	.short	(.L_91 - .L_90)
	.align		4
.L_90:
        /*0094*/ 	.word	index@(_Z11sum_densityPiPfi)
        /*0098*/ 	.word	0x00000000


	//----- nvinfo : EIATTR_MIN_STACK_SIZE
	.align		4
.L_91:
        /*009c*/ 	.byte	0x04, 0x12
        /*009e*/ 	.short	(.L_93 - .L_92)
	.align		4
.L_92:
        /*00a0*/ 	.word	index@(_Z13MC_gpu_kernelPfPiS0_S0_)
        /*00a4*/ 	.word	0x00000030
.L_93:


//--------------------- .nv.compat                --------------------------
	.section	.nv.compat,"",@"SHT_CUDA_COMPAT_INFO"
	.align	4
        /*0000*/ 	.byte	0x02, 0x09, 0x00, 0x00, 0x02, 0x02, 0x01, 0x00, 0x02, 0x05, 0x05, 0x00, 0x03, 0x07, 0x01, 0x01
        /*0010*/ 	.byte	0x02, 0x03, 0x00, 0x00, 0x02, 0x06, 0x01, 0x00, 0x04, 0x0b, 0x08, 0x00, 0x01, 0x00, 0x00, 0x00
        /*0020*/ 	.byte	0x00, 0x00, 0x00, 0x00


//--------------------- .nv.info._ZN3cub18CUB_300001_SM_10006detail11EmptyKernelIvEEvv --------------------------
	.section	.nv.info._ZN3cub18CUB_300001_SM_10006detail11EmptyKernelIvEEvv,"",@"SHT_CUDA_INFO"
	.sectionflags	@""
	.align	4


	//----- nvinfo : EIATTR_CUDA_API_VERSION
	.align		4
        /*0000*/ 	.byte	0x04, 0x37
        /*0002*/ 	.short	(.L_95 - .L_94)
.L_94:
        /*0004*/ 	.word	0x00000082


	//----- nvinfo : EIATTR_SPARSE_MMA_MASK
	.align		4
.L_95:
        /*0008*/ 	.byte	0x03, 0x50
        /*000a*/ 	.short	0x0000


	//----- nvinfo : EIATTR_MAXREG_COUNT
	.align		4
        /*000c*/ 	.byte	0x03, 0x1b
        /*000e*/ 	.short	0x00ff


	//----- nvinfo : EIATTR_MERCURY_ISA_VERSION
	.align		4
        /*0010*/ 	.byte	0x03, 0x5f
        /*0012*/ 	.short	0x0101


	//----- nvinfo : EIATTR_VRC_CTA_INIT_COUNT
	.align		4
        /*0014*/ 	.byte	0x02, 0x4a
	.zero		1
	.zero		1


	//----- nvinfo : EIATTR_EXIT_INSTR_OFFSETS
	.align		4
        /*0018*/ 	.byte	0x04, 0x1c
        /*001a*/ 	.short	(.L_97 - .L_96)


	//   ....[0]....
.L_96:
        /*001c*/ 	.word	0x00000010


	//----- nvinfo : EIATTR_SW_WAR
	.align		4
.L_97:
        /*0020*/ 	.byte	0x04, 0x36
        /*0022*/ 	.short	(.L_99 - .L_98)
.L_98:
        /*0024*/ 	.word	0x00000008
.L_99:


//--------------------- .nv.info._Z11sum_densityPiPfi --------------------------
	.section	.nv.info._Z11sum_densityPiPfi,"",@"SHT_CUDA_INFO"
	.sectionflags	@""
	.align	4


	//----- nvinfo : EIATTR_CUDA_API_VERSION
	.align		4
        /*0000*/ 	.byte	0x04, 0x37
        /*0002*/ 	.short	(.L_101 - .L_100)
.L_100:
        /*0004*/ 	.word	0x00000082


	//----- nvinfo : EIATTR_KPARAM_INFO
	.align		4
.L_101:
        /*0008*/ 	.byte	0x04, 0x17
        /*000a*/ 	.short	(.L_103 - .L_102)
.L_102:
        /*000c*/ 	.word	0x00000000
        /*0010*/ 	.short	0x0002
        /*0012*/ 	.short	0x0010
        /*0014*/ 	.byte	0x00, 0xf0, 0x11, 0x00


	//----- nvinfo : EIATTR_KPARAM_INFO
	.align		4
.L_103:
        /*0018*/ 	.byte	0x04, 0x17
        /*001a*/ 	.short	(.L_105 - .L_104)
.L_104:
        /*001c*/ 	.word	0x00000000
        /*0020*/ 	.short	0x0001
        /*0022*/ 	.short	0x0008
        /*0024*/ 	.byte	0x00, 0xf5, 0x21, 0x00


	//----- nvinfo : EIATTR_KPARAM_INFO
	.align		4
.L_105:
        /*0028*/ 	.byte	0x04, 0x17
        /*002a*/ 	.short	(.L_107 - .L_106)
.L_106:
        /*002c*/ 	.word	0x00000000
        /*0030*/ 	.short	0x0000
        /*0032*/ 	.short	0x0000
        /*0034*/ 	.byte	0x00, 0xf5, 0x21, 0x00


	//----- nvinfo : EIATTR_SPARSE_MMA_MASK
	.align		4
.L_107:
        /*0038*/ 	.byte	0x03, 0x50
        /*003a*/ 	.short	0x0000


	//----- nvinfo : EIATTR_MAXREG_COUNT
	.align		4
        /*003c*/ 	.byte	0x03, 0x1b
        /*003e*/ 	.short	0x00ff


	//----- nvinfo : EIATTR_MERCURY_ISA_VERSION
	.align		4
        /*0040*/ 	.byte	0x03, 0x5f
        /*0042*/ 	.short	0x0101


	//----- nvinfo : EIATTR_VRC_CTA_INIT_COUNT
	.align		4
        /*0044*/ 	.byte	0x02, 0x4a
	.zero		1
	.zero		1


	//----- nvinfo : EIATTR_EXIT_INSTR_OFFSETS
	.align		4
        /*0048*/ 	.byte	0x04, 0x1c
        /*004a*/ 	.short	(.L_109 - .L_108)


	//   ....[0]....
.L_108:
        /*004c*/ 	.word	0x00000070


	//   ....[1]....
        /*0050*/ 	.word	0x00000bf0


	//----- nvinfo : EIATTR_CRS_STACK_SIZE
	.align		4
.L_109:
        /*0054*/ 	.byte	0x04, 0x1e
        /*0056*/ 	.short	(.L_111 - .L_110)
.L_110:
        /*0058*/ 	.word	0x00000000


	//----- nvinfo : EIATTR_CBANK_PARAM_SIZE
	.align		4
.L_111:
        /*005c*/ 	.byte	0x03, 0x19
        /*005e*/ 	.short	0x0014


	//----- nvinfo : EIATTR_PARAM_CBANK
	.align		4
        /*0060*/ 	.byte	0x04, 0x0a
        /*0062*/ 	.short	(.L_113 - .L_112)
	.align		4
.L_112:
        /*0064*/ 	.word	index@(.nv.constant0._Z11sum_densityPiPfi)
        /*0068*/ 	.short	0x0380
        /*006a*/ 	.short	0x0014


	//----- nvinfo : EIATTR_SW_WAR
	.align		4
.L_113:
        /*006c*/ 	.byte	0x04, 0x36
        /*006e*/ 	.short	(.L_115 - .L_114)
.L_114:
        /*0070*/ 	.word	0x00000008
.L_115:


//--------------------- .nv.info._Z13MC_gpu_kernelPfPiS0_S0_ --------------------------
	.section	.nv.info._Z13MC_gpu_kernelPfPiS0_S0_,"",@"SHT_CUDA_INFO"
	.sectionflags	@""
	.align	4


	//----- nvinfo : EIATTR_CUDA_API_VERSION
	.align		4
        /*0000*/ 	.byte	0x04, 0x37
        /*0002*/ 	.short	(.L_117 - .L_116)
.L_116:
        /*0004*/ 	.word	0x00000082


	//----- nvinfo : EIATTR_KPARAM_INFO
	.align		4
.L_117:
        /*0008*/ 	.byte	0x04, 0x17
        /*000a*/ 	.short	(.L_119 - .L_118)
.L_118:
        /*000c*/ 	.word	0x00000000
        /*0010*/ 	.short	0x0003
        /*0012*/ 	.short	0x0018
        /*0014*/ 	.byte	0x00, 0xf5, 0x21, 0x00


	//----- nvinfo : EIATTR_KPARAM_INFO
	.align		4
.L_119:
        /*0018*/ 	.byte	0x04, 0x17
        /*001a*/ 	.short	(.L_121 - .L_120)
.L_120:
        /*001c*/ 	.word	0x00000000
        /*0020*/ 	.short	0x0002
        /*0022*/ 	.short	0x0010
        /*0024*/ 	.byte	0x00, 0xf5, 0x21, 0x00


	//----- nvinfo : EIATTR_KPARAM_INFO
	.align		4
.L_121:
        /*0028*/ 	.byte	0x04, 0x17
        /*002a*/ 	.short	(.L_123 - .L_122)
.L_122:
        /*002c*/ 	.word	0x00000000
        /*0030*/ 	.short	0x0001
        /*0032*/ 	.short	0x0008
        /*0034*/ 	.byte	0x00, 0xf5, 0x21, 0x00


	//----- nvinfo : EIATTR_KPARAM_INFO
	.align		4
.L_123:
        /*0038*/ 	.byte	0x04, 0x17
        /*003a*/ 	.short	(.L_125 - .L_124)
.L_124:
        /*003c*/ 	.word	0x00000000
        /*0040*/ 	.short	0x0000
        /*0042*/ 	.short	0x0000
        /*0044*/ 	.byte	0x00, 0xf5, 0x21, 0x00


	//----- nvinfo : EIATTR_SPARSE_MMA_MASK
	.align		4
.L_125:
        /*0048*/ 	.byte	0x03, 0x50
        /*004a*/ 	.short	0x0000


	//----- nvinfo : EIATTR_MAXREG_COUNT
	.align		4
        /*004c*/ 	.byte	0x03, 0x1b
        /*004e*/ 	.short	0x00ff


	//----- nvinfo : EIATTR_EXTERNS
	.align		4
        /*0050*/ 	.byte	0x04, 0x0f
        /*0052*/ 	.short	(.L_127 - .L_126)


	//   ....[0]....
	.align		4
.L_126:
        /*0054*/ 	.word	index@(vprintf)


	//----- nvinfo : EIATTR_MERCURY_ISA_VERSION
	.align		4
.L_127:
        /*0058*/ 	.byte	0x03, 0x5f
        /*005a*/ 	.short	0x0101


	//----- nvinfo : EIATTR_VRC_CTA_INIT_COUNT
	.align		4
        /*005c*/ 	.byte	0x02, 0x4a
	.zero		1
	.zero		1


	//----- nvinfo : EIATTR_SYSCALL_OFFSETS
	.align		4
        /*0060*/ 	.byte	0x04, 0x46
        /*0062*/ 	.short	(.L_129 - .L_128)


	//   ....[0]....
.L_128:
        /*0064*/ 	.word	0x00000110


	//----- nvinfo : EIATTR_EXIT_INSTR_OFFSETS
	.align		4
.L_129:
        /*0068*/ 	.byte	0x04, 0x1c
        /*006a*/ 	.short	(.L_131 - .L_130)


	//   ....[0]....
.L_130:
        /*006c*/ 	.word	0x00000120


	//   ....[1]....
        /*0070*/ 	.word	0x00008650


	//   ....[2]....
        /*0074*/ 	.word	0x0000ec40


	//   ....[3]....
        /*0078*/ 	.word	0x0000ec70


	//   ....[4]....
        /*007c*/ 	.word	0x0000fe60


	//----- nvinfo : EIATTR_CRS_STACK_SIZE
	.align		4
.L_131:
        /*0080*/ 	.byte	0x04, 0x1e
        /*0082*/ 	.short	(.L_133 - .L_132)
.L_132:
        /*0084*/ 	.word	0x00000000


	//----- nvinfo : EIATTR_CBANK_PARAM_SIZE
	.align		4
.L_133:
        /*0088*/ 	.byte	0x03, 0x19
        /*008a*/ 	.short	0x0020


	//----- nvinfo : EIATTR_PARAM_CBANK
	.align		4
        /*008c*/ 	.byte	0x04, 0x0a
        /*008e*/ 	.short	(.L_135 - .L_134)
	.align		4
.L_134:
        /*0090*/ 	.word	index@(.nv.constant0._Z13MC_gpu_kernelPfPiS0_S0_)
        /*0094*/ 	.short	0x0380
        /*0096*/ 	.short	0x0020


	//----- nvinfo : EIATTR_SW_WAR
	.align		4
.L_135:
        /*0098*/ 	.byte	0x04, 0x36
        /*009a*/ 	.short	(.L_137 - .L_136)
.L_136:
        /*009c*/ 	.word	0x00000008
.L_137:


//--------------------- .nv.callgraph             --------------------------
	.section	.nv.callgraph,"",@"SHT_CUDA_CALLGRAPH"
	.align	4
	.sectionentsize	8
	.align		4
        /*0000*/ 	.word	0x00000000
	.align		4
        /*0004*/ 	.word	0xffffffff
	.align		4
        /*0008*/ 	.word	index@(_Z13MC_gpu_kernelPfPiS0_S0_)
	.align		4
        /*000c*/ 	.word	index@(vprintf)
	.align		4
        /*0010*/ 	.word	0x00000000
	.align		4
        /*0014*/ 	.word	0xfffffffe
	.align		4
        /*0018*/ 	.word	0x00000000
	.align		4
        /*001c*/ 	.word	0xfffffffd
	.align		4
        /*0020*/ 	.word	0x00000000
	.align		4
        /*0024*/ 	.word	0xfffffffc


//--------------------- .nv.constant4             --------------------------
	.section	.nv.constant4,"a",@progbits
	.align	8
	.align		8
.nv.constant4:
        /*0000*/ 	.dword	precalc_xorwow_matrix
	.align		8
        /*0008*/ 	.dword	precalc_xorwow_offset_matrix
	.align		8
        /*0010*/ 	.dword	mrg32k3aM1
	.align		8
        /*0018*/ 	.dword	mrg32k3aM2
	.align		8
        /*0020*/ 	.dword	mrg32k3aM1SubSeq
	.align		8
        /*0028*/ 	.dword	mrg32k3aM2SubSeq
	.align		8
        /*0030*/ 	.dword	mrg32k3aM1Seq
	.align		8
        /*0038*/ 	.dword	mrg32k3aM2Seq
	.align		8
        /*0040*/ 	.dword	_ZN33_INTERNAL_274d3e32_4_k_cu_threads4cuda3std3__45__cpo5beginE
	.align		8
        /*0048*/ 	.dword	_ZN33_INTERNAL_274d3e32_4_k_cu_threads4cuda3std3__45__cpo3endE
	.align		8
        /*0050*/ 	.dword	_ZN33_INTERNAL_274d3e32_4_k_cu_threads4cuda3std3__45__cpo6cbeginE
	.align		8
        /*0058*/ 	.dword	_ZN33_INTERNAL_274d3e32_4_k_cu_threads4cuda3std3__45__cpo4cendE
	.align		8
        /*0060*/ 	.dword	_ZN33_INTERNAL_274d3e32_4_k_cu_threads4cuda3std3__45__cpo6rbeginE
	.align		8
        /*0068*/ 	.dword	_ZN33_INTERNAL_274d3e32_4_k_cu_threads4cuda3std3__45__cpo4rendE
	.align		8
        /*0070*/ 	.dword	_ZN33_INTERNAL_274d3e32_4_k_cu_threads4cuda3std3__45__cpo7crbeginE
	.align		8
        /*0078*/ 	.dword	_ZN33_INTERNAL_274d3e32_4_k_cu_threads4cuda3std3__45__cpo5crendE
	.align		8
        /*0080*/ 	.dword	_ZN33_INTERNAL_274d3e32_4_k_cu_threads4cuda3std3__435_GLOBAL__N__274d3e32_4_k_cu_threads6ignoreE
	.align		8
        /*0088*/ 	.dword	_ZN33_INTERNAL_274d3e32_4_k_cu_threads4cuda3std3__419piecewise_constructE
	.align		8
        /*0090*/ 	.dword	_ZN33_INTERNAL_274d3e32_4_k_cu_threads4cuda3std3__48in_placeE
	.align		8
        /*0098*/ 	.dword	_ZN33_INTERNAL_274d3e32_4_k_cu_threads4cuda3std3__420unreachable_sentinelE
	.align		8
        /*00a0*/ 	.dword	_ZN33_INTERNAL_274d3e32_4_k_cu_threads4cuda3std3__47nulloptE
	.align		8
        /*00a8*/ 	.dword	_ZN33_INTERNAL_274d3e32_4_k_cu_threads4cuda3std3__48unexpectE
	.align		8
        /*00b0*/ 	.dword	_ZN33_INTERNAL_274d3e32_4_k_cu_threads4cuda3std6ranges3__45__cpo4swapE
	.align		8
        /*00b8*/ 	.dword	_ZN33_INTERNAL_274d3e32_4_k_cu_threads4cuda3std6ranges3__45__cpo9iter_moveE
	.align		8
        /*00c0*/ 	.dword	_ZN33_INTERNAL_274d3e32_4_k_cu_threads4cuda3std6ranges3__45__cpo5beginE
	.align		8
        /*00c8*/ 	.dword	_ZN33_INTERNAL_274d3e32_4_k_cu_threads4cuda3std6ranges3__45__cpo3endE
	.align		8
        /*00d0*/ 	.dword	_ZN33_INTERNAL_274d3e32_4_k_cu_threads4cuda3std6ranges3__45__cpo6cbeginE
	.align		8
        /*00d8*/ 	.dword	_ZN33_INTERNAL_274d3e32_4_k_cu_threads4cuda3std6ranges3__45__cpo4cendE
	.align		8
        /*00e0*/ 	.dword	_ZN33_INTERNAL_274d3e32_4_k_cu_threads4cuda3std6ranges3__45__cpo7advanceE
	.align		8
        /*00e8*/ 	.dword	_ZN33_INTERNAL_274d3e32_4_k_cu_threads4cuda3std6ranges3__45__cpo9iter_swapE
	.align		8
        /*00f0*/ 	.dword	_ZN33_INTERNAL_274d3e32_4_k_cu_threads4cuda3std6ranges3__45__cpo4nextE
	.align		8
        /*00f8*/ 	.dword	_ZN33_INTERNAL_274d3e32_4_k_cu_threads4cuda3std6ranges3__45__cpo4prevE
	.align		8
        /*0100*/ 	.dword	_ZN33_INTERNAL_274d3e32_4_k_cu_threads4cuda3std6ranges3__45__cpo4dataE
	.align		8
        /*0108*/ 	.dword	_ZN33_INTERNAL_274d3e32_4_k_cu_threads4cuda3std6ranges3__45__cpo5cdataE
	.align		8
        /*0110*/ 	.dword	_ZN33_INTERNAL_274d3e32_4_k_cu_threads4cuda3std6ranges3__45__cpo4sizeE
	.align		8
        /*0118*/ 	.dword	_ZN33_INTERNAL_274d3e32_4_k_cu_threads4cuda3std6ranges3__45__cpo5ssizeE
	.align		8
        /*0120*/ 	.dword	_ZN33_INTERNAL_274d3e32_4_k_cu_threads4cuda3std6ranges3__45__cpo8distanceE
	.align		8
        /*0128*/ 	.dword	_ZN33_INTERNAL_274d3e32_4_k_cu_threads6thrust24THRUST_300001_SM_1000_NS8cuda_cub3parE
	.align		8
        /*0130*/ 	.dword	_ZN33_INTERNAL_274d3e32_4_k_cu_threads6thrust24THRUST_300001_SM_1000_NS8cuda_cub10par_nosyncE
	.align		8
        /*0138*/ 	.dword	_ZN33_INTERNAL_274d3e32_4_k_cu_threads6thrust24THRUST_300001_SM_1000_NS6system6detail10sequential3seqE
	.align		8
        /*0140*/ 	.dword	_ZN33_INTERNAL_274d3e32_4_k_cu_threads6thrust24THRUST_300001_SM_1000_NS6system3cpp3parE
	.align		8
        /*0148*/ 	.dword	_ZN33_INTERNAL_274d3e32_4_k_cu_threads6thrust24THRUST_300001_SM_1000_NS12placeholders2_1E
	.align		8
        /*0150*/ 	.dword	_ZN33_INTERNAL_274d3e32_4_k_cu_threads6thrust24THRUST_300001_SM_1000_NS12placeholders2_2E
	.align		8
        /*0158*/ 	.dword	_ZN33_INTERNAL_274d3e32_4_k_cu_threads6thrust24THRUST_300001_SM_1000_NS12placeholders2_3E
	.align		8
        /*0160*/ 	.dword	_ZN33_INTERNAL_274d3e32_4_k_cu_threads6thrust24THRUST_300001_SM_1000_NS12placeholders2_4E
	.align		8
        /*0168*/ 	.dword	_ZN33_INTERNAL_274d3e32_4_k_cu_threads6thrust24THRUST_300001_SM_1000_NS12placeholders2_5E
	.align		8
        /*0170*/ 	.dword	_ZN33_INTERNAL_274d3e32_4_k_cu_threads6thrust24THRUST_300001_SM_1000_NS12placeholders2_6E
	.align		8
        /*0178*/ 	.dword	_ZN33_INTERNAL_274d3e32_4_k_cu_threads6thrust24THRUST_300001_SM_1000_NS12placeholders2_7E
	.align		8
        /*0180*/ 	.dword	_ZN33_INTERNAL_274d3e32_4_k_cu_threads6thrust24THRUST_300001_SM_1000_NS12placeholders2_8E
	.align		8
        /*0188*/ 	.dword	_ZN33_INTERNAL_274d3e32_4_k_cu_threads6thrust24THRUST_300001_SM_1000_NS12placeholders2_9E
	.align		8
        /*0190*/ 	.dword	_ZN33_INTERNAL_274d3e32_4_k_cu_threads6thrust24THRUST_300001_SM_1000_NS12placeholders3_10E
	.align		8
        /*0198*/ 	.dword	_ZN33_INTERNAL_274d3e32_4_k_cu_threads6thrust24THRUST_300001_SM_1000_NS3seqE
	.align		8
        /*01a0*/ 	.dword	_ZN33_INTERNAL_274d3e32_4_k_cu_threads6thrust24THRUST_300001_SM_1000_NS6deviceE
	.align		8
        /*01a8*/ 	.dword	$str
	.align		8
        /*01b0*/ 	.dword	vprintf


//--------------------- .nv.constant3             --------------------------
	.section	.nv.constant3,"a",@progbits
	.align	8
.nv.constant3:
	.type		__cr_lgamma_table,@object
	.size		__cr_lgamma_table,(avg_times - __cr_lgamma_table)
__cr_lgamma_table:
        /*0000*/ 	.byte	0x00, 0x00, 0x00, 0x00, 0x00, 0x00, 0x00, 0x00, 0x00, 0x00, 0x00, 0x00, 0x00, 0x00, 0x00, 0x00
        /*0010*/ 	.byte	0xef, 0x39, 0xfa, 0xfe, 0x42, 0x2e, 0xe6, 0x3f, 0x02, 0x20, 0x2a, 0xfa, 0x0b, 0xab, 0xfc, 0x3f
        /*0020*/ 	.byte	0xf9, 0x2c, 0x92, 0x7c, 0xa7, 0x6c, 0x09, 0x40, 0xc9, 0x79, 0x44, 0x3c, 0x64, 0x26, 0x13, 0x40
        /*0030*/ 	.byte	0xca, 0x01, 0xcf, 0x3a, 0x27, 0x51, 0x1a, 0x40, 0x30, 0xcc, 0x2d, 0xf3, 0xe1, 0x0c, 0x21, 0x40
        /*0040*/ 	.byte	0x0d, 0xb7, 0xfc, 0x82, 0x8e, 0x35, 0x25, 0x40
	.type		avg_times,@object
	.size		avg_times,(avg_steps - avg_times)
avg_times:
	.zero		4
	.type		avg_steps,@object
	.size		avg_steps,(intL - avg_steps)
avg_steps:
	.zero		4
	.type		intL,@object
	.size		intL,(L - intL)
intL:
	.zero		4
	.type		L,@object
	.size		L,(dx - L)
L:
	.zero		4
	.type		dx,@object
	.size		dx,(z - dx)
dx:
	.zero		4
	.type		z,@object
	.size		z,(Va - z)
z:
	.zero		4
	.type		Va,@object
	.size		Va,(Vb - Va)
Va:
	.zero		4
	.type		Vb,@object
	.size		Vb,(Vc - Vb)
Vb:
	.zero		4
	.type		Vc,@object
	.size		Vc,(epsilon - Vc)
Vc:
	.zero		4
	.type		epsilon,@object
	.size		epsilon,(N - epsilon)
epsilon:
	.zero		4
	.type		N,@object
	.size		N,(.L_19 - N)
N:
	.zero		4
.L_19:


//--------------------- .text._ZN3cub18CUB_300001_SM_10006detail11EmptyKernelIvEEvv --------------------------
	.section	.text._ZN3cub18CUB_300001_SM_10006detail11EmptyKernelIvEEvv,"ax",@progbits
	.align	128
        .global         _ZN3cub18CUB_300001_SM_10006detail11EmptyKernelIvEEvv
        .type           _ZN3cub18CUB_300001_SM_10006detail11EmptyKernelIvEEvv,@function
        .size           _ZN3cub18CUB_300001_SM_10006detail11EmptyKernelIvEEvv,(.L_x_221 - _ZN3cub18CUB_300001_SM_10006detail11EmptyKernelIvEEvv)
        .other          _ZN3cub18CUB_300001_SM_10006detail11EmptyKernelIvEEvv,@"STO_CUDA_ENTRY STV_DEFAULT"
_ZN3cub18CUB_300001_SM_10006detail11EmptyKernelIvEEvv:
.text._ZN3cub18CUB_300001_SM_10006detail11EmptyKernelIvEEvv:
[----:B------:R-:W-:Y:S01]  /*0000*/  LDC R1, c[0x0][0x37c] ;  /* 0x0000df00ff017b82 */ /* 0x000fe20000000800 */
[----:B------:R-:W-:Y:S05]  /*0010*/  EXIT ;  /* 0x000000000000794d */ /* 0x000fea0003800000 */
.L_x_0:
[----:B------:R-:W-:-:S00]  /*0020*/  BRA `(.L_x_0) ;  /* 0xfffffffc00fc7947 */ /* 0x000fc0000383ffff */
[----:B------:R-:W-:-:S00]  /*0030*/  NOP ;  /* 0x0000000000007918 */ /* 0x000fc00000000000 */
        /* <DEDUP_REMOVED lines=12> */
.L_x_221:


//--------------------- .text._Z11sum_densityPiPfi --------------------------
	.section	.text._Z11sum_densityPiPfi,"ax",@progbits
	.align	128
        .global         _Z11sum_densityPiPfi
        .type           _Z11sum_densityPiPfi,@function
        .size           _Z11sum_densityPiPfi,(.L_x_216 - _Z11sum_densityPiPfi)
        .other          _Z11sum_densityPiPfi,@"STO_CUDA_ENTRY STV_DEFAULT"
_Z11sum_densityPiPfi:
.text._Z11sum_densityPiPfi:
[----:B------:R-:W-:Y:S01]  /*0000*/  LDC R1, c[0x0][0x37c] ;  /* 0x0000df00ff017b82 */ /* 0x000fe20000000800 */
[----:B------:R-:W0:Y:S07]  /*0010*/  S2R R2, SR_CTAID.X ;  /* 0x0000000000027919 */ /* 0x000e2e0000002500 */
[----:B------:R-:W1:Y:S01]  /*0020*/  LDC R3, c[0x3][0x70] ;  /* 0x00c01c00ff037b82 */ /* 0x000e620000000800 */
[----:B------:R-:W0:Y:S01]  /*0030*/  LDCU UR4, c[0x0][0x360] ;  /* 0x00006c00ff0477ac */ /* 0x000e220008000800 */
[----:B------:R-:W0:Y:S02]  /*0040*/  S2R R5, SR_TID.X ;  /* 0x0000000000057919 */ /* 0x000e240000002100 */
[----:B0-----:R-:W-:-:S05]  /*0050*/  IMAD R2, R2, UR4, R5 ;  /* 0x0000000402027c24 */ /* 0x001fca000f8e0205 */
[----:B-1----:R-:W-:-:S13]  /*0060*/  ISETP.GE.AND P0, PT, R2, R3, PT ;  /* 0x000000030200720c */ /* 0x002fda0003f06270 */
[----:B------:R-:W-:Y:S05]  /*0070*/  @P0 EXIT ;  /* 0x000000000000094d */ /* 0x000fea0003800000 */
[----:B------:R-:W0:Y:S01]  /*0080*/  LDCU UR4, c[0x0][0x390] ;  /* 0x00007200ff0477ac */ /* 0x000e220008000800 */
[----:B------:R-:W1:Y:S01]  /*0090*/  LDCU.64 UR8, c[0x0][0x358] ;  /* 0x00006b00ff0877ac */ /* 0x000e620008000a00 */
[----:B0-----:R-:W-:-:S09]  /*00a0*/  UISETP.GT.AND UP0, UPT, UR4, 0x1, UPT ;  /* 0x000000010400788c */ /* 0x001fd2000bf04270 */
[----:B-1----:R-:W-:Y:S05]  /*00b0*/  BRA.U UP0, `(.L_x_1) ;  /* 0x0000000100107547 */ /* 0x002fea000b800000 */
[----:B------:R-:W0:Y:S02]  /*00c0*/  LDC.64 R4, c[0x0][0x380] ;  /* 0x0000e000ff047b82 */ /* 0x000e240000000a00 */
[----:B0-----:R-:W-:-:S05]  /*00d0*/  IMAD.WIDE R4, R2, 0x4, R4 ;  /* 0x0000000402047825 */ /* 0x001fca00078e0204 */
[----:B------:R0:W5:Y:S01]  /*00e0*/  LDG.E R15, desc[UR8][R4.64] ;  /* 0x00000008040f7981 */ /* 0x000162000c1e1900 */
[----:B------:R-:W-:Y:S05]  /*00f0*/  BRA `(.L_x_2) ;  /* 0x0000000800747947 */ /* 0x000fea0003800000 */
.L_x_1:
[----:B------:R-:W0:Y:S02]  /*0100*/  LDC.64 R4, c[0x0][0x380] ;  /* 0x0000e000ff047b82 */ /* 0x000e240000000a00 */
[----:B0-----:R-:W-:-:S05]  /*0110*/  IMAD.WIDE R4, R2, 0x4, R4 ;  /* 0x0000000402047825 */ /* 0x001fca00078e0204 */
[----:B------:R0:W5:Y:S01]  /*0120*/  LDG.E R15, desc[UR8][R4.64] ;  /* 0x00000008040f7981 */ /* 0x000162000c1e1900 */
[----:B------:R-:W-:Y:S02]  /*0130*/  UIADD3 UR5, UPT, UPT, UR4, -0x1, URZ ;  /* 0xffffffff04057890 */ /* 0x000fe4000fffe0ff */
[----:B------:R-:W-:Y:S02]  /*0140*/  UIADD3 UR4, UPT, UPT, UR4, -0x2, URZ ;  /* 0xfffffffe04047890 */ /* 0x000fe4000fffe0ff */
[----:B------:R-:W-:Y:S02]  /*0150*/  ULOP3.LUT UR7, UR5, 0xf, URZ, 0xc0, !UPT ;  /* 0x0000000f05077892 */ /* 0x000fe4000f8ec0ff */
[----:B------:R-:W-:-:S03]  /*0160*/  UISETP.GE.U32.AND UP0, UPT, UR4, 0xf, UPT ;  /* 0x0000000f0400788c */ /* 0x000fc6000bf06070 */
[----:B------:R-:W-:-:S06]  /*0170*/  UMOV UR4, 0x1 ;  /* 0x0000000100047882 */ /* 0x000fcc0000000000 */
[----:B0-----:R-:W-:Y:S05]  /*0180*/  BRA.U !UP0, `(.L_x_3) ;  /* 0x0000000508287547 */ /* 0x001fea000b800000 */
[----:B------:R-:W0:Y:S01]  /*0190*/  LDC R0, c[0x3][0x70] ;  /* 0x00c01c00ff007b82 */ /* 0x000e220000000800 */
[----:B------:R-:W-:-:S04]  /*01a0*/  ULOP3.LUT UR4, UR5, 0xfffffff0, URZ, 0xc0, !UPT ;  /* 0xfffffff005047892 */ /* 0x000fc8000f8ec0ff */
[----:B------:R-:W-:-:S03]  /*01b0*/  UIADD3 UR6, UPT, UPT, -UR4, URZ, URZ ;  /* 0x000000ff04067290 */ /* 0x000fc6000fffe1ff */
[----:B------:R-:W-:-:S09]  /*01c0*/  UMOV UR4, URZ ;  /* 0x000000ff00047c82 */ /* 0x000fd20008000000 */
.L_x_4:
[----:B0-----:R-:W-:-:S05]  /*01d0*/  IMAD.WIDE R6, R0, 0x4, R4 ;  /* 0x0000000400067825 */ /* 0x001fca00078e0204 */
[----:B--2---:R-:W2:Y:S02]  /*01e0*/  LDG.E R8, desc[UR8][R6.64] ;  /* 0x0000000806087981 */ /* 0x004ea4000c1e1900 */
[----:B--2--5:R-:W-:Y:S01]  /*01f0*/  IADD3 R15, PT, PT, R8, R15, RZ ;  /* 0x0000000f080f7210 */ /* 0x024fe20007ffe0ff */
[----:B------:R-:W-:-:S04]  /*0200*/  IMAD.WIDE R8, R3, 0x4, R6 ;  /* 0x0000000403087825 */ /* 0x000fc800078e0206 */
[----:B------:R0:W-:Y:S04]  /*0210*/  STG.E desc[UR8][R4.64], R15 ;  /* 0x0000000f04007986 */ /* 0x0001e8000c101908 */
[----:B------:R-:W2:Y:S02]  /*0220*/  LDG.E R10, desc[UR8][R8.64] ;  /* 0x00000008080a7981 */ /* 0x000ea4000c1e1900 */
[----:B--2---:R-:W-:Y:S02]  /*0230*/  IMAD.IADD R17, R15, 0x1, R10 ;  /* 0x000000010f117824 */ /* 0x004fe400078e020a */
[----:B------:R-:W-:-:S03]  /*0240*/  IMAD.WIDE R10, R3, 0x4, R8 ;  /* 0x00000004030a7825 */ /* 0x000fc600078e0208 */
[----:B------:R1:W-:Y:S04]  /*0250*/  STG.E desc[UR8][R4.64], R17 ;  /* 0x0000001104007986 */ /* 0x0003e8000c101908 */
[----:B------:R-:W2:Y:S02]  /*0260*/  LDG.E R12, desc[UR8][R10.64] ;  /* 0x000000080a0c7981 */ /* 0x000ea4000c1e1900 */
[----:B--2---:R-:W-:Y:S01]  /*0270*/  IADD3 R19, PT, PT, R17, R12, RZ ;  /* 0x0000000c11137210 */ /* 0x004fe20007ffe0ff */
[----:B------:R-:W-:-:S04]  /*0280*/  IMAD.WIDE R12, R3, 0x4, R10 ;  /* 0x00000004030c7825 */ /* 0x000fc800078e020a */
[----:B------:R2:W-:Y:S04]  /*0290*/  STG.E desc[UR8][R4.64], R19 ;  /* 0x0000001304007986 */ /* 0x0005e8000c101908 */
[----:B------:R-:W3:Y:S02]  /*02a0*/  LDG.E R6, desc[UR8][R12.64] ;  /* 0x000000080c067981 */ /* 0x000ee4000c1e1900 */
[----:B---3--:R-:W-:Y:S02]  /*02b0*/  IMAD.IADD R21, R19, 0x1, R6 ;  /* 0x0000000113157824 */ /* 0x008fe400078e0206 */
[----:B------:R-:W-:-:S03]  /*02c0*/  IMAD.WIDE R6, R3, 0x4, R12 ;  /* 0x0000000403067825 */ /* 0x000fc600078e020c */
[----:B------:R3:W-:Y:S04]  /*02d0*/  STG.E desc[UR8][R4.64], R21 ;  /* 0x0000001504007986 */ /* 0x0007e8000c101908 */
[----:B------:R-:W0:Y:S02]  /*02e0*/  LDG.E R8, desc[UR8][R6.64] ;  /* 0x0000000806087981 */ /* 0x000e24000c1e1900 */
[----:B0-----:R-:W-:Y:S01]  /*02f0*/  IADD3 R15, PT, PT, R21, R8, RZ ;  /* 0x00000008150f7210 */ /* 0x001fe20007ffe0ff */
[----:B------:R-:W-:-:S04]  /*0300*/  IMAD.WIDE R8, R3, 0x4, R6 ;  /* 0x0000000403087825 */ /* 0x000fc800078e0206 */
[----:B------:R0:W-:Y:S04]  /*0310*/  STG.E desc[UR8][R4.64], R15 ;  /* 0x0000000f04007986 */ /* 0x0001e8000c101908 */
[----:B------:R-:W1:Y:S02]  /*0320*/  LDG.E R10, desc[UR8][R8.64] ;  /* 0x00000008080a7981 */ /* 0x000e64000c1e1900 */
[----:B-1----:R-:W-:Y:S02]  /*0330*/  IMAD.IADD R17, R15, 0x1, R10 ;  /* 0x000000010f117824 */ /* 0x002fe400078e020a */
        /* <DEDUP_REMOVED lines=13> */
[----:B------:R-:W-:Y:S04]  /*0410*/  STG.E desc[UR8][R4.64], R15 ;  /* 0x0000000f04007986 */ /* 0x000fe8000c101908 */
        /* <DEDUP_REMOVED lines=12> */
[----:B------:R-:W3:Y:S02]  /*04e0*/  LDG.E R8, desc[UR8][R6.64] ;  /* 0x0000000806087981 */ /* 0x000ee4000c1e1900 */
[----:B---3--:R-:W-:Y:S01]  /*04f0*/  IADD3 R23, PT, PT, R21, R8, RZ ;  /* 0x0000000815177210 */ /* 0x008fe20007ffe0ff */
[----:B------:R-:W-:-:S04]  /*0500*/  IMAD.WIDE R8, R3, 0x4, R6 ;  /* 0x0000000403087825 */ /* 0x000fc800078e0206 */
[----:B------:R2:W-:Y:S04]  /*0510*/  STG.E desc[UR8][R4.64], R23 ;  /* 0x0000001704007986 */ /* 0x0005e8000c101908 */
[----:B------:R-:W0:Y:S02]  /*0520*/  LDG.E R10, desc[UR8][R8.64] ;  /* 0x00000008080a7981 */ /* 0x000e24000c1e1900 */
[----:B0-----:R-:W-:Y:S02]  /*0530*/  IMAD.IADD R17, R23, 0x1, R10 ;  /* 0x0000000117117824 */ /* 0x001fe400078e020a */
[----:B------:R-:W-:-:S03]  /*0540*/  IMAD.WIDE R10, R3, 0x4, R8 ;  /* 0x00000004030a7825 */ /* 0x000fc600078e0208 */
[----:B------:R2:W-:Y:S04]  /*0550*/  STG.E desc[UR8][R4.64], R17 ;  /* 0x0000001104007986 */ /* 0x0005e8000c101908 */
[----:B------:R-:W1:Y:S02]  /*0560*/  LDG.E R12, desc[UR8][R10.64] ;  /* 0x000000080a0c7981 */ /* 0x000e64000c1e1900 */
[----:B-1----:R-:W-:Y:S01]  /*0570*/  IADD3 R19, PT, PT, R17, R12, RZ ;  /* 0x0000000c11137210 */ /* 0x002fe20007ffe0ff */
[----:B------:R-:W-:-:S04]  /*0580*/  IMAD.WIDE R12, R3, 0x4, R10 ;  /* 0x00000004030c7825 */ /* 0x000fc800078e020a */
[----:B------:R2:W-:Y:S04]  /*0590*/  STG.E desc[UR8][R4.64], R19 ;  /* 0x0000001304007986 */ /* 0x0005e8000c101908 */
[----:B------:R-:W3:Y:S01]  /*05a0*/  LDG.E R12, desc[UR8][R12.64] ;  /* 0x000000080c0c7981 */ /* 0x000ee2000c1e1900 */
[----:B------:R-:W-:Y:S01]  /*05b0*/  UIADD3 UR6, UPT, UPT, UR6, 0x10, URZ ;  /* 0x0000001006067890 */ /* 0x000fe2000fffe0ff */
[----:B------:R-:W-:Y:S01]  /*05c0*/  LEA R0, R3, R0, 0x4 ;  /* 0x0000000003007211 */ /* 0x000fe200078e20ff */
[----:B------:R-:W-:Y:S02]  /*05d0*/  UIADD3 UR4, UPT, UPT, UR4, 0x10, URZ ;  /* 0x0000001004047890 */ /* 0x000fe4000fffe0ff */
[----:B------:R-:W-:Y:S01]  /*05e0*/  UISETP.NE.AND UP0, UPT, UR6, URZ, UPT ;  /* 0x000000ff0600728c */ /* 0x000fe2000bf05270 */
[----:B---3--:R-:W-:-:S05]  /*05f0*/  IMAD.IADD R15, R19, 0x1, R12 ;  /* 0x00000001130f7824 */ /* 0x008fca00078e020c */
[----:B------:R2:W-:Y:S03]  /*0600*/  STG.E desc[UR8][R4.64], R15 ;  /* 0x0000000f04007986 */ /* 0x0005e6000c101908 */
[----:B------:R-:W-:Y:S05]  /*0610*/  BRA.U UP0, `(.L_x_4) ;  /* 0xfffffff900ec7547 */ /* 0x000fea000b83ffff */
[----:B------:R-:W-:-:S12]  /*0620*/  UIADD3 UR4, UPT, UPT, UR4, 0x1, URZ ;  /* 0x0000000104047890 */ /* 0x000fd8000fffe0ff */
.L_x_3:
[----:B------:R-:W-:-:S09]  /*0630*/  UISETP.NE.AND UP0, UPT, UR7, URZ, UPT ;  /* 0x000000ff0700728c */ /* 0x000fd2000bf05270 */
[----:B------:R-:W-:Y:S05]  /*0640*/  BRA.U !UP0, `(.L_x_2) ;  /* 0x0000000508207547 */ /* 0x000fea000b800000 */
[----:B------:R-:W-:Y:S02]  /*0650*/  UISETP.GE.U32.AND UP0, UPT, UR7, 0x8, UPT ;  /* 0x000000080700788c */ /* 0x000fe4000bf06070 */
[----:B------:R-:W-:-:S04]  /*0660*/  ULOP3.LUT UR6, UR5, 0x7, URZ, 0xc0, !UPT ;  /* 0x0000000705067892 */ /* 0x000fc8000f8ec0ff */
[----:B------:R-:W-:-:S03]  /*0670*/  UISETP.NE.AND UP1, UPT, UR6, URZ, UPT ;  /* 0x000000ff0600728c */ /* 0x000fc6000bf25270 */
[----:B------:R-:W-:Y:S08]  /*0680*/  BRA.U !UP0, `(.L_x_5) ;  /* 0x0000000108887547 */ /* 0x000ff0000b800000 */
[----:B------:R-:W-:-:S04]  /*0690*/  IMAD R7, R3, UR4, RZ ;  /* 0x0000000403077c24 */ /* 0x000fc8000f8e02ff */
[----:B------:R-:W-:-:S05]  /*06a0*/  IMAD.WIDE R6, R7, 0x4, R4 ;  /* 0x0000000407067825 */ /* 0x000fca00078e0204 */
[----:B------:R-:W2:Y:S01]  /*06b0*/  LDG.E R0, desc[UR8][R6.64] ;  /* 0x0000000806007981 */ /* 0x000ea2000c1e1900 */
[----:B------:R-:W-:-:S04]  /*06c0*/  IMAD.WIDE R8, R3, 0x4, R6 ;  /* 0x0000000403087825 */ /* 0x000fc800078e0206 */
[----:B--2--5:R-:W-:-:S05]  /*06d0*/  IMAD.IADD R15, R15, 0x1, R0 ;  /* 0x000000010f0f7824 */ /* 0x024fca00078e0200 */
[----:B------:R-:W-:Y:S04]  /*06e0*/  STG.E desc[UR8][R4.64], R15 ;  /* 0x0000000f04007986 */ /* 0x000fe8000c101908 */
[----:B------:R-:W2:Y:S01]  /*06f0*/  LDG.E R0, desc[UR8][R8.64] ;  /* 0x0000000808007981 */ /* 0x000ea2000c1e1900 */
[----:B------:R-:W-:Y:S01]  /*0700*/  IMAD.WIDE R10, R3, 0x4, R8 ;  /* 0x00000004030a7825 */ /* 0x000fe200078e0208 */
[----:B--2---:R-:W-:-:S05]  /*0710*/  IADD3 R17, PT, PT, R15, R0, RZ ;  /* 0x000000000f117210 */ /* 0x004fca0007ffe0ff */
[----:B------:R0:W-:Y:S04]  /*0720*/  STG.E desc[UR8][R4.64], R17 ;  /* 0x0000001104007986 */ /* 0x0001e8000c101908 */
[----:B------:R-:W2:Y:S01]  /*0730*/  LDG.E R0, desc[UR8][R10.64] ;  /* 0x000000080a007981 */ /* 0x000ea2000c1e1900 */
[----:B------:R-:W-:-:S04]  /*0740*/  IMAD.WIDE R12, R3, 0x4, R10 ;  /* 0x00000004030c7825 */ /* 0x000fc800078e020a */
[----:B--2---:R-:W-:-:S05]  /*0750*/  IMAD.IADD R19, R17, 0x1, R0 ;  /* 0x0000000111137824 */ /* 0x004fca00078e0200 */
[----:B------:R1:W-:Y:S04]  /*0760*/  STG.E desc[UR8][R4.64], R19 ;  /* 0x0000001304007986 */ /* 0x0003e8000c101908 */
        /* <DEDUP_REMOVED lines=8> */
[----:B------:R-:W0:Y:S01]  /*07f0*/  LDG.E R0, desc[UR8][R8.64] ;  /* 0x0000000808007981 */ /* 0x000e22000c1e1900 */
[----:B------:R-:W-:Y:S01]  /*0800*/  IMAD.WIDE R10, R3, 0x4, R8 ;  /* 0x00000004030a7825 */ /* 0x000fe200078e0208 */
[----:B0-----:R-:W-:-:S05]  /*0810*/  IADD3 R17, PT, PT, R23, R0, RZ ;  /* 0x0000000017117210 */ /* 0x001fca0007ffe0ff */
[----:B------:R3:W-:Y:S04]  /*0820*/  STG.E desc[UR8][R4.64], R17 ;  /* 0x0000001104007986 */ /* 0x0007e8000c101908 */
[----:B------:R-:W1:Y:S01]  /*0830*/  LDG.E R0, desc[UR8][R10.64] ;  /* 0x000000080a007981 */ /* 0x000e62000c1e1900 */
[----:B------:R-:W-:-:S04]  /*0840*/  IMAD.WIDE R12, R3, 0x4, R10 ;  /* 0x00000004030c7825 */ /* 0x000fc800078e020a */
[----:B-1----:R-:W-:-:S05]  /*0850*/  IMAD.IADD R19, R17, 0x1, R0 ;  /* 0x0000000111137824 */ /* 0x002fca00078e0200 */
[----:B------:R3:W-:Y:S04]  /*0860*/  STG.E desc[UR8][R4.64], R19 ;  /* 0x0000001304007986 */ /* 0x0007e8000c101908 */
[----:B------:R-:W2:Y:S01]  /*0870*/  LDG.E R12, desc[UR8][R12.64] ;  /* 0x000000080c0c7981 */ /* 0x000ea2000c1e1900 */
[----:B------:R-:W-:Y:S01]  /*0880*/  UIADD3 UR4, UPT, UPT, UR4, 0x8, URZ ;  /* 0x0000000804047890 */ /* 0x000fe2000fffe0ff */
[----:B--2---:R-:W-:-:S05]  /*0890*/  IADD3 R15, PT, PT, R19, R12, RZ ;  /* 0x0000000c130f7210 */ /* 0x004fca0007ffe0ff */
[----:B------:R3:W-:Y:S06]  /*08a0*/  STG.E desc[UR8][R4.64], R15 ;  /* 0x0000000f04007986 */ /* 0x0007ec000c101908 */
.L_x_5:
        /* <DEDUP_REMOVED lines=9> */
[----:B--23-5:R-:W-:-:S05]  /*0940*/  IMAD.IADD R17, R15, 0x1, R0 ;  /* 0x000000010f117824 */ /* 0x02cfca00078e0200 */
        /* <DEDUP_REMOVED lines=10> */
[----:B------:R-:W-:Y:S01]  /*09f0*/  UIADD3 UR4, UPT, UPT, UR4, 0x4, URZ ;  /* 0x0000000404047890 */ /* 0x000fe2000fffe0ff */
[----:B--2---:R-:W-:-:S05]  /*0a00*/  IADD3 R15, PT, PT, R21, R12, RZ ;  /* 0x0000000c150f7210 */ /* 0x004fca0007ffe0ff */
[----:B------:R0:W-:Y:S06]  /*0a10*/  STG.E desc[UR8][R4.64], R15 ;  /* 0x0000000f04007986 */ /* 0x0001ec000c101908 */
.L_x_6:
[----:B------:R-:W-:Y:S05]  /*0a20*/  BRA.U !UP1, `(.L_x_2) ;  /* 0x0000000109287547 */ /* 0x000fea000b800000 */
[----:B------:R-:W-:Y:S01]  /*0a30*/  IMAD R0, R3, UR4, RZ ;  /* 0x0000000403007c24 */ /* 0x000fe2000f8e02ff */
[----:B------:R-:W-:-:S12]  /*0a40*/  UIADD3 UR5, UPT, UPT, -UR5, URZ, URZ ;  /* 0x000000ff05057290 */ /* 0x000fd8000fffe1ff */
.L_x_7:
[----:B------:R-:W-:-:S06]  /*0a50*/  IMAD.WIDE R6, R0, 0x4, R4 ;  /* 0x0000000400067825 */ /* 0x000fcc00078e0204 */
[----:B------:R-:W0:Y:S01]  /*0a60*/  LDG.E R6, desc[UR8][R6.64] ;  /* 0x0000000806067981 */ /* 0x000e22000c1e1900 */
[----:B------:R-:W-:Y:S01]  /*0a70*/  UIADD3 UR5, UPT, UPT, UR5, 0x1, URZ ;  /* 0x0000000105057890 */ /* 0x000fe2000fffe0ff */
[----:B------:R-:W-:-:S03]  /*0a80*/  IADD3 R0, PT, PT, R0, R3, RZ ;  /* 0x0000000300007210 */ /* 0x000fc60007ffe0ff */
[----:B------:R-:W-:Y:S01]  /*0a90*/  UISETP.NE.AND UP0, UPT, UR5, URZ, UPT ;  /* 0x000000ff0500728c */ /* 0x000fe2000bf05270 */
[----:B0123-5:R-:W-:-:S05]  /*0aa0*/  IMAD.IADD R15, R6, 0x1, R15 ;  /* 0x00000001060f7824 */ /* 0x02ffca00078e020f */
[----:B------:R1:W-:Y:S03]  /*0ab0*/  STG.E desc[UR8][R4.64], R15 ;  /* 0x0000000f04007986 */ /* 0x0003e6000c101908 */
[----:B------:R-:W-:Y:S05]  /*0ac0*/  BRA.U UP0, `(.L_x_7) ;  /* 0xfffffffd00e07547 */ /* 0x000fea000b83ffff */
.L_x_2:
[----:B------:R-:W4:Y:S01]  /*0ad0*/  LDC R9, c[0x3][0x58] ;  /* 0x00c01600ff097b82 */ /* 0x000f220000000800 */
[----:B-----5:R-:W-:Y:S01]  /*0ae0*/  I2FP.F32.S32 R0, R15 ;  /* 0x0000000f00007245 */ /* 0x020fe20000201400 */
[----:B------:R-:W-:Y:S01]  /*0af0*/  BSSY.RECONVERGENT B0, `(.L_x_8) ;  /* 0x000000c000007945 */ /* 0x000fe20003800200 */
[----:B----4-:R-:W0:Y:S08]  /*0b00*/  MUFU.RCP R3, R9 ;  /* 0x0000000900037308 */ /* 0x010e300000001000 */
[----:B------:R-:W4:Y:S01]  /*0b10*/  FCHK P0, R0, R9 ;  /* 0x0000000900007302 */ /* 0x000f220000000000 */
[----:B0123--:R-:W-:-:S04]  /*0b20*/  FFMA R4, R3, -R9, 1 ;  /* 0x3f80000003047423 */ /* 0x00ffc80000000809 */
[----:B------:R-:W-:-:S04]  /*0b30*/  FFMA R3, R3, R4, R3 ;  /* 0x0000000403037223 */ /* 0x000fc80000000003 */
[----:B------:R-:W-:-:S04]  /*0b40*/  FFMA R4, R0, R3, RZ ;  /* 0x0000000300047223 */ /* 0x000fc800000000ff */
[----:B------:R-:W-:-:S04]  /*0b50*/  FFMA R5, R4, -R9, R0 ;  /* 0x8000000904057223 */ /* 0x000fc80000000000 */
[----:B------:R-:W-:Y:S01]  /*0b60*/  FFMA R7, R3, R5, R4 ;  /* 0x0000000503077223 */ /* 0x000fe20000000004 */
[----:B----4-:R-:W-:Y:S06]  /*0b70*/  @!P0 BRA `(.L_x_9) ;  /* 0x00000000000c8947 */ /* 0x010fec0003800000 */
[----:B------:R-:W-:-:S07]  /*0b80*/  MOV R4, 0xba0 ;  /* 0x00000ba000047802 */ /* 0x000fce0000000f00 */
[----:B------:R-:W-:Y:S05]  /*0b90*/  CALL.REL.NOINC `($__internal_0_$__cuda_sm3x_div_rn_noftz_f32_slowpath) ;  /* 0x0000000000187944 */ /* 0x000fea0003c00000 */
[----:B------:R-:W-:-:S07]  /*0ba0*/  IMAD.MOV.U32 R7, RZ, RZ, R0 ;  /* 0x000000ffff077224 */ /* 0x000fce00078e0000 */
.L_x_9:
[----:B------:R-:W-:Y:S05]  /*0bb0*/  BSYNC.RECONVERGENT B0 ;  /* 0x0000000000007941 */ /* 0x000fea0003800200 */
.L_x_8:
[----:B------:R-:W0:Y:S02]  /*0bc0*/  LDC.64 R4, c[0x0][0x388] ;  /* 0x0000e200ff047b82 */ /* 0x000e240000000a00 */
[----:B0-----:R-:W-:-:S05]  /*0bd0*/  IMAD.WIDE R2, R2, 0x4, R4 ;  /* 0x0000000402027825 */ /* 0x001fca00078e0204 */
[----:B------:R-:W-:Y:S01]  /*0be0*/  STG.E desc[UR8][R2.64], R7 ;  /* 0x0000000702007986 */ /* 0x000fe2000c101908 */
[----:B------:R-:W-:Y:S05]  /*0bf0*/  EXIT ;  /* 0x000000000000794d */ /* 0x000fea0003800000 */
        .weak           $__internal_0_$__cuda_sm3x_div_rn_noftz_f32_slowpath
        .type           $__internal_0_$__cuda_sm3x_div_rn_noftz_f32_slowpath,@function
        .size           $__internal_0_$__cuda_sm3x_div_rn_noftz_f32_slowpath,(.L_x_216 - $__internal_0_$__cuda_sm3x_div_rn_noftz_f32_slowpath)
$__internal_0_$__cuda_sm3x_div_rn_noftz_f32_slowpath:
[----:B------:R-:W0:Y:S01]  /*0c00*/  LDC R3, c[0x3][0x58] ;  /* 0x00c01600ff037b82 */ /* 0x000e220000000800 */
[----:B------:R-:W-:Y:S01]  /*0c10*/  SHF.R.U32.HI R5, RZ, 0x17, R0 ;  /* 0x00000017ff057819 */ /* 0x000fe20000011600 */
[----:B------:R-:W1:Y:S01]  /*0c20*/  LDCU UR4, c[0x3][0x58] ;  /* 0x00c00b00ff0477ac */ /* 0x000e620008000800 */
[----:B------:R-:W-:Y:S02]  /*0c30*/  BSSY.RECONVERGENT B1, `(.L_x_10) ;  /* 0x0000064000017945 */ /* 0x000fe40003800200 */
[----:B------:R-:W-:Y:S02]  /*0c40*/  LOP3.LUT R10, R5, 0xff, RZ, 0xc0, !PT ;  /* 0x000000ff050a7812 */ /* 0x000fe400078ec0ff */
[----:B------:R-:W-:-:S03]  /*0c50*/  MOV R5, R0 ;  /* 0x0000000000057202 */ /* 0x000fc60000000f00 */
[----:B------:R-:W-:Y:S02]  /*0c60*/  VIADD R11, R10, 0xffffffff ;  /* 0xffffffff0a0b7836 */ /* 0x000fe40000000000 */
[----:B-1----:R-:W-:Y:S01]  /*0c70*/  IMAD.U32 R8, RZ, RZ, UR4 ;  /* 0x00000004ff087e24 */ /* 0x002fe2000f8e00ff */
[----:B0-----:R-:W-:-:S04]  /*0c80*/  SHF.R.U32.HI R6, RZ, 0x17, R3 ;  /* 0x00000017ff067819 */ /* 0x001fc80000011603 */
[----:B------:R-:W-:-:S04]  /*0c90*/  LOP3.LUT R6, R6, 0xff, RZ, 0xc0, !PT ;  /* 0x000000ff06067812 */ /* 0x000fc800078ec0ff */
[----:B------:R-:W-:-:S04]  /*0ca0*/  IADD3 R9, PT, PT, R6, -0x1, RZ ;  /* 0xffffffff06097810 */ /* 0x000fc80007ffe0ff */
[----:B------:R-:W-:-:S04]  /*0cb0*/  ISETP.GT.U32.AND P0, PT, R9, 0xfd, PT ;  /* 0x000000fd0900780c */ /* 0x000fc80003f04070 */
[----:B------:R-:W-:-:S13]  /*0cc0*/  ISETP.GT.U32.OR P0, PT, R11, 0xfd, P0 ;  /* 0x000000fd0b00780c */ /* 0x000fda0000704470 */
[----:B------:R-:W-:Y:S01]  /*0cd0*/  @!P0 MOV R7, RZ ;  /* 0x000000ff00078202 */ /* 0x000fe20000000f00 */
[----:B------:R-:W-:Y:S06]  /*0ce0*/  @!P0 BRA `(.L_x_11) ;  /* 0x00000000005c8947 */ /* 0x000fec0003800000 */
[----:B------:R-:W-:Y:S02]  /*0cf0*/  FSETP.GTU.FTZ.AND P1, PT, |R3|, +INF , PT ;  /* 0x7f8000000300780b */ /* 0x000fe40003f3c200 */
[----:B------:R-:W-:-:S04]  /*0d00*/  FSETP.GTU.FTZ.AND P0, PT, |R0|, +INF , PT ;  /* 0x7f8000000000780b */ /* 0x000fc80003f1c200 */
[----:B------:R-:W-:-:S13]  /*0d10*/  PLOP3.LUT P0, PT, P0, P1, PT, 0xf8, 0x8f ;  /* 0x00000000008f781c */ /* 0x000fda0000703f70 */
[----:B------:R-:W-:Y:S05]  /*0d20*/  @P0 BRA `(.L_x_12) ;  /* 0x00000004004c0947 */ /* 0x000fea0003800000 */
[----:B------:R-:W-:-:S13]  /*0d30*/  LOP3.LUT P0, RZ, R8, 0x7fffffff, R5, 0xc8, !PT ;  /* 0x7fffffff08ff7812 */ /* 0x000fda000780c805 */
[----:B------:R-:W-:Y:S05]  /*0d40*/  @!P0 BRA `(.L_x_13) ;  /* 0x00000004003c8947 */ /* 0x000fea0003800000 */
[C---:B------:R-:W-:Y:S02]  /*0d50*/  FSETP.NEU.FTZ.AND P2, PT, |R0|.reuse, +INF , PT ;  /* 0x7f8000000000780b */ /* 0x040fe40003f5d200 */
[----:B------:R-:W-:Y:S02]  /*0d60*/  FSETP.NEU.FTZ.AND P1, PT, |R3|, +INF , PT ;  /* 0x7f8000000300780b */ /* 0x000fe40003f3d200 */
[----:B------:R-:W-:-:S11]  /*0d70*/  FSETP.NEU.FTZ.AND P0, PT, |R0|, +INF , PT ;  /* 0x7f8000000000780b */ /* 0x000fd60003f1d200 */
[----:B------:R-:W-:Y:S05]  /*0d80*/  @!P1 BRA !P2, `(.L_x_13) ;  /* 0x00000004002c9947 */ /* 0x000fea0005000000 */
[----:B------:R-:W-:-:S04]  /*0d90*/  LOP3.LUT P2, RZ, R5, 0x7fffffff, RZ, 0xc0, !PT ;  /* 0x7fffffff05ff7812 */ /* 0x000fc8000784c0ff */
[----:B------:R-:W-:-:S13]  /*0da0*/  PLOP3.LUT P1, PT, P1, P2, PT, 0x2f, 0xf2 ;  /* 0x0000000000f2781c */ /* 0x000fda0000f24577 */
[----:B------:R-:W-:Y:S05]  /*0db0*/  @P1 BRA `(.L_x_14) ;  /* 0x0000000400181947 */ /* 0x000fea0003800000 */
[----:B------:R-:W-:-:S04]  /*0dc0*/  LOP3.LUT P1, RZ, R8, 0x7fffffff, RZ, 0xc0, !PT ;  /* 0x7fffffff08ff7812 */ /* 0x000fc8000782c0ff */
[----:B------:R-:W-:-:S13]  /*0dd0*/  PLOP3.LUT P0, PT, P0, P1, PT, 0x2f, 0xf2 ;  /* 0x0000000000f2781c */ /* 0x000fda0000702577 */
[----:B------:R-:W-:Y:S05]  /*0de0*/  @P0 BRA `(.L_x_15) ;  /* 0x0000000400000947 */ /* 0x000fea0003800000 */
[----:B------:R-:W-:Y:S02]  /*0df0*/  ISETP.GE.AND P0, PT, R11, RZ, PT ;  /* 0x000000ff0b00720c */ /* 0x000fe40003f06270 */
[----:B------:R-:W-:-:S11]  /*0e00*/  ISETP.GE.AND P1, PT, R9, RZ, PT ;  /* 0x000000ff0900720c */ /* 0x000fd60003f26270 */
[----:B------:R-:W-:Y:S01]  /*0e10*/  @P0 MOV R7, RZ ;  /* 0x000000ff00070202 */ /* 0x000fe20000000f00 */
[----:B------:R-:W-:Y:S02]  /*0e20*/  @!P0 IMAD.MOV.U32 R7, RZ, RZ, -0x40 ;  /* 0xffffffc0ff078424 */ /* 0x000fe400078e00ff */
[----:B------:R-:W-:Y:S01]  /*0e30*/  @!P0 FFMA R5, R0, 1.84467440737095516160e+19, RZ ;  /* 0x5f80000000058823 */ /* 0x000fe200000000ff */
[----:B------:R-:W-:Y:S02]  /*0e40*/  @!P1 FFMA R8, R3, 1.84467440737095516160e+19, RZ ;  /* 0x5f80000003089823 */ /* 0x000fe400000000ff */
[----:B------:R-:W-:-:S07]  /*0e50*/  @!P1 IADD3 R7, PT, PT, R7, 0x40, RZ ;  /* 0x0000004007079810 */ /* 0x000fce0007ffe0ff */
.L_x_11:
[----:B------:R-:W-:Y:S01]  /*0e60*/  LEA R3, R6, 0xc0800000, 0x17 ;  /* 0xc080000006037811 */ /* 0x000fe200078eb8ff */
[----:B------:R-:W-:Y:S03]  /*0e70*/  BSSY.RECONVERGENT B2, `(.L_x_16) ;  /* 0x0000036000027945 */ /* 0x000fe60003800200 */
[----:B------:R-:W-:Y:S01]  /*0e80*/  IADD3 R8, PT, PT, -R3, R8, RZ ;  /* 0x0000000803087210 */ /* 0x000fe20007ffe1ff */
[----:B------:R-:W-:-:S03]  /*0e90*/  VIADD R3, R10, 0xffffff81 ;  /* 0xffffff810a037836 */ /* 0x000fc60000000000 */
[----:B------:R-:W0:Y:S01]  /*0ea0*/  MUFU.RCP R9, R8 ;  /* 0x0000000800097308 */ /* 0x000e220000001000 */
[----:B------:R-:W-:Y:S01]  /*0eb0*/  FADD.FTZ R11, -R8, -RZ ;  /* 0x800000ff080b7221 */ /* 0x000fe20000010100 */
[C---:B------:R-:W-:Y:S01]  /*0ec0*/  IMAD R0, R3.reuse, -0x800000, R5 ;  /* 0xff80000003007824 */ /* 0x040fe200078e0205 */
[----:B------:R-:W-:-:S04]  /*0ed0*/  IADD3 R6, PT, PT, R3, 0x7f, -R6 ;  /* 0x0000007f03067810 */ /* 0x000fc80007ffe806 */
[----:B------:R-:W-:Y:S01]  /*0ee0*/  IADD3 R6, PT, PT, R6, R7, RZ ;  /* 0x0000000706067210 */ /* 0x000fe20007ffe0ff */
[----:B0-----:R-:W-:-:S04]  /*0ef0*/  FFMA R10, R9, R11, 1 ;  /* 0x3f800000090a7423 */ /* 0x001fc8000000000b */
[----:B------:R-:W-:-:S04]  /*0f00*/  FFMA R12, R9, R10, R9 ;  /* 0x0000000a090c7223 */ /* 0x000fc80000000009 */
[----:B------:R-:W-:-:S04]  /*0f10*/  FFMA R5, R0, R12, RZ ;  /* 0x0000000c00057223 */ /* 0x000fc800000000ff */
[----:B------:R-:W-:-:S04]  /*0f20*/  FFMA R10, R11, R5, R0 ;  /* 0x000000050b0a7223 */ /* 0x000fc80000000000 */
[----:B------:R-:W-:-:S04]  /*0f30*/  FFMA R9, R12, R10, R5 ;  /* 0x0000000a0c097223 */ /* 0x000fc80000000005 */
[----:B------:R-:W-:-:S04]  /*0f40*/  FFMA R10, R11, R9, R0 ;  /* 0x000000090b0a7223 */ /* 0x000fc80000000000 */
[----:B------:R-:W-:-:S05]  /*0f50*/  FFMA R0, R12, R10, R9 ;  /* 0x0000000a0c007223 */ /* 0x000fca0000000009 */
[----:B------:R-:W-:-:S04]  /*0f60*/  SHF.R.U32.HI R3, RZ, 0x17, R0 ;  /* 0x00000017ff037819 */ /* 0x000fc80000011600 */
[----:B------:R-:W-:-:S04]  /*0f70*/  LOP3.LUT R3, R3, 0xff, RZ, 0xc0, !PT ;  /* 0x000000ff03037812 */ /* 0x000fc800078ec0ff */
[----:B------:R-:W-:-:S05]  /*0f80*/  IADD3 R7, PT, PT, R3, R6, RZ ;  /* 0x0000000603077210 */ /* 0x000fca0007ffe0ff */
[----:B------:R-:W-:-:S05]  /*0f90*/  VIADD R3, R7, 0xffffffff ;  /* 0xffffffff07037836 */ /* 0x000fca0000000000 */
[----:B------:R-:W-:-:S13]  /*0fa0*/  ISETP.GE.U32.AND P0, PT, R3, 0xfe, PT ;  /* 0x000000fe0300780c */ /* 0x000fda0003f06070 */
[----:B------:R-:W-:Y:S05]  /*0fb0*/  @!P0 BRA `(.L_x_17) ;  /* 0x0000000000808947 */ /* 0x000fea0003800000 */
[----:B------:R-:W-:-:S13]  /*0fc0*/  ISETP.GT.AND P0, PT, R7, 0xfe, PT ;  /* 0x000000fe0700780c */ /* 0x000fda0003f04270 */
[----:B------:R-:W-:Y:S05]  /*0fd0*/  @P0 BRA `(.L_x_18) ;  /* 0x00000000006c0947 */ /* 0x000fea0003800000 */
[----:B------:R-:W-:-:S13]  /*0fe0*/  ISETP.GE.AND P0, PT, R7, 0x1, PT ;  /* 0x000000010700780c */ /* 0x000fda0003f06270 */
[----:B------:R-:W-:Y:S05]  /*0ff0*/  @P0 BRA `(.L_x_19) ;  /* 0x0000000000740947 */ /* 0x000fea0003800000 */
[----:B------:R-:W-:Y:S02]  /*1000*/  ISETP.GE.AND P0, PT, R7, -0x18, PT ;  /* 0xffffffe80700780c */ /* 0x000fe40003f06270 */
[----:B------:R-:W-:-:S11]  /*1010*/  LOP3.LUT R0, R0, 0x80000000, RZ, 0xc0, !PT ;  /* 0x8000000000007812 */ /* 0x000fd600078ec0ff */
[----:B------:R-:W-:Y:S05]  /*1020*/  @!P0 BRA `(.L_x_19) ;  /* 0x0000000000688947 */ /* 0x000fea0003800000 */
[CCC-:B------:R-:W-:Y:S01]  /*1030*/  FFMA.RZ R3, R12.reuse, R10.reuse, R9.reuse ;  /* 0x0000000a0c037223 */ /* 0x1c0fe2000000c009 */
[C---:B------:R-:W-:Y:S01]  /*1040*/  IADD3 R8, PT, PT, R7.reuse, 0x20, RZ ;  /* 0x0000002007087810 */ /* 0x040fe20007ffe0ff */
[CCC-:B------:R-:W-:Y:S01]  /*1050*/  FFMA.RM R6, R12.reuse, R10.reuse, R9.reuse ;  /* 0x0000000a0c067223 */ /* 0x1c0fe20000004009 */
[----:B------:R-:W-:Y:S02]  /*1060*/  ISETP.NE.AND P2, PT, R7, RZ, PT ;  /* 0x000000ff0700720c */ /* 0x000fe40003f45270 */
[----:B------:R-:W-:Y:S01]  /*1070*/  LOP3.LUT R5, R3, 0x7fffff, RZ, 0xc0, !PT ;  /* 0x007fffff03057812 */ /* 0x000fe200078ec0ff */
[----:B------:R-:W-:Y:S01]  /*1080*/  FFMA.RP R3, R12, R10, R9 ;  /* 0x0000000a0c037223 */ /* 0x000fe20000008009 */
[----:B------:R-:W-:Y:S02]  /*1090*/  ISETP.NE.AND P1, PT, R7, RZ, PT ;  /* 0x000000ff0700720c */ /* 0x000fe40003f25270 */
[----:B------:R-:W-:Y:S02]  /*10a0*/  LOP3.LUT R5, R5, 0x800000, RZ, 0xfc, !PT ;  /* 0x0080000005057812 */ /* 0x000fe400078efcff */
[----:B------:R-:W-:-:S02]  /*10b0*/  IADD3 R7, PT, PT, -R7, RZ, RZ ;  /* 0x000000ff07077210 */ /* 0x000fc40007ffe1ff */
[----:B------:R-:W-:Y:S02]  /*10c0*/  SHF.L.U32 R8, R5, R8, RZ ;  /* 0x0000000805087219 */ /* 0x000fe400000006ff */
[----:B------:R-:W-:Y:S02]  /*10d0*/  FSETP.NEU.FTZ.AND P0, PT, R3, R6, PT ;  /* 0x000000060300720b */ /* 0x000fe40003f1d000 */
[----:B------:R-:W-:Y:S02]  /*10e0*/  SEL R6, R7, RZ, P2 ;  /* 0x000000ff07067207 */ /* 0x000fe40001000000 */
[----:B------:R-:W-:Y:S02]  /*10f0*/  ISETP.NE.AND P1, PT, R8, RZ, P1 ;  /* 0x000000ff0800720c */ /* 0x000fe40000f25270 */
[----:B------:R-:W-:Y:S02]  /*1100*/  SHF.R.U32.HI R6, RZ, R6, R5 ;  /* 0x00000006ff067219 */ /* 0x000fe40000011605 */
[----:B------:R-:W-:-:S02]  /*1110*/  PLOP3.LUT P0, PT, P0, P1, PT, 0xf8, 0x8f ;  /* 0x00000000008f781c */ /* 0x000fc40000703f70 */
[----:B------:R-:W-:Y:S02]  /*1120*/  SHF.R.U32.HI R8, RZ, 0x1, R6 ;  /* 0x00000001ff087819 */ /* 0x000fe40000011606 */
[----:B------:R-:W-:-:S04]  /*1130*/  SEL R3, RZ, 0x1, !P0 ;  /* 0x00000001ff037807 */ /* 0x000fc80004000000 */
[----:B------:R-:W-:-:S04]  /*1140*/  LOP3.LUT R3, R3, 0x1, R8, 0xf8, !PT ;  /* 0x0000000103037812 */ /* 0x000fc800078ef808 */
[----:B------:R-:W-:-:S05]  /*1150*/  LOP3.LUT R3, R3, R6, RZ, 0xc0, !PT ;  /* 0x0000000603037212 */ /* 0x000fca00078ec0ff */
[----:B------:R-:W-:-:S05]  /*1160*/  IMAD.IADD R3, R8, 0x1, R3 ;  /* 0x0000000108037824 */ /* 0x000fca00078e0203 */
[----:B------:R-:W-:Y:S01]  /*1170*/  LOP3.LUT R0, R3, R0, RZ, 0xfc, !PT ;  /* 0x0000000003007212 */ /* 0x000fe200078efcff */
[----:B------:R-:W-:Y:S06]  /*1180*/  BRA `(.L_x_19) ;  /* 0x0000000000107947 */ /* 0x000fec0003800000 */
.L_x_18:
[----:B------:R-:W-:-:S04]  /*1190*/  LOP3.LUT R0, R0, 0x80000000, RZ, 0xc0, !PT ;  /* 0x8000000000007812 */ /* 0x000fc800078ec0ff */
[----:B------:R-:W-:Y:S01]  /*11a0*/  LOP3.LUT R0, R0, 0x7f800000, RZ, 0xfc, !PT ;  /* 0x7f80000000007812 */ /* 0x000fe200078efcff */
[----:B------:R-:W-:Y:S06]  /*11b0*/  BRA `(.L_x_19) ;  /* 0x0000000000047947 */ /* 0x000fec0003800000 */
.L_x_17:
[----:B------:R-:W-:-:S07]  /*11c0*/  LEA R0, R6, R0, 0x17 ;  /* 0x0000000006007211 */ /* 0x000fce00078eb8ff */
.L_x_19:
[----:B------:R-:W-:Y:S05]  /*11d0*/  BSYNC.RECONVERGENT B2 ;  /* 0x0000000000027941 */ /* 0x000fea0003800200 */
.L_x_16:
[----:B------:R-:W-:Y:S05]  /*11e0*/  BRA `(.L_x_20) ;  /* 0x0000000000207947 */ /* 0x000fea0003800000 */
.L_x_15:
[----:B------:R-:W-:-:S04]  /*11f0*/  LOP3.LUT R0, R8, 0x80000000, R5, 0x48, !PT ;  /* 0x8000000008007812 */ /* 0x000fc800078e4805 */
[----:B------:R-:W-:Y:S01]  /*1200*/  LOP3.LUT R0, R0, 0x7f800000, RZ, 0xfc, !PT ;  /* 0x7f80000000007812 */ /* 0x000fe200078efcff */
[----:B------:R-:W-:Y:S06]  /*1210*/  BRA `(.L_x_20) ;  /* 0x0000000000147947 */ /* 0x000fec0003800000 */
.L_x_14:
[----:B------:R-:W-:Y:S01]  /*1220*/  LOP3.LUT R0, R8, 0x80000000, R5, 0x48, !PT ;  /* 0x8000000008007812 */ /* 0x000fe200078e4805 */
[----:B------:R-:W-:Y:S06]  /*1230*/  BRA `(.L_x_20) ;  /* 0x00000000000c7947 */ /* 0x000fec0003800000 */
.L_x_13:
[----:B------:R-:W0:Y:S01]  /*1240*/  MUFU.RSQ R0, -QNAN ;  /* 0xffc0000000007908 */ /* 0x000e220000001400 */
[----:B------:R-:W-:Y:S05]  /*1250*/  BRA `(.L_x_20) ;  /* 0x0000000000047947 */ /* 0x000fea0003800000 */
.L_x_12:
[----:B------:R-:W-:-:S07]  /*1260*/  FADD.FTZ R0, R0, R3 ;  /* 0x0000000300007221 */ /* 0x000fce0000010000 */
.L_x_20:
[----:B------:R-:W-:Y:S05]  /*1270*/  BSYNC.RECONVERGENT B1 ;  /* 0x0000000000017941 */ /* 0x000fea0003800200 */
.L_x_10:
[----:B------:R-:W-:-:S04]  /*1280*/  HFMA2 R5, -RZ, RZ, 0, 0 ;  /* 0x00000000ff057431 */ /* 0x000fc800000001ff */
[----:B0-----:R-:W-:Y:S05]  /*1290*/  RET.REL.NODEC R4 `(_Z11sum_densityPiPfi) ;  /* 0xffffffec04587950 */ /* 0x001fea0003c3ffff */
.L_x_21:
        /* <DEDUP_REMOVED lines=14> */
.L_x_216:


//--------------------- .text._Z13MC_gpu_kernelPfPiS0_S0_ --------------------------
	.section	.text._Z13MC_gpu_kernelPfPiS0_S0_,"ax",@progbits
	.align	128
        .global         _Z13MC_gpu_kernelPfPiS0_S0_
        .type           _Z13MC_gpu_kernelPfPiS0_S0_,@function
        .size           _Z13MC_gpu_kernelPfPiS0_S0_,(.L_x_220 - _Z13MC_gpu_kernelPfPiS0_S0_)
        .other          _Z13MC_gpu_kernelPfPiS0_S0_,@"STO_CUDA_ENTRY STV_DEFAULT"
_Z13MC_gpu_kernelPfPiS0_S0_:
.text._Z13MC_gpu_kernelPfPiS0_S0_:
[----:B------:R-:W0:Y:S01]  /*0000*/  LDC R1, c[0x0][0x37c] ;  /* 0x0000df00ff017b82 */ /* 0x000e220000000800 */
[----:B------:R-:W1:Y:S01]  /*0010*/  S2R R21, SR_CTAID.X ;  /* 0x0000000000157919 */ /* 0x000e620000002500 */
[----:B------:R-:W2:Y:S01]  /*0020*/  LDCU UR5, c[0x0][0x360] ;  /* 0x00006c00ff0577ac */ /* 0x000ea20008000800 */
[----:B0-----:R-:W-:Y:S01]  /*0030*/  VIADD R1, R1, 0xffffffd0 ;  /* 0xffffffd001017836 */ /* 0x001fe20000000000 */
[----:B------:R-:W1:Y:S01]  /*0040*/  S2R R0, SR_TID.X ;  /* 0x0000000000007919 */ /* 0x000e620000002100 */
[----:B------:R-:W2:Y:S02]  /*0050*/  LDCU UR4, c[0x0][0x370] ;  /* 0x00006e00ff0477ac */ /* 0x000ea40008000800 */
[----:B--2---:R-:W-:Y:S02]  /*0060*/  UIMAD UR4, UR5, UR4, URZ ;  /* 0x00000004050472a4 */ /* 0x004fe4000f8e02ff */
[----:B-1----:R-:W-:-:S05]  /*0070*/  IMAD R21, R21, UR5, R0 ;  /* 0x0000000515157c24 */ /* 0x002fca000f8e0200 */
[----:B------:R-:W-:-:S13]  /*0080*/  ISETP.GE.U32.AND P0, PT, R21, UR4, PT ;  /* 0x0000000415007c0c */ /* 0x000fda000bf06070 */
[----:B------:R-:W-:Y:S05]  /*0090*/  @!P0 BRA `(.L_x_22) ;  /* 0x0000000000248947 */ /* 0x000fea0003800000 */
[----:B------:R-:W-:Y:S01]  /*00a0*/  MOV R0, 0x1b0 ;  /* 0x000001b000007802 */ /* 0x000fe20000000f00 */
[----:B------:R-:W0:Y:S01]  /*00b0*/  LDCU.64 UR4, c[0x4][0x1a8] ;  /* 0x01003500ff0477ac */ /* 0x000e220008000a00 */
[----:B------:R-:W-:Y:S02]  /*00c0*/  CS2R R6, SRZ ;  /* 0x0000000000067805 */ /* 0x000fe4000001ff00 */
[----:B------:R1:W2:Y:S01]  /*00d0*/  LDC.64 R2, c[0x4][R0] ;  /* 0x0100000000027b82 */ /* 0x0002a20000000a00 */
[----:B0-----:R-:W-:Y:S02]  /*00e0*/  IMAD.U32 R4, RZ, RZ, UR4 ;  /* 0x00000004ff047e24 */ /* 0x001fe4000f8e00ff */
[----:B-1----:R-:W-:-:S07]  /*00f0*/  IMAD.U32 R5, RZ, RZ, UR5 ;  /* 0x00000005ff057e24 */ /* 0x002fce000f8e00ff */
[----:B------:R-:W-:-:S07]  /*0100*/  LEPC R20, `(.L_x_23) ;  /* 0x000000001014794e */ /* 0x000fce0000000000 */
[----:B--2---:R-:W-:Y:S05]  /*0110*/  CALL.ABS.NOINC R2 ;  /* 0x0000000002007343 */ /* 0x004fea0003c00000 */
.L_x_23:
[----:B------:R-:W-:Y:S05]  /*0120*/  EXIT ;  /* 0x000000000000794d */ /* 0x000fea0003800000 */
.L_x_22:
[C---:B------:R-:W-:Y:S01]  /*0130*/  LOP3.LUT R0, R21.reuse, 0xaad26b49, RZ, 0x3c, !PT ;  /* 0xaad26b4915007812 */ /* 0x040fe200078e3cff */
[----:B------:R-:W-:Y:S01]  /*0140*/  IMAD.MOV.U32 R3, RZ, RZ, -0x266e14b1 ;  /* 0xd991eb4fff037424 */ /* 0x000fe200078e00ff */
[C---:B------:R-:W-:Y:S01]  /*0150*/  ISETP.GT.AND P0, PT, R21.reuse, -0x1, PT ;  /* 0xffffffff1500780c */ /* 0x040fe20003f04270 */
[----:B------:R-:W0:Y:S01]  /*0160*/  LDC.64 R22, c[0x0][0x358] ;  /* 0x0000d600ff167b82 */ /* 0x000e220000000a00 */
[----:B------:R-:W-:Y:S01]  /*0170*/  IMAD R8, R21, R21, RZ ;  /* 0x0000001515087224 */ /* 0x000fe200078e02ff */
[----:B------:R-:W-:Y:S01]  /*0180*/  BSSY.RECONVERGENT B0, `(.L_x_24) ;  /* 0x0000426000007945 */ /* 0x000fe20003800200 */
[----:B------:R-:W-:Y:S01]  /*0190*/  IMAD R0, R0, 0x4182bed5, RZ ;  /* 0x4182bed500007824 */ /* 0x000fe200078e02ff */
[----:B------:R-:W-:Y:S02]  /*01a0*/  SEL R3, R3, 0x8bf16996, P0 ;  /* 0x8bf1699603037807 */ /* 0x000fe40000000000 */
[----:B------:R-:W-:Y:S01]  /*01b0*/  ISETP.NE.AND P0, PT, R21, RZ, PT ;  /* 0x000000ff1500720c */ /* 0x000fe20003f05270 */
[C---:B------:R-:W-:Y:S01]  /*01c0*/  VIADD R5, R0.reuse, 0x75bcd15 ;  /* 0x075bcd1500057836 */ /* 0x040fe20000000000 */
[C---:B------:R-:W-:Y:S01]  /*01d0*/  IADD3 R4, PT, PT, R3.reuse, 0x64f0c9, R0 ;  /* 0x0064f0c903047810 */ /* 0x040fe20007ffe000 */
[C---:B------:R-:W-:Y:S01]  /*01e0*/  VIADD R7, R3.reuse, 0x1f123bb5 ;  /* 0x1f123bb503077836 */ /* 0x040fe20000000000 */
[----:B------:R-:W-:Y:S01]  /*01f0*/  LOP3.LUT R2, R3, 0x5491333, RZ, 0x3c, !PT ;  /* 0x0549133303027812 */ /* 0x000fe200078e3cff */
[C---:B------:R-:W-:Y:S01]  /*0200*/  VIADD R3, R0.reuse, 0x583f19 ;  /* 0x00583f1900037836 */ /* 0x040fe20000000000 */
[----:B------:R-:W-:Y:S01]  /*0210*/  LOP3.LUT R6, R0, 0x159a55e5, RZ, 0x3c, !PT ;  /* 0x159a55e500067812 */ /* 0x000fe200078e3cff */
[----:B------:R1:W-:Y:S01]  /*0220*/  STL.64 [R1], R4 ;  /* 0x0000000401007387 */ /* 0x0003e20000100a00 */
[----:B------:R-:W-:-:S03]  /*0230*/  IMAD R0, R21, R8, RZ ;  /* 0x0000000815007224 */ /* 0x000fc600078e02ff */
[----:B------:R1:W-:Y:S02]  /*0240*/  STL.64 [R1+0x8], R6 ;  /* 0x0000080601007387 */ /* 0x0003e40000100a00 */
[----:B------:R-:W-:Y:S02]  /*0250*/  SHF.R.S32.HI R9, RZ, 0x1f, R0 ;  /* 0x0000001fff097819 */ /* 0x000fe40000011400 */
[----:B------:R1:W-:Y:S01]  /*0260*/  STL.64 [R1+0x10], R2 ;  /* 0x0000100201007387 */ /* 0x0003e20000100a00 */
[----:B------:R-:W-:Y:S05]  /*0270*/  @!P0 BRA `(.L_x_25) ;  /* 0x0000004000588947 */ /* 0x000fea0003800000 */
[----:B------:R-:W-:-:S07]  /*0280*/  CS2R R14, SRZ ;  /* 0x00000000000e7805 */ /* 0x000fce000001ff00 */
.L_x_34:
[----:B------:R-:W-:Y:S01]  /*0290*/  LOP3.LUT R51, R8, 0x3, RZ, 0xc0, !PT ;  /* 0x0000000308337812 */ /* 0x000fe200078ec0ff */
[----:B------:R-:W-:Y:S03]  /*02a0*/  BSSY.RECONVERGENT B1, `(.L_x_26) ;  /* 0x000040d000017945 */ /* 0x000fe60003800200 */
[----:B------:R-:W-:-:S04]  /*02b0*/  ISETP.NE.U32.AND P0, PT, R51, RZ, PT ;  /* 0x000000ff3300720c */ /* 0x000fc80003f05070 */
[----:B------:R-:W-:-:S13]  /*02c0*/  ISETP.NE.AND.EX P0, PT, RZ, RZ, PT, P0 ;  /* 0x000000ffff00720c */ /* 0x000fda0003f05300 */
[----:B--234-:R-:W-:Y:S05]  /*02d0*/  @!P0 BRA `(.L_x_27) ;  /* 0x0000004000248947 */ /* 0x01cfea0003800000 */
[----:B------:R-:W2:Y:S01]  /*02e0*/  LDC.64 R10, c[0x4][RZ] ;  /* 0x01000000ff0a7b82 */ /* 0x000ea20000000a00 */
[----:B------:R-:W-:Y:S01]  /*02f0*/  IMAD.MOV.U32 R16, RZ, RZ, RZ ;  /* 0x000000ffff107224 */ /* 0x000fe200078e00ff */
[----:B-1----:R-:W-:Y:S02]  /*0300*/  CS2R R2, SRZ ;  /* 0x0000000000027805 */ /* 0x002fe4000001ff00 */
[----:B------:R-:W-:Y:S01]  /*0310*/  CS2R R6, SRZ ;  /* 0x0000000000067805 */ /* 0x000fe2000001ff00 */
[----:B------:R-:W-:Y:S02]  /*0320*/  IMAD.MOV.U32 R5, RZ, RZ, RZ ;  /* 0x000000ffff057224 */ /* 0x000fe400078e00ff */
[----:B--2---:R-:W-:-:S07]  /*0330*/  IMAD.WIDE.U32 R10, R14, 0xc80, R10 ;  /* 0x00000c800e0a7825 */ /* 0x004fce00078e000a */
.L_x_29:
[----:B------:R-:W-:-:S06]  /*0340*/  IMAD R17, R16, 0x4, R1 ;  /* 0x0000000410117824 */ /* 0x000fcc00078e0201 */
[----:B------:R-:W5:Y:S01]  /*0350*/  LDL R17, [R17+0x4] ;  /* 0x0000040011117983 */ /* 0x000f620000100800 */
[----:B------:R-:W-:Y:S01]  /*0360*/  IMAD.SHL.U32 R18, R16, 0x20, RZ ;  /* 0x0000002010127824 */ /* 0x000fe200078e00ff */
[----:B------:R-:W-:-:S06]  /*0370*/  UMOV UR4, URZ ;  /* 0x000000ff00047c82 */ /* 0x000fcc0008000000 */
.L_x_28:
[----:B-----5:R-:W-:-:S04]  /*0380*/  SHF.R.U32.HI R53, RZ, UR4, R17 ;  /* 0x00000004ff357c19 */ /* 0x020fc80008011611 */
[----:B------:R-:W-:-:S04]  /*0390*/  LOP3.LUT R12, R53, 0x1, RZ, 0xc0, !PT ;  /* 0x00000001350c7812 */ /* 0x000fc800078ec0ff */
[----:B------:R-:W-:Y:S01]  /*03a0*/  ISETP.NE.U32.AND P0, PT, R12, 0x1, PT ;  /* 0x000000010c00780c */ /* 0x000fe20003f05070 */
[----:B------:R-:W-:-:S03]  /*03b0*/  VIADD R12, R18, UR4 ;  /* 0x00000004120c7c36 */ /* 0x000fc60008000000 */
[----:B------:R-:W-:Y:S01]  /*03c0*/  R2P PR, R53, 0x7e ;  /* 0x0000007e35007804 */ /* 0x000fe20000000000 */
[----:B------:R-:W-:-:S04]  /*03d0*/  IMAD R13, R12, 0x5, RZ ;  /* 0x000000050c0d7824 */ /* 0x000fc800078e02ff */
[----:B------:R-:W-:-:S04]  /*03e0*/  IMAD.WIDE.U32 R12, R13, 0x4, R10 ;  /* 0x000000040d0c7825 */ /* 0x000fc800078e000a */
[C---:B0-----:R-:W-:Y:S02]  /*03f0*/  @!P0 R2UR UR6, R22.reuse ;  /* 0x00000000160682ca */ /* 0x041fe400000e0000 */
[C---:B------:R-:W-:Y:S02]  /*0400*/  @!P0 R2UR UR7, R23.reuse ;  /* 0x00000000170782ca */ /* 0x040fe400000e0000 */
[C---:B------:R-:W-:Y:S02]  /*0410*/  @!P0 R2UR UR8, R22.reuse ;  /* 0x00000000160882ca */ /* 0x040fe400000e0000 */
[C---:B------:R-:W-:Y:S02]  /*0420*/  @!P0 R2UR UR9, R23.reuse ;  /* 0x00000000170982ca */ /* 0x040fe400000e0000 */
[----:B------:R-:W-:Y:S02]  /*0430*/  @!P0 R2UR UR10, R22 ;  /* 0x00000000160a82ca */ /* 0x000fe400000e0000 */
[----:B------:R-:W-:-:S02]  /*0440*/  @!P0 R2UR UR11, R23 ;  /* 0x00000000170b82ca */ /* 0x000fc400000e0000 */
[C---:B------:R-:W-:Y:S02]  /*0450*/  @!P0 R2UR UR12, R22.reuse ;  /* 0x00000000160c82ca */ /* 0x040fe400000e0000 */
[C---:B------:R-:W-:Y:S01]  /*0460*/  @!P0 R2UR UR13, R23.reuse ;  /* 0x00000000170d82ca */ /* 0x040fe200000e0000 */
[----:B------:R-:W2:Y:S01]  /*0470*/  @!P0 LDG.E R20, desc[UR6][R12.64] ;  /* 0x000000060c148981 */ /* 0x000ea2000c1e1900 */
[C---:B------:R-:W-:Y:S02]  /*0480*/  @!P0 R2UR UR14, R22.reuse ;  /* 0x00000000160e82ca */ /* 0x040fe400000e0000 */
[C---:B------:R-:W-:Y:S01]  /*0490*/  @!P0 R2UR UR15, R23.reuse ;  /* 0x00000000170f82ca */ /* 0x040fe200000e0000 */
[----:B------:R-:W3:Y:S01]  /*04a0*/  @!P0 LDG.E R19, desc[UR8][R12.64+0x4] ;  /* 0x000004080c138981 */ /* 0x000ee2000c1e1900 */
[C---:B------:R-:W-:Y:S02]  /*04b0*/  @P1 R2UR UR16, R22.reuse ;  /* 0x00000000161012ca */ /* 0x040fe400000e0000 */
[----:B------:R-:W-:Y:S01]  /*04c0*/  @P1 R2UR UR17, R23 ;  /* 0x00000000171112ca */ /* 0x000fe200000e0000 */
[----:B------:R-:W4:Y:S04]  /*04d0*/  @!P0 LDG.E R24, desc[UR10][R12.64+0x8] ;  /* 0x0000080a0c188981 */ /* 0x000f28000c1e1900 */
[----:B------:R-:W4:Y:S04]  /*04e0*/  @!P0 LDG.E R25, desc[UR12][R12.64+0xc] ;  /* 0x00000c0c0c198981 */ /* 0x000f28000c1e1900 */
[----:B------:R-:W4:Y:S04]  /*04f0*/  @!P0 LDG.E R26, desc[UR14][R12.64+0x10] ;  /* 0x0000100e0c1a8981 */ /* 0x000f28000c1e1900 */
[----:B------:R-:W4:Y:S01]  /*0500*/  @P1 LDG.E R28, desc[UR16][R12.64+0x14] ;  /* 0x000014100c1c1981 */ /* 0x000f22000c1e1900 */
[----:B------:R-:W-:-:S02]  /*0510*/  @P1 R2UR UR6, R22 ;  /* 0x00000000160612ca */ /* 0x000fc400000e0000 */
[C---:B------:R-:W-:Y:S02]  /*0520*/  @P1 R2UR UR7, R23.reuse ;  /* 0x00000000170712ca */ /* 0x040fe400000e0000 */
[C---:B------:R-:W-:Y:S02]  /*0530*/  @P1 R2UR UR8, R22.reuse ;  /* 0x00000000160812ca */ /* 0x040fe400000e0000 */
[C---:B------:R-:W-:Y:S02]  /*0540*/  @P1 R2UR UR9, R23.reuse ;  /* 0x00000000170912ca */ /* 0x040fe400000e0000 */
[C---:B------:R-:W-:Y:S02]  /*0550*/  @P1 R2UR UR10, R22.reuse ;  /* 0x00000000160a12ca */ /* 0x040fe400000e0000 */
[----:B------:R-:W-:Y:S02]  /*0560*/  @P1 R2UR UR11, R23 ;  /* 0x00000000170b12ca */ /* 0x000fe400000e0000 */
        /* <DEDUP_REMOVED lines=11> */
[----:B------:R-:W-:Y:S01]  /*0620*/  @P2 R2UR UR23, R23 ;  /* 0x00000000171722ca */ /* 0x000fe200000e0000 */
[----:B------:R-:W4:Y:S01]  /*0630*/  @P2 LDG.E R27, desc[UR16][R12.64+0x2c] ;  /* 0x00002c100c1b2981 */ /* 0x000f22000c1e1900 */
[----:B------:R-:W-:-:S02]  /*0640*/  @P3 R2UR UR24, R22 ;  /* 0x00000000161832ca */ /* 0x000fc400000e0000 */
[C---:B------:R-:W-:Y:S02]  /*0650*/  @P3 R2UR UR25, R23.reuse ;  /* 0x00000000171932ca */ /* 0x040fe400000e0000 */
[C---:B------:R-:W-:Y:S02]  /*0660*/  @P3 R2UR UR26, R22.reuse ;  /* 0x00000000161a32ca */ /* 0x040fe400000e0000 */
[C---:B------:R-:W-:Y:S01]  /*0670*/  @P3 R2UR UR27, R23.reuse ;  /* 0x00000000171b32ca */ /* 0x040fe200000e0000 */
[----:B------:R-:W4:Y:S01]  /*0680*/  @P2 LDG.E R29, desc[UR20][R12.64+0x34] ;  /* 0x000034140c1d2981 */ /* 0x000f22000c1e1900 */
[C---:B------:R-:W-:Y:S02]  /*0690*/  @P3 R2UR UR28, R22.reuse ;  /* 0x00000000161c32ca */ /* 0x040fe400000e0000 */
[----:B------:R-:W-:Y:S01]  /*06a0*/  @P3 R2UR UR29, R23 ;  /* 0x00000000171d32ca */ /* 0x000fe200000e0000 */
[----:B------:R-:W4:Y:S01]  /*06b0*/  @P2 LDG.E R30, desc[UR22][R12.64+0x38] ;  /* 0x000038160c1e2981 */ /* 0x000f22000c1e1900 */
[----:B------:R-:W-:-:S02]  /*06c0*/  @P3 R2UR UR30, R22 ;  /* 0x00000000161e32ca */ /* 0x000fc400000e0000 */
[C---:B------:R-:W-:Y:S01]  /*06d0*/  @P3 R2UR UR31, R23.reuse ;  /* 0x00000000171f32ca */ /* 0x040fe200000e0000 */
[----:B------:R-:W4:Y:S01]  /*06e0*/  @P3 LDG.E R32, desc[UR24][R12.64+0x3c] ;  /* 0x00003c180c203981 */ /* 0x000f22000c1e1900 */
        /* <DEDUP_REMOVED lines=45> */
[----:B------:R-:W-:Y:S02]  /*09c0*/  @P6 R2UR UR62, R22 ;  /* 0x00000000163e62ca */ /* 0x000fe400000e0000 */
[----:B------:R-:W-:Y:S01]  /*09d0*/  @P6 R2UR UR63, R23 ;  /* 0x00000000173f62ca */ /* 0x000fe200000e0000 */
[----:B------:R-:W4:Y:S04]  /*09e0*/  @P6 LDG.E R43, desc[UR56][R12.64+0x7c] ;  /* 0x00007c380c2b6981 */ /* 0x000f28000c1e1900 */
[----:B------:R-:W4:Y:S04]  /*09f0*/  @P6 LDG.E R52, desc[UR58][R12.64+0x80] ;  /* 0x0000803a0c346981 */ /* 0x000f28000c1e1900 */
[----:B------:R-:W4:Y:S04]  /*0a00*/  @P6 LDG.E R45, desc[UR60][R12.64+0x84] ;  /* 0x0000843c0c2d6981 */ /* 0x000f28000c1e1900 */
[----:B------:R-:W4:Y:S01]  /*0a10*/  @P6 LDG.E R54, desc[UR62][R12.64+0x88] ;  /* 0x0000883e0c366981 */ /* 0x000f22000c1e1900 */
[----:B--2---:R-:W-:-:S03]  /*0a20*/  @!P0 LOP3.LUT R5, R5, R20, RZ, 0x3c, !PT ;  /* 0x0000001405058212 */ /* 0x004fc600078e3cff */
[----:B------:R-:W2:Y:S01]  /*0a30*/  @P1 LDG.E R20, desc[UR8][R12.64+0x1c] ;  /* 0x00001c080c141981 */ /* 0x000ea2000c1e1900 */
[----:B---3--:R-:W-:-:S03]  /*0a40*/  @!P0 LOP3.LUT R6, R6, R19, RZ, 0x3c, !PT ;  /* 0x0000001306068212 */ /* 0x008fc600078e3cff */
[----:B------:R-:W3:Y:S01]  /*0a50*/  @P1 LDG.E R19, desc[UR6][R12.64+0x18] ;  /* 0x000018060c131981 */ /* 0x000ee2000c1e1900 */
[----:B----4-:R-:W-:-:S03]  /*0a60*/  @!P0 LOP3.LUT R7, R7, R24, RZ, 0x3c, !PT ;  /* 0x0000001807078212 */ /* 0x010fc600078e3cff */
[----:B------:R-:W4:Y:S01]  /*0a70*/  @P1 LDG.E R24, desc[UR12][R12.64+0x24] ;  /* 0x0000240c0c181981 */ /* 0x000f22000c1e1900 */
[----:B------:R-:W-:-:S03]  /*0a80*/  @!P0 LOP3.LUT R2, R2, R25, RZ, 0x3c, !PT ;  /* 0x0000001902028212 */ /* 0x000fc600078e3cff */
[----:B------:R-:W4:Y:S01]  /*0a90*/  @P1 LDG.E R25, desc[UR10][R12.64+0x20] ;  /* 0x0000200a0c191981 */ /* 0x000f22000c1e1900 */
[----:B------:R-:W-:Y:S02]  /*0aa0*/  @!P0 LOP3.LUT R3, R3, R26, RZ, 0x3c, !PT ;  /* 0x0000001a03038212 */ /* 0x000fe400078e3cff */
[----:B------:R-:W-:Y:S01]  /*0ab0*/  LOP3.LUT P0, RZ, R53, 0x80, RZ, 0xc0, !PT ;  /* 0x0000008035ff7812 */ /* 0x000fe2000780c0ff */
[----:B------:R-:W4:Y:S01]  /*0ac0*/  @P2 LDG.E R26, desc[UR14][R12.64+0x28] ;  /* 0x0000280e0c1a2981 */ /* 0x000f22000c1e1900 */
[----:B------:R-:W-:-:S03]  /*0ad0*/  @P1 LOP3.LUT R5, R5, R28, RZ, 0x3c, !PT ;  /* 0x0000001c05051212 */ /* 0x000fc600078e3cff */
[----:B------:R-:W4:Y:S08]  /*0ae0*/  @P2 LDG.E R28, desc[UR18][R12.64+0x30] ;  /* 0x000030120c1c2981 */ /* 0x000f30000c1e1900 */
[----:B------:R-:W-:Y:S02]  /*0af0*/  @P0 R2UR UR64, R22 ;  /* 0x00000000164002ca */ /* 0x000fe400000e0000 */
[----:B------:R-:W-:-:S02]  /*0b00*/  @P0 R2UR UR65, R23 ;  /* 0x00000000174102ca */ /* 0x000fc400000e0000 */
[C---:B------:R-:W-:Y:S02]  /*0b10*/  @P0 R2UR UR66, R22.reuse ;  /* 0x00000000164202ca */ /* 0x040fe400000e0000 */
[C---:B------:R-:W-:Y:S02]  /*0b20*/  @P0 R2UR UR67, R23.reuse ;  /* 0x00000000174302ca */ /* 0x040fe400000e0000 */
[C---:B------:R-:W-:Y:S02]  /*0b30*/  @P0 R2UR UR68, R22.reuse ;  /* 0x00000000164402ca */ /* 0x040fe400000e0000 */
[C---:B------:R-:W-:Y:S02]  /*0b40*/  @P0 R2UR UR69, R23.reuse ;  /* 0x00000000174502ca */ /* 0x040fe400000e0000 */
[C---:B------:R-:W-:Y:S02]  /*0b50*/  @P0 R2UR UR70, R22.reuse ;  /* 0x00000000164602ca */ /* 0x040fe400000e0000 */
[----:B------:R-:W-:Y:S01]  /*0b60*/  @P0 R2UR UR71, R23 ;  /* 0x00000000174702ca */ /* 0x000fe200000e0000 */
[----:B------:R-:W4:Y:S01]  /*0b70*/  @P0 LDG.E R56, desc[UR64][R12.64+0x8c] ;  /* 0x00008c400c380981 */ /* 0x000f22000c1e1900 */
[----:B------:R-:W-:-:S02]  /*0b80*/  @P0 R2UR UR72, R22 ;  /* 0x00000000164802ca */ /* 0x000fc400000e0000 */
[----:B------:R-:W-:Y:S01]  /*0b90*/  @P0 R2UR UR73, R23 ;  /* 0x00000000174902ca */ /* 0x000fe200000e0000 */
[----:B------:R-:W4:Y:S04]  /*0ba0*/  @P0 LDG.E R47, desc[UR66][R12.64+0x90] ;  /* 0x000090420c2f0981 */ /* 0x000f28000c1e1900 */
[----:B------:R-:W4:Y:S04]  /*0bb0*/  @P0 LDG.E R58, desc[UR68][R12.64+0x94] ;  /* 0x000094440c3a0981 */ /* 0x000f28000c1e1900 */
[----:B------:R-:W4:Y:S04]  /*0bc0*/  @P0 LDG.E R49, desc[UR70][R12.64+0x98] ;  /* 0x000098460c310981 */ /* 0x000f28000c1e1900 */
[----:B------:R-:W4:Y:S01]  /*0bd0*/  @P0 LDG.E R60, desc[UR72][R12.64+0x9c] ;  /* 0x00009c480c3c0981 */ /* 0x000f22000c1e1900 */
[----:B--2---:R-:W-:-:S02]  /*0be0*/  @P1 LOP3.LUT R7, R7, R20, RZ, 0x3c, !PT ;  /* 0x0000001407071212 */ /* 0x004fc400078e3cff */
[----:B---3--:R-:W-:Y:S02]  /*0bf0*/  @P1 LOP3.LUT R6, R6, R19, RZ, 0x3c, !PT ;  /* 0x0000001306061212 */ /* 0x008fe400078e3cff */
[----:B----4-:R-:W-:Y:S02]  /*0c00*/  @P1 LOP3.LUT R3, R3, R24, RZ, 0x3c, !PT ;  /* 0x0000001803031212 */ /* 0x010fe400078e3cff */
[----:B------:R-:W-:Y:S02]  /*0c10*/  @P1 LOP3.LUT R2, R2, R25, RZ, 0x3c, !PT ;  /* 0x0000001902021212 */ /* 0x000fe400078e3cff */
[----:B------:R-:W-:Y:S02]  /*0c20*/  @P2 LOP3.LUT R6, R6, R27, RZ, 0x3c, !PT ;  /* 0x0000001b06062212 */ /* 0x000fe400078e3cff */
[----:B------:R-:W-:Y:S02]  /*0c30*/  @P2 LOP3.LUT R2, R2, R29, RZ, 0x3c, !PT ;  /* 0x0000001d02022212 */ /* 0x000fe400078e3cff */
[----:B------:R-:W-:-:S02]  /*0c40*/  @P2 LOP3.LUT R5, R5, R26, RZ, 0x3c, !PT ;  /* 0x0000001a05052212 */ /* 0x000fc400078e3cff */
[----:B------:R-:W-:Y:S02]  /*0c50*/  @P2 LOP3.LUT R3, R3, R30, RZ, 0x3c, !PT ;  /* 0x0000001e03032212 */ /* 0x000fe400078e3cff */
[----:B------:R-:W-:Y:S02]  /*0c60*/  @P2 LOP3.LUT R7, R7, R28, RZ, 0x3c, !PT ;  /* 0x0000001c07072212 */ /* 0x000fe400078e3cff */
        /* <DEDUP_REMOVED lines=25> */
[----:B------:R-:W-:-:S13]  /*0e00*/  R2P PR, R53.B1, 0x7f ;  /* 0x0000007f35007804 */ /* 0x000fda0000001000 */
[C---:B------:R-:W-:Y:S02]  /*0e10*/  @P0 R2UR UR14, R22.reuse ;  /* 0x00000000160e02ca */ /* 0x040fe400000e0000 */
[C---:B------:R-:W-:Y:S02]  /*0e20*/  @P0 R2UR UR15, R23.reuse ;  /* 0x00000000170f02ca */ /* 0x040fe400000e0000 */
[C---:B------:R-:W-:Y:S02]  /*0e30*/  @P0 R2UR UR6, R22.reuse ;  /* 0x00000000160602ca */ /* 0x040fe400000e0000 */
[C---:B------:R-:W-:Y:S02]  /*0e40*/  @P0 R2UR UR7, R23.reuse ;  /* 0x00000000170702ca */ /* 0x040fe400000e0000 */
[----:B------:R-:W-:Y:S02]  /*0e50*/  @P0 R2UR UR8, R22 ;  /* 0x00000000160802ca */ /* 0x000fe400000e0000 */
[----:B------:R-:W-:-:S02]  /*0e60*/  @P0 R2UR UR9, R23 ;  /* 0x00000000170902ca */ /* 0x000fc400000e0000 */
[C---:B------:R-:W-:Y:S02]  /*0e70*/  @P0 R2UR UR10, R22.reuse ;  /* 0x00000000160a02ca */ /* 0x040fe400000e0000 */
[C---:B------:R-:W-:Y:S01]  /*0e80*/  @P0 R2UR UR11, R23.reuse ;  /* 0x00000000170b02ca */ /* 0x040fe200000e0000 */
[----:B------:R-:W2:Y:S01]  /*0e90*/  @P0 LDG.E R26, desc[UR14][R12.64+0xb0] ;  /* 0x0000b00e0c1a0981 */ /* 0x000ea2000c1e1900 */
[C---:B------:R-:W-:Y:S02]  /*0ea0*/  @P0 R2UR UR12, R22.reuse ;  /* 0x00000000160c02ca */ /* 0x040fe400000e0000 */
[----:B------:R-:W-:Y:S01]  /*0eb0*/  @P0 R2UR UR13, R23 ;  /* 0x00000000170d02ca */ /* 0x000fe200000e0000 */
[----:B------:R-:W3:Y:S04]  /*0ec0*/  @P0 LDG.E R20, desc[UR6][R12.64+0xa0] ;  /* 0x0000a0060c140981 */ /* 0x000ee8000c1e1900 */
[----:B------:R-:W4:Y:S04]  /*0ed0*/  @P0 LDG.E R19, desc[UR8][R12.64+0xa4] ;  /* 0x0000a4080c130981 */ /* 0x000f28000c1e1900 */
[----:B------:R-:W4:Y:S04]  /*0ee0*/  @P0 LDG.E R24, desc[UR10][R12.64+0xa8] ;  /* 0x0000a80a0c180981 */ /* 0x000f28000c1e1900 */
        /* <DEDUP_REMOVED lines=10> */
[C---:B------:R-:W-:Y:S01]  /*0f90*/  @P1 R2UR UR13, R23.reuse ;  /* 0x00000000170d12ca */ /* 0x040fe200000e0000 */
[----:B------:R-:W4:Y:S01]  /*0fa0*/  @P2 LDG.E R32, desc[UR22][R12.64+0xd8] ;  /* 0x0000d8160c202981 */ /* 0x000f22000c1e1900 */
        /* <DEDUP_REMOVED lines=51> */
[----:B------:R-:W-:Y:S02]  /*12e0*/  @P6 R2UR UR52, R22 ;  /* 0x00000000163462ca */ /* 0x000fe400000e0000 */
[----:B------:R-:W-:Y:S01]  /*12f0*/  @P6 R2UR UR53, R23 ;  /* 0x00000000173562ca */ /* 0x000fe200000e0000 */
[----:B------:R-:W4:Y:S04]  /*1300*/  @P5 LDG.E R39, desc[UR40][R12.64+0x108] ;  /* 0x000108280c275981 */ /* 0x000f28000c1e1900 */
[----:B------:R-:W4:Y:S04]  /*1310*/  @P5 LDG.E R48, desc[UR42][R12.64+0x10c] ;  /* 0x00010c2a0c305981 */ /* 0x000f28000c1e1900 */
[----:B------:R-:W4:Y:S04]  /*1320*/  @P5 LDG.E R41, desc[UR44][R12.64+0x110] ;  /* 0x0001102c0c295981 */ /* 0x000f28000c1e1900 */
[----:B------:R-:W4:Y:S04]  /*1330*/  @P6 LDG.E R56, desc[UR46][R12.64+0x128] ;  /* 0x0001282e0c386981 */ /* 0x000f28000c1e1900 */
[----:B------:R-:W4:Y:S04]  /*1340*/  @P6 LDG.E R52, desc[UR46][R12.64+0x118] ;  /* 0x0001182e0c346981 */ /* 0x000f28000c1e1900 */
[----:B------:R-:W4:Y:S04]  /*1350*/  @P6 LDG.E R43, desc[UR48][R12.64+0x11c] ;  /* 0x00011c300c2b6981 */ /* 0x000f28000c1e1900 */
[----:B------:R-:W4:Y:S04]  /*1360*/  @P6 LDG.E R54, desc[UR50][R12.64+0x120] ;  /* 0x000120320c366981 */ /* 0x000f28000c1e1900 */
[----:B------:R-:W4:Y:S01]  /*1370*/  @P6 LDG.E R45, desc[UR52][R12.64+0x124] ;  /* 0x000124340c2d6981 */ /* 0x000f22000c1e1900 */
[----:B--2---:R-:W-:-:S03]  /*1380*/  @P0 LOP3.LUT R3, R3, R26, RZ, 0x3c, !PT ;  /* 0x0000001a03030212 */ /* 0x004fc600078e3cff */
[----:B------:R-:W2:Y:S01]  /*1390*/  @P1 LDG.E R26, desc[UR14][R12.64+0xc4] ;  /* 0x0000c40e0c1a1981 */ /* 0x000ea2000c1e1900 */
[----:B---3--:R-:W-:Y:S02]  /*13a0*/  @P0 LOP3.LUT R5, R5, R20, RZ, 0x3c, !PT ;  /* 0x0000001405050212 */ /* 0x008fe400078e3cff */
[----:B----4-:R-:W-:Y:S02]  /*13b0*/  @P0 LOP3.LUT R6, R6, R19, RZ, 0x3c, !PT ;  /* 0x0000001306060212 */ /* 0x010fe400078e3cff */
[----:B------:R-:W-:Y:S01]  /*13c0*/  @P0 LOP3.LUT R7, R7, R24, RZ, 0x3c, !PT ;  /* 0x0000001807070212 */ /* 0x000fe200078e3cff */
[----:B------:R-:W3:Y:S01]  /*13d0*/  @P1 LDG.E R19, desc[UR8][R12.64+0xb8] ;  /* 0x0000b8080c131981 */ /* 0x000ee2000c1e1900 */
[----:B------:R-:W-:-:S03]  /*13e0*/  @P0 LOP3.LUT R2, R2, R25, RZ, 0x3c, !PT ;  /* 0x0000001902020212 */ /* 0x000fc600078e3cff */
[----:B------:R-:W4:Y:S01]  /*13f0*/  @P1 LDG.E R24, desc[UR10][R12.64+0xbc] ;  /* 0x0000bc0a0c181981 */ /* 0x000f22000c1e1900 */
[----:B------:R-:W-:Y:S02]  /*1400*/  LOP3.LUT P0, RZ, R53, 0x8000, RZ, 0xc0, !PT ;  /* 0x0000800035ff7812 */ /* 0x000fe4000780c0ff */
[C---:B------:R-:W-:Y:S01]  /*1410*/  @P2 R2UR UR14, R22.reuse ;  /* 0x00000000160e22ca */ /* 0x040fe200000e0000 */
[----:B------:R-:W4:Y:S10]  /*1420*/  @P1 LDG.E R25, desc[UR12][R12.64+0xc0] ;  /* 0x0000c00c0c191981 */ /* 0x000f34000c1e1900 */
[----:B------:R-:W-:-:S02]  /*1430*/  @P0 R2UR UR6, R22 ;  /* 0x00000000160602ca */ /* 0x000fc400000e0000 */
[C---:B------:R-:W-:Y:S02]  /*1440*/  @P0 R2UR UR7, R23.reuse ;  /* 0x00000000170702ca */ /* 0x040fe400000e0000 */
[----:B------:R-:W-:-:S11]  /*1450*/  @P2 R2UR UR15, R23 ;  /* 0x00000000170f22ca */ /* 0x000fd600000e0000 */
[----:B------:R-:W4:Y:S01]  /*1460*/  @P0 LDG.E R62, desc[UR6][R12.64+0x13c] ;  /* 0x00013c060c3e0981 */ /* 0x000f22000c1e1900 */
[C---:B------:R-:W-:Y:S02]  /*1470*/  @P1 R2UR UR6, R22.reuse ;  /* 0x00000000160612ca */ /* 0x040fe400000e0000 */
[----:B------:R-:W-:Y:S01]  /*1480*/  @P1 R2UR UR7, R23 ;  /* 0x00000000170712ca */ /* 0x000fe200000e0000 */
[----:B------:R-:W4:Y:S01]  /*1490*/  @P2 LDG.E R27, desc[UR14][R12.64+0xcc] ;  /* 0x0000cc0e0c1b2981 */ /* 0x000f22000c1e1900 */
[----:B------:R-:W-:-:S11]  /*14a0*/  @P0 R2UR UR54, R22 ;  /* 0x00000000163602ca */ /* 0x000fd600000e0000 */
[----:B------:R-:W4:Y:S01]  /*14b0*/  @P1 LDG.E R20, desc[UR6][R12.64+0xb4] ;  /* 0x0000b4060c141981 */ /* 0x000f22000c1e1900 */
[C---:B------:R-:W-:Y:S02]  /*14c0*/  @P0 R2UR UR55, R23.reuse ;  /* 0x00000000173702ca */ /* 0x040fe400000e0000 */
[C---:B------:R-:W-:Y:S02]  /*14d0*/  @P0 R2UR UR56, R22.reuse ;  /* 0x00000000163802ca */ /* 0x040fe400000e0000 */
[C---:B------:R-:W-:Y:S02]  /*14e0*/  @P0 R2UR UR57, R23.reuse ;  /* 0x00000000173902ca */ /* 0x040fe400000e0000 */
[C---:B------:R-:W-:Y:S02]  /*14f0*/  @P0 R2UR UR58, R22.reuse ;  /* 0x00000000163a02ca */ /* 0x040fe400000e0000 */
[----:B------:R-:W-:Y:S02]  /*1500*/  @P0 R2UR UR59, R23 ;  /* 0x00000000173b02ca */ /* 0x000fe400000e0000 */
[----:B------:R-:W-:-:S02]  /*1510*/  @P0 R2UR UR60, R22 ;  /* 0x00000000163c02ca */ /* 0x000fc400000e0000 */
[----:B------:R-:W-:Y:S01]  /*1520*/  @P0 R2UR UR61, R23 ;  /* 0x00000000173d02ca */ /* 0x000fe200000e0000 */
[----:B------:R-:W4:Y:S04]  /*1530*/  @P0 LDG.E R58, desc[UR54][R12.64+0x12c] ;  /* 0x00012c360c3a0981 */ /* 0x000f28000c1e1900 */
[----:B------:R-:W4:Y:S04]  /*1540*/  @P0 LDG.E R47, desc[UR56][R12.64+0x130] ;  /* 0x000130380c2f0981 */ /* 0x000f28000c1e1900 */
[----:B------:R-:W4:Y:S04]  /*1550*/  @P0 LDG.E R60, desc[UR58][R12.64+0x134] ;  /* 0x0001343a0c3c0981 */ /* 0x000f28000c1e1900 */
[----:B------:R-:W4:Y:S01]  /*1560*/  @P0 LDG.E R49, desc[UR60][R12.64+0x138] ;  /* 0x0001383c0c310981 */ /* 0x000f22000c1e1900 */
[----:B------:R-:W-:-:S04]  /*1570*/  UIADD3 UR4, UPT, UPT, UR4, 0x10, URZ ;  /* 0x0000001004047890 */ /* 0x000fc8000fffe0ff */
[----:B------:R-:W-:Y:S01]  /*1580*/  UISETP.NE.AND UP0, UPT, UR4, 0x20, UPT ;  /* 0x000000200400788c */ /* 0x000fe2000bf05270 */
[----:B--2---:R-:W-:-:S04]  /*1590*/  @P1 LOP3.LUT R3, R3, R26, RZ, 0x3c, !PT ;  /* 0x0000001a03031212 */ /* 0x004fc800078e3cff */
[----:B------:R-:W-:Y:S02]  /*15a0*/  @P2 LOP3.LUT R3, R3, R32, RZ, 0x3c, !PT ;  /* 0x0000002003032212 */ /* 0x000fe400078e3cff */
[----:B---3--:R-:W-:Y:S02]  /*15b0*/  @P1 LOP3.LUT R6, R6, R19, RZ, 0x3c, !PT ;  /* 0x0000001306061212 */ /* 0x008fe400078e3cff */
[----:B----4-:R-:W-:Y:S02]  /*15c0*/  @P1 LOP3.LUT R7, R7, R24, RZ, 0x3c, !PT ;  /* 0x0000001807071212 */ /* 0x010fe400078e3cff */
        /* <DEDUP_REMOVED lines=9> */
[----:B------:R-:W-:-:S04]  /*1660*/  @P2 LOP3.LUT R6, R6, R27, RZ, 0x3c, !PT ;  /* 0x0000001b06062212 */ /* 0x000fc800078e3cff */
[----:B------:R-:W-:Y:S02]  /*1670*/  @P3 LOP3.LUT R6, R6, R31, RZ, 0x3c, !PT ;  /* 0x0000001f06063212 */ /* 0x000fe400078e3cff */
[----:B------:R-:W-:-:S04]  /*1680*/  @P1 LOP3.LUT R5, R5, R20, RZ, 0x3c, !PT ;  /* 0x0000001405051212 */ /* 0x000fc800078e3cff */
[----:B------:R-:W-:-:S04]  /*1690*/  @P2 LOP3.LUT R5, R5, R28, RZ, 0x3c, !PT ;  /* 0x0000001c05052212 */ /* 0x000fc800078e3cff */
        /* <DEDUP_REMOVED lines=17> */
[----:B------:R-:W-:Y:S01]  /*17b0*/  @P0 LOP3.LUT R2, R2, R49, RZ, 0x3c, !PT ;  /* 0x0000003102020212 */ /* 0x000fe200078e3cff */
[----:B------:R-:W-:Y:S06]  /*17c0*/  BRA.U UP0, `(.L_x_28) ;  /* 0xffffffe900ec7547 */ /* 0x000fec000b83ffff */
[----:B------:R-:W-:-:S05]  /*17d0*/  VIADD R16, R16, 0x1 ;  /* 0x0000000110107836 */ /* 0x000fca0000000000 */
[----:B------:R-:W-:-:S13]  /*17e0*/  ISETP.NE.AND P0, PT, R16, 0x5, PT ;  /* 0x000000051000780c */ /* 0x000fda0003f05270 */
[----:B------:R-:W-:Y:S05]  /*17f0*/  @P0 BRA `(.L_x_29) ;  /* 0xffffffe800d00947 */ /* 0x000fea000383ffff */
[----:B------:R2:W-:Y:S01]  /*1800*/  STL [R1+0x4], R5 ;  /* 0x0000040501007387 */ /* 0x0005e20000100800 */
[----:B------:R-:W-:-:S03]  /*1810*/  ISETP.NE.U32.AND P0, PT, R51, 0x1, PT ;  /* 0x000000013300780c */ /* 0x000fc60003f05070 */
[----:B------:R2:W-:Y:S01]  /*1820*/  STL.64 [R1+0x8], R6 ;  /* 0x0000080601007387 */ /* 0x0005e20000100a00 */
[----:B------:R-:W-:-:S03]  /*1830*/  ISETP.NE.AND.EX P0, PT, RZ, RZ, PT, P0 ;  /* 0x000000ffff00720c */ /* 0x000fc60003f05300 */
[----:B------:R2:W-:Y:S10]  /*1840*/  STL.64 [R1+0x10], R2 ;  /* 0x0000100201007387 */ /* 0x0005f40000100a00 */
[----:B------:R-:W-:Y:S05]  /*1850*/  @!P0 BRA `(.L_x_27) ;  /* 0x0000002800c48947 */ /* 0x000fea0003800000 */
[----:B------:R-:W-:Y:S01]  /*1860*/  UMOV UR4, URZ ;  /* 0x000000ff00047c82 */ /* 0x000fe20008000000 */
[----:B------:R-:W-:Y:S01]  /*1870*/  UMOV UR5, URZ ;  /* 0x000000ff00057c82 */ /* 0x000fe20008000000 */
[----:B------:R-:W-:Y:S02]  /*1880*/  IMAD.MOV.U32 R16, RZ, RZ, RZ ;  /* 0x000000ffff107224 */ /* 0x000fe400078e00ff */
[----:B--2---:R-:W-:Y:S02]  /*1890*/  IMAD.MOV.U32 R5, RZ, RZ, RZ ;  /* 0x000000ffff057224 */ /* 0x004fe400078e00ff */
[----:B------:R-:W-:Y:S02]  /*18a0*/  IMAD.U32 R3, RZ, RZ, UR4 ;  /* 0x00000004ff037e24 */ /* 0x000fe4000f8e00ff */
[----:B------:R-:W-:Y:S02]  /*18b0*/  IMAD.U32 R2, RZ, RZ, UR5 ;  /* 0x00000005ff027e24 */ /* 0x000fe4000f8e00ff */
[----:B------:R-:W-:-:S02]  /*18c0*/  IMAD.U32 R7, RZ, RZ, UR4 ;  /* 0x00000004ff077e24 */ /* 0x000fc4000f8e00ff */
[----:B------:R-:W-:-:S07]  /*18d0*/  IMAD.U32 R6, RZ, RZ, UR5 ;  /* 0x00000005ff067e24 */ /* 0x000fce000f8e00ff */
.L_x_31:
[----:B------:R-:W-:-:S06]  /*18e0*/  IMAD R17, R16, 0x4, R1 ;  /* 0x0000000410117824 */ /* 0x000fcc00078e0201 */
[----:B------:R-:W5:Y:S01]  /*18f0*/  LDL R17, [R17+0x4] ;  /* 0x0000040011117983 */ /* 0x000f620000100800 */
[----:B------:R-:W-:Y:S01]  /*1900*/  IMAD.SHL.U32 R18, R16, 0x20, RZ ;  /* 0x0000002010127824 */ /* 0x000fe200078e00ff */
[----:B------:R-:W-:-:S06]  /*1910*/  UMOV UR4, URZ ;  /* 0x000000ff00047c82 */ /* 0x000fcc0008000000 */
.L_x_30:
[----:B-----5:R-:W-:-:S04]  /*1920*/  SHF.R.U32.HI R53, RZ, UR4, R17 ;  /* 0x00000004ff357c19 */ /* 0x020fc80008011611 */
[----:B------:R-:W-:-:S04]  /*1930*/  LOP3.LUT R12, R53, 0x1, RZ, 0xc0, !PT ;  /* 0x00000001350c7812 */ /* 0x000fc800078ec0ff */
[----:B------:R-:W-:Y:S01]  /*1940*/  ISETP.NE.U32.AND P0, PT, R12, 0x1, PT ;  /* 0x000000010c00780c */ /* 0x000fe20003f05070 */
[----:B------:R-:W-:-:S03]  /*1950*/  VIADD R12, R18, UR4 ;  /* 0x00000004120c7c36 */ /* 0x000fc60008000000 */
[----:B------:R-:W-:Y:S01]  /*1960*/  R2P PR, R53, 0x7e ;  /* 0x0000007e35007804 */ /* 0x000fe20000000000 */
[----:B------:R-:W-:-:S04]  /*1970*/  IMAD R13, R12, 0x5, RZ ;  /* 0x000000050c0d7824 */ /* 0x000fc800078e02ff */
[----:B------:R-:W-:-:S04]  /*1980*/  IMAD.WIDE.U32 R12, R13, 0x4, R10 ;  /* 0x000000040d0c7825 */ /* 0x000fc800078e000a */
[C---:B------:R-:W-:Y:S02]  /*1990*/  @!P0 R2UR UR6, R22.reuse ;  /* 0x00000000160682ca */ /* 0x040fe400000e0000 */
        /* <DEDUP_REMOVED lines=325> */
[----:B------:R-:W-:Y:S05]  /*2df0*/  @P0 BRA `(.L_x_27) ;  /* 0x00000014005c0947 */ /* 0x000fea0003800000 */
[----:B------:R-:W-:Y:S01]  /*2e00*/  UMOV UR4, URZ ;  /* 0x000000ff00047c82 */ /* 0x000fe20008000000 */
[----:B------:R-:W-:Y:S01]  /*2e10*/  UMOV UR5, URZ ;  /* 0x000000ff00057c82 */ /* 0x000fe20008000000 */
[----:B------:R-:W-:Y:S02]  /*2e20*/  IMAD.MOV.U32 R16, RZ, RZ, RZ ;  /* 0x000000ffff107224 */ /* 0x000fe400078e00ff */
[----:B---3--:R-:W-:Y:S02]  /*2e30*/  IMAD.MOV.U32 R5, RZ, RZ, RZ ;  /* 0x000000ffff057224 */ /* 0x008fe400078e00ff */
[----:B------:R-:W-:Y:S02]  /*2e40*/  IMAD.U32 R3, RZ, RZ, UR4 ;  /* 0x00000004ff037e24 */ /* 0x000fe4000f8e00ff */
[----:B------:R-:W-:Y:S02]  /*2e50*/  IMAD.U32 R2, RZ, RZ, UR5 ;  /* 0x00000005ff027e24 */ /* 0x000fe4000f8e00ff */
[----:B------:R-:W-:-:S02]  /*2e60*/  IMAD.U32 R7, RZ, RZ, UR4 ;  /* 0x00000004ff077e24 */ /* 0x000fc4000f8e00ff */
[----:B------:R-:W-:-:S07]  /*2e70*/  IMAD.U32 R6, RZ, RZ, UR5 ;  /* 0x00000005ff067e24 */ /* 0x000fce000f8e00ff */
.L_x_33:
[----:B------:R-:W-:-:S06]  /*2e80*/  IMAD R17, R16, 0x4, R1 ;  /* 0x0000000410117824 */ /* 0x000fcc00078e0201 */
[----:B------:R-:W5:Y:S01]  /*2e90*/  LDL R17, [R17+0x4] ;  /* 0x0000040011117983 */ /* 0x000f620000100800 */
[----:B------:R-:W-:Y:S01]  /*2ea0*/  IMAD.SHL.U32 R18, R16, 0x20, RZ ;  /* 0x0000002010127824 */ /* 0x000fe200078e00ff */
[----:B------:R-:W-:-:S06]  /*2eb0*/  UMOV UR4, URZ ;  /* 0x000000ff00047c82 */ /* 0x000fcc0008000000 */
.L_x_32:
[----:B-----5:R-:W-:-:S04]  /*2ec0*/  SHF.R.U32.HI R51, RZ, UR4, R17 ;  /* 0x00000004ff337c19 */ /* 0x020fc80008011611 */
[----:B------:R-:W-:-:S04]  /*2ed0*/  LOP3.LUT R12, R51, 0x1, RZ, 0xc0, !PT ;  /* 0x00000001330c7812 */ /* 0x000fc800078ec0ff */
[----:B------:R-:W-:Y:S01]  /*2ee0*/  ISETP.NE.U32.AND P0, PT, R12, 0x1, PT ;  /* 0x000000010c00780c */ /* 0x000fe20003f05070 */
[----:B------:R-:W-:-:S04]  /*2ef0*/  VIADD R12, R18, UR4 ;  /* 0x00000004120c7c36 */ /* 0x000fc80008000000 */
        /* <DEDUP_REMOVED lines=11> */
[----:B------:R-:W-:Y:S02]  /*2fb0*/  @!P0 R2UR UR14, R22 ;  /* 0x00000000160e82ca */ /* 0x000fe400000e0000 */
[----:B------:R-:W-:Y:S01]  /*2fc0*/  @!P0 R2UR UR15, R23 ;  /* 0x00000000170f82ca */ /* 0x000fe200000e0000 */
[----:B------:R-:W3:Y:S04]  /*2fd0*/  @!P0 LDG.E R19, desc[UR8][R12.64+0x4] ;  /* 0x000004080c138981 */ /* 0x000ee8000c1e1900 */
[----:B------:R-:W4:Y:S04]  /*2fe0*/  @!P0 LDG.E R24, desc[UR10][R12.64+0x8] ;  /* 0x0000080a0c188981 */ /* 0x000f28000c1e1900 */
[----:B------:R-:W4:Y:S04]  /*2ff0*/  @!P0 LDG.E R25, desc[UR12][R12.64+0xc] ;  /* 0x00000c0c0c198981 */ /* 0x000f28000c1e1900 */
[----:B------:R-:W4:Y:S01]  /*3000*/  @!P0 LDG.E R26, desc[UR14][R12.64+0x10] ;  /* 0x0000100e0c1a8981 */ /* 0x000f22000c1e1900 */
[----:B------:R-:W-:-:S13]  /*3010*/  R2P PR, R51, 0x7e ;  /* 0x0000007e33007804 */ /* 0x000fda0000000000 */
        /* <DEDUP_REMOVED lines=95> */
[----:B------:R-:W4:-:S12]  /*3610*/  @P1 LDG.E R26, desc[UR14][R12.64+0x24] ;  /* 0x0000240e0c1a1981 */ /* 0x000f18000c1e1900 */
        /* <DEDUP_REMOVED lines=210> */
[----:B------:R4:W-:Y:S04]  /*4340*/  STL [R1+0x4], R5 ;  /* 0x0000040501007387 */ /* 0x0009e80000100800 */
[----:B------:R4:W-:Y:S04]  /*4350*/  STL.64 [R1+0x8], R6 ;  /* 0x0000080601007387 */ /* 0x0009e80000100a00 */
[----:B------:R4:W-:Y:S02]  /*4360*/  STL.64 [R1+0x10], R2 ;  /* 0x0000100201007387 */ /* 0x0009e40000100a00 */
.L_x_27:
[----:B------:R-:W-:Y:S05]  /*4370*/  BSYNC.RECONVERGENT B1 ;  /* 0x0000000000017941 */ /* 0x000fea0003800200 */
.L_x_26:
[----:B------:R-:W-:Y:S01]  /*4380*/  ISETP.GE.U32.AND P0, PT, R8, 0x4, PT ;  /* 0x000000040800780c */ /* 0x000fe20003f06070 */
[----:B------:R-:W-:Y:S01]  /*4390*/  VIADD R14, R14, 0x1 ;  /* 0x000000010e0e7836 */ /* 0x000fe20000000000 */
[--C-:B------:R-:W-:Y:S02]  /*43a0*/  SHF.R.U64 R8, R8, 0x2, R15.reuse ;  /* 0x0000000208087819 */ /* 0x100fe4000000120f */
[----:B------:R-:W-:Y:S02]  /*43b0*/  ISETP.GE.U32.AND.EX P0, PT, R15, RZ, PT, P0 ;  /* 0x000000ff0f00720c */ /* 0x000fe40003f06100 */
[----:B------:R-:W-:-:S11]  /*43c0*/  SHF.R.U32.HI R15, RZ, 0x2, R15 ;  /* 0x00000002ff0f7819 */ /* 0x000fd6000001160f */
[----:B------:R-:W-:Y:S05]  /*43d0*/  @P0 BRA `(.L_x_34) ;  /* 0xffffffbc00ac0947 */ /* 0x000fea000383ffff */
.L_x_25:
[----:B------:R-:W-:Y:S05]  /*43e0*/  BSYNC.RECONVERGENT B0 ;  /* 0x0000000000007941 */ /* 0x000fea0003800200 */
.L_x_24:
[----:B------:R-:W-:Y:S01]  /*43f0*/  ISETP.NE.AND P0, PT, R0, RZ, PT ;  /* 0x000000ff0000720c */ /* 0x000fe20003f05270 */
[----:B------:R-:W-:Y:S01]  /*4400*/  BSSY.RECONVERGENT B0, `(.L_x_35) ;  /* 0x000041d000007945 */ /* 0x000fe20003800200 */
[----:B------:R-:W-:-:S11]  /*4410*/  IMAD.MOV.U32 R15, RZ, RZ, R0 ;  /* 0x000000ffff0f7224 */ /* 0x000fd600078e0000 */
[----:B------:R-:W-:Y:S05]  /*4420*/  @!P0 BRA `(.L_x_36) ;  /* 0x0000004000688947 */ /* 0x000fea0003800000 */
[----:B------:R-:W-:-:S07]  /*4430*/  IMAD.MOV.U32 R8, RZ, RZ, RZ ;  /* 0x000000ffff087224 */ /* 0x000fce00078e00ff */
.L_x_45:
[----:B------:R-:W-:Y:S01]  /*4440*/  LOP3.LUT R51, R0, 0x3, RZ, 0xc0, !PT ;  /* 0x0000000300337812 */ /* 0x000fe200078ec0ff */
[----:B------:R-:W-:Y:S03]  /*4450*/  BSSY.RECONVERGENT B1, `(.L_x_37) ;  /* 0x0000411000017945 */ /* 0x000fe60003800200 */
[----:B------:R-:W-:-:S04]  /*4460*/  ISETP.NE.U32.AND P0, PT, R51, RZ, PT ;  /* 0x000000ff3300720c */ /* 0x000fc80003f05070 */
[----:B------:R-:W-:-:S13]  /*4470*/  ISETP.NE.AND.EX P0, PT, RZ, RZ, PT, P0 ;  /* 0x000000ffff00720c */ /* 0x000fda0003f05300 */
[----:B0-----:R-:W-:Y:S05]  /*4480*/  @!P0 BRA `(.L_x_38) ;  /* 0x0000004000348947 */ /* 0x001fea0003800000 */
[----:B------:R-:W5:Y:S01]  /*4490*/  LDC.64 R10, c[0x4][0x8] ;  /* 0x01000200ff0a7b82 */ /* 0x000f620000000a00 */
[----:B------:R-:W-:Y:S01]  /*44a0*/  UMOV UR4, URZ ;  /* 0x000000ff00047c82 */ /* 0x000fe20008000000 */
[----:B------:R-:W-:Y:S01]  /*44b0*/  UMOV UR5, URZ ;  /* 0x000000ff00057c82 */ /* 0x000fe20008000000 */
[----:B------:R-:W-:Y:S02]  /*44c0*/  IMAD.MOV.U32 R14, RZ, RZ, RZ ;  /* 0x000000ffff0e7224 */ /* 0x000fe400078e00ff */
[----:B-1234-:R-:W-:Y:S02]  /*44d0*/  IMAD.MOV.U32 R5, RZ, RZ, RZ ;  /* 0x000000ffff057224 */ /* 0x01efe400078e00ff */
[----:B------:R-:W-:Y:S02]  /*44e0*/  IMAD.U32 R3, RZ, RZ, UR4 ;  /* 0x00000004ff037e24 */ /* 0x000fe4000f8e00ff */
[----:B------:R-:W-:Y:S02]  /*44f0*/  IMAD.U32 R2, RZ, RZ, UR5 ;  /* 0x00000005ff027e24 */ /* 0x000fe4000f8e00ff */
[----:B------:R-:W-:-:S02]  /*4500*/  IMAD.U32 R7, RZ, RZ, UR4 ;  /* 0x00000004ff077e24 */ /* 0x000fc4000f8e00ff */
[----:B------:R-:W-:Y:S02]  /*4510*/  IMAD.U32 R6, RZ, RZ, UR5 ;  /* 0x00000005ff067e24 */ /* 0x000fe4000f8e00ff */
[----:B-----5:R-:W-:-:S07]  /*4520*/  IMAD.WIDE.U32 R10, R8, 0xc80, R10 ;  /* 0x00000c80080a7825 */ /* 0x020fce00078e000a */
.L_x_40:
[----:B------:R-:W-:-:S06]  /*4530*/  IMAD R16, R14, 0x4, R1 ;  /* 0x000000040e107824 */ /* 0x000fcc00078e0201 */
[----:B------:R-:W5:Y:S01]  /*4540*/  LDL R16, [R16+0x4] ;  /* 0x0000040010107983 */ /* 0x000f620000100800 */
[----:B------:R-:W-:Y:S01]  /*4550*/  IMAD.SHL.U32 R17, R14, 0x20, RZ ;  /* 0x000000200e117824 */ /* 0x000fe200078e00ff */
[----:B------:R-:W-:-:S06]  /*4560*/  UMOV UR4, URZ ;  /* 0x000000ff00047c82 */ /* 0x000fcc0008000000 */
.L_x_39:
[----:B-----5:R-:W-:-:S04]  /*4570*/  SHF.R.U32.HI R53, RZ, UR4, R16 ;  /* 0x00000004ff357c19 */ /* 0x020fc80008011610 */
[----:B------:R-:W-:-:S04]  /*4580*/  LOP3.LUT R12, R53, 0x1, RZ, 0xc0, !PT ;  /* 0x00000001350c7812 */ /* 0x000fc800078ec0ff */
[----:B------:R-:W-:Y:S01]  /*4590*/  ISETP.NE.U32.AND P0, PT, R12, 0x1, PT ;  /* 0x000000010c00780c */ /* 0x000fe20003f05070 */
[----:B------:R-:W-:-:S04]  /*45a0*/  VIADD R12, R17, UR4 ;  /* 0x00000004110c7c36 */ /* 0x000fc80008000000 */
        /* <DEDUP_REMOVED lines=333> */
[----:B0-----:R-:W-:Y:S02]  /*5a80*/  IMAD.MOV.U32 R5, RZ, RZ, RZ ;  /* 0x000000ffff057224 */ /* 0x001fe400078e00ff */
[----:B------:R-:W-:Y:S02]  /*5a90*/  IMAD.U32 R3, RZ, RZ, UR4 ;  /* 0x00000004ff037e24 */ /* 0x000fe4000f8e00ff */
[----:B------:R-:W-:Y:S02]  /*5aa0*/  IMAD.U32 R2, RZ, RZ, UR5 ;  /* 0x00000005ff027e24 */ /* 0x000fe4000f8e00ff */
[----:B------:R-:W-:-:S02]  /*5ab0*/  IMAD.U32 R7, RZ, RZ, UR4 ;  /* 0x00000004ff077e24 */ /* 0x000fc4000f8e00ff */
[----:B------:R-:W-:-:S07]  /*5ac0*/  IMAD.U32 R6, RZ, RZ, UR5 ;  /* 0x00000005ff067e24 */ /* 0x000fce000f8e00ff */
.L_x_42:
[----:B------:R-:W-:-:S06]  /*5ad0*/  IMAD R16, R14, 0x4, R1 ;  /* 0x000000040e107824 */ /* 0x000fcc00078e0201 */
[----:B------:R-:W5:Y:S01]  /*5ae0*/  LDL R16, [R16+0x4] ;  /* 0x0000040010107983 */ /* 0x000f620000100800 */
[----:B------:R-:W-:Y:S01]  /*5af0*/  IMAD.SHL.U32 R17, R14, 0x20, RZ ;  /* 0x000000200e117824 */ /* 0x000fe200078e00ff */
[----:B------:R-:W-:-:S06]  /*5b00*/  UMOV UR4, URZ ;  /* 0x000000ff00047c82 */ /* 0x000fcc0008000000 */
.L_x_41:
        /* <DEDUP_REMOVED lines=342> */
.L_x_44:
[----:B------:R-:W-:-:S06]  /*7070*/  IMAD R16, R14, 0x4, R1 ;  /* 0x000000040e107824 */ /* 0x000fcc00078e0201 */
[----:B------:R-:W5:Y:S01]  /*7080*/  LDL R16, [R16+0x4] ;  /* 0x0000040010107983 */ /* 0x000f620000100800 */
[----:B------:R-:W-:Y:S01]  /*7090*/  IMAD.SHL.U32 R17, R14, 0x20, RZ ;  /* 0x000000200e117824 */ /* 0x000fe200078e00ff */
[----:B------:R-:W-:-:S06]  /*70a0*/  UMOV UR4, URZ ;  /* 0x000000ff00047c82 */ /* 0x000fcc0008000000 */
.L_x_43:
        /* <DEDUP_REMOVED lines=331> */
.L_x_38:
[----:B------:R-:W-:Y:S05]  /*8560*/  BSYNC.RECONVERGENT B1 ;  /* 0x0000000000017941 */ /* 0x000fea0003800200 */
.L_x_37:
[----:B------:R-:W-:Y:S01]  /*8570*/  ISETP.GT.U32.AND P0, PT, R0, 0x3, PT ;  /* 0x000000030000780c */ /* 0x000fe20003f04070 */
[----:B------:R-:W-:Y:S01]  /*8580*/  VIADD R8, R8, 0x1 ;  /* 0x0000000108087836 */ /* 0x000fe20000000000 */
[--C-:B------:R-:W-:Y:S02]  /*8590*/  SHF.R.U64 R0, R0, 0x2, R9.reuse ;  /* 0x0000000200007819 */ /* 0x100fe40000001209 */
[----:B------:R-:W-:Y:S02]  /*85a0*/  ISETP.GT.U32.AND.EX P0, PT, R9, RZ, PT, P0 ;  /* 0x000000ff0900720c */ /* 0x000fe40003f04100 */
[----:B------:R-:W-:-:S11]  /*85b0*/  SHF.R.U32.HI R9, RZ, 0x2, R9 ;  /* 0x00000002ff097819 */ /* 0x000fd60000011609 */
[----:B------:R-:W-:Y:S05]  /*85c0*/  @P0 BRA `(.L_x_45) ;  /* 0xffffffbc009c0947 */ /* 0x000fea000383ffff */
.L_x_36:
[----:B------:R-:W-:Y:S05]  /*85d0*/  BSYNC.RECONVERGENT B0 ;  /* 0x0000000000007941 */ /* 0x000fea0003800200 */
.L_x_35:
[----:B------:R-:W5:Y:S01]  /*85e0*/  LDC R0, c[0x3][0x48] ;  /* 0x00c01200ff007b82 */ /* 0x000f620000000800 */
[----:B-1----:R-:W-:Y:S01]  /*85f0*/  IMAD R4, R15, 0x587c5, R4 ;  /* 0x000587c50f047824 */ /* 0x002fe200078e0204 */
[----:B------:R1:W-:Y:S04]  /*8600*/  STL.64 [R1+0x18], RZ ;  /* 0x000018ff01007387 */ /* 0x0003e80000100a00 */
[----:B------:R1:W-:Y:S04]  /*8610*/  STL [R1+0x20], RZ ;  /* 0x000020ff01007387 */ /* 0x0003e80000100800 */
[----:B------:R1:W-:Y:S04]  /*8620*/  STL.64 [R1+0x28], RZ ;  /* 0x000028ff01007387 */ /* 0x0003e80000100a00 */
[----:B------:R1:W-:Y:S01]  /*8630*/  STL [R1], R4 ;  /* 0x0000000401007387 */ /* 0x0003e20000100800 */
[----:B-----5:R-:W-:-:S13]  /*8640*/  ISETP.GE.AND P0, PT, R0, 0x1, PT ;  /* 0x000000010000780c */ /* 0x020fda0003f06270 */
[----:B-1----:R-:W-:Y:S05]  /*8650*/  @!P0 EXIT ;  /* 0x000000000000894d */ /* 0x002fea0003800000 */
[----:B------:R-:W1:Y:S01]  /*8660*/  LDCU UR4, c[0x3][0x4c] ;  /* 0x00c00980ff0477ac */ /* 0x000e620008000800 */
[----:B------:R-:W5:Y:S08]  /*8670*/  LDC R0, c[0x3][0x50] ;  /* 0x00c01400ff007b82 */ /* 0x000f700000000800 */
[----:B------:R-:W0:Y:S08]  /*8680*/  LDC.64 R16, c[0x0][0x390] ;  /* 0x0000e400ff107b82 */ /* 0x000e300000000a00 */
[----:B------:R-:W2:Y:S01]  /*8690*/  LDC.64 R12, c[0x0][0x380] ;  /* 0x0000e000ff0c7b82 */ /* 0x000ea20000000a00 */
[----:B-1----:R-:W-:-:S07]  /*86a0*/  UISETP.GE.AND UP0, UPT, UR4, 0x1, UPT ;  /* 0x000000010400788c */ /* 0x002fce000bf06270 */
[----:B------:R-:W1:Y:S01]  /*86b0*/  LDC.64 R10, c[0x0][0x388] ;  /* 0x0000e200ff0a7b82 */ /* 0x000e620000000a00 */
[----:B-----5:R-:W-:-:S04]  /*86c0*/  IMAD R9, R21, R0, RZ ;  /* 0x0000000015097224 */ /* 0x020fc800078e02ff */
[----:B0-----:R-:W-:-:S04]  /*86d0*/  IMAD.WIDE R16, R9, 0x4, R16 ;  /* 0x0000000409107825 */ /* 0x001fc800078e0210 */
[----:B--2---:R-:W-:-:S04]  /*86e0*/  IMAD.WIDE R12, R9, 0x4, R12 ;  /* 0x00000004090c7825 */ /* 0x004fc800078e020c */
[----:B-1----:R-:W-:Y:S01]  /*86f0*/  IMAD.WIDE R10, R9, 0x4, R10 ;  /* 0x00000004090a7825 */ /* 0x002fe200078e020a */
[----:B------:R-:W-:Y:S06]  /*8700*/  BRA.U !UP0, `(.L_x_46) ;  /* 0x0000006508547547 */ /* 0x000fec000b800000 */
[----:B------:R-:W0:Y:S01]  /*8710*/  LDCU UR4, c[0x3][0x54] ;  /* 0x00c00a80ff0477ac */ /* 0x000e220008000800 */
[----:B------:R-:W-:Y:S01]  /*8720*/  IADD3 RZ, P1, PT, R10, 0x20, RZ ;  /* 0x000000200aff7810 */ /* 0x000fe20007f3e0ff */
[----:B------:R-:W-:-:S04]  /*8730*/  IMAD.MOV.U32 R34, RZ, RZ, R4 ;  /* 0x000000ffff227224 */ /* 0x000fc800078e0004 */
[----:B------:R-:W-:Y:S01]  /*8740*/  IMAD.X R33, RZ, RZ, R11, P1 ;  /* 0x000000ffff217224 */ /* 0x000fe200008e060b */
[----:B0-----:R-:W0:Y:S08]  /*8750*/  F2F.F64.F32 R8, UR4 ;  /* 0x0000000400087d10 */ /* 0x001e300008201800 */
[----:B0-----:R-:W0:Y:S01]  /*8760*/  MUFU.RCP64H R15, R9 ;  /* 0x00000009000f7308 */ /* 0x001e220000001800 */
[----:B------:R-:W-:-:S05]  /*8770*/  VIADD R14, R9, 0x300402 ;  /* 0x00300402090e7836 */ /* 0x000fca0000000000 */
[----:B------:R-:W-:Y:S01]  /*8780*/  FSETP.GEU.AND P0, PT, |R14|, 5.8789094863358348022e-39, PT ;  /* 0x004004020e00780b */ /* 0x000fe20003f0e200 */
[----:B0-----:R-:W-:-:S08]  /*8790*/  DFMA R18, -R8, R14, 1 ;  /* 0x3ff000000812742b */ /* 0x001fd0000000010e */
[----:B------:R-:W-:-:S08]  /*87a0*/  DFMA R18, R18, R18, R18 ;  /* 0x000000121212722b */ /* 0x000fd00000000012 */
[----:B------:R-:W-:-:S08]  /*87b0*/  DFMA R18, R14, R18, R14 ;  /* 0x000000120e12722b */ /* 0x000fd0000000000e */
[----:B------:R-:W-:-:S08]  /*87c0*/  DFMA R24, -R8, R18, 1 ;  /* 0x3ff000000818742b */ /* 0x000fd00000000112 */
[----:B------:R-:W-:Y:S01]  /*87d0*/  DFMA R14, R18, R24, R18 ;  /* 0x00000018120e722b */ /* 0x000fe20000000012 */
[----:B------:R-:W-:Y:S10]  /*87e0*/  @P0 BRA `(.L_x_47) ;  /* 0x0000000000100947 */ /* 0x000ff40003800000 */
[----:B------:R-:W-:Y:S02]  /*87f0*/  LOP3.LUT R0, R9, 0x7fffffff, RZ, 0xc0, !PT ;  /* 0x7fffffff09007812 */ /* 0x000fe400078ec0ff */
[----:B------:R-:W-:-:S03]  /*8800*/  MOV R4, 0x8830 ;  /* 0x0000883000047802 */ /* 0x000fc60000000f00 */
[----:B------:R-:W-:-:S07]  /*8810*/  VIADD R18, R0, 0xfff00000 ;  /* 0xfff0000000127836 */ /* 0x000fce0000000000 */
[----:B---34-:R-:W-:Y:S05]  /*8820*/  CALL.REL.NOINC `($__internal_1_$__cuda_sm20_dblrcp_rn_slowpath_v3) ;  /* 0x0000007400907944 */ /* 0x018fea0003c00000 */
.L_x_47:
[----:B------:R-:W0:Y:S01]  /*8830*/  LDC R9, c[0x3][0x68] ;  /* 0x00c01a00ff097b82 */ /* 0x000e220000000800 */
[----:B------:R-:W1:Y:S01]  /*8840*/  LDCU UR4, c[0x3][0x5c] ;  /* 0x00c00b80ff0477ac */ /* 0x000e620008000800 */
[----:B------:R-:W-:-:S06]  /*8850*/  IMAD.MOV.U32 R20, RZ, RZ, RZ ;  /* 0x000000ffff147224 */ /* 0x000fcc00078e00ff */
[----:B------:R-:W2:Y:S01]  /*8860*/  LDC.64 R24, c[0x3][0x50] ;  /* 0x00c01400ff187b82 */ /* 0x000ea20000000a00 */
[----:B-1----:R-:W1:Y:S01]  /*8870*/  F2F.F64.F32 R18, UR4 ;  /* 0x0000000400127d10 */ /* 0x002e620008201800 */
[----:B0-----:R-:W-:-:S07]  /*8880*/  FMUL R4, R9, 0.5 ;  /* 0x3f00000009047820 */ /* 0x001fce0000400000 */
[----:B------:R-:W-:Y:S01]  /*8890*/  FRND.FLOOR R30, R9 ;  /* 0x00000009001e7307 */ /* 0x000fe20000205000 */
[----:B--2---:R-:W-:Y:S01]  /*88a0*/  VIMNMX R0, PT, PT, R24, 0x2, !PT ;  /* 0x0000000218007848 */ /* 0x004fe20007fe0100 */
[C---:B------:R-:W-:Y:S01]  /*88b0*/  FMUL R31, R25.reuse, UR4 ;  /* 0x00000004191f7c20 */ /* 0x040fe20008400000 */
[----:B------:R-:W-:-:S05]  /*88c0*/  FMUL R29, R25, 0.5 ;  /* 0x3f000000191d7820 */ /* 0x000fca0000400000 */
[----:B------:R-:W0:Y:S01]  /*88d0*/  FRND.TRUNC R4, R4 ;  /* 0x0000000400047307 */ /* 0x000e22000020d000 */
[----:B------:R-:W-:Y:S01]  /*88e0*/  LOP3.LUT R28, R24, 0xf, RZ, 0xc0, !PT ;  /* 0x0000000f181c7812 */ /* 0x000fe200078ec0ff */
[----:B------:R-:W-:Y:S01]  /*88f0*/  VIADD R0, R0, 0xffffffff ;  /* 0xffffffff00007836 */ /* 0x000fe20000000000 */
[C---:B------:R-:W-:Y:S02]  /*8900*/  LOP3.LUT R27, R24.reuse, 0x7, RZ, 0xc0, !PT ;  /* 0x00000007181b7812 */ /* 0x040fe400078ec0ff */
[C---:B------:R-:W-:Y:S02]  /*8910*/  LOP3.LUT R26, R24.reuse, 0x7ffffff0, RZ, 0xc0, !PT ;  /* 0x7ffffff0181a7812 */ /* 0x040fe400078ec0ff */
[C---:B------:R-:W-:Y:S02]  /*8920*/  LOP3.LUT R25, R24.reuse, 0x3, RZ, 0xc0, !PT ;  /* 0x0000000318197812 */ /* 0x040fe400078ec0ff */
[----:B------:R-:W-:Y:S02]  /*8930*/  VIMNMX R24, PT, PT, R24, 0x1, !PT ;  /* 0x0000000118187848 */ /* 0x000fe40007fe0100 */
[----:B------:R-:W-:-:S02]  /*8940*/  LOP3.LUT R40, R0, 0x3, RZ, 0xc0, !PT ;  /* 0x0000000300287812 */ /* 0x000fc400078ec0ff */
[----:B------:R-:W-:Y:S01]  /*8950*/  LOP3.LUT R8, R0, 0xfffffffc, RZ, 0xc0, !PT ;  /* 0xfffffffc00087812 */ /* 0x000fe200078ec0ff */
[----:B0-----:R-:W-:-:S04]  /*8960*/  FADD R32, R4, R4 ;  /* 0x0000000404207221 */ /* 0x001fc80000000000 */
[----:B-1----:R-:W-:-:S07]  /*8970*/  FADD R32, -R32, R9 ;  /* 0x0000000920207221 */ /* 0x002fce0000000100 */
.L_x_160:
[----:B01234-:R-:W-:-:S07]  /*8980*/  IMAD.MOV.U32 R50, RZ, RZ, RZ ;  /* 0x000000ffff327224 */ /* 0x01ffce00078e00ff */
.L_x_129:
[----:B0-----:R-:W0:Y:S01]  /*8990*/  LDC R38, c[0x3][0x50] ;  /* 0x00c01400ff267b82 */ /* 0x001e220000000800 */
[----:B------:R-:W-:Y:S01]  /*89a0*/  SHF.R.U32.HI R0, RZ, 0x2, R5 ;  /* 0x00000002ff007819 */ /* 0x000fe20000011605 */
[----:B-1----:R-:W1:Y:S01]  /*89b0*/  LDCU UR4, c[0x3][0x4c] ;  /* 0x00c00980ff0477ac */ /* 0x002e620008000800 */
[----:B------:R-:W-:Y:S02]  /*89c0*/  VIADD R50, R50, 0x1 ;  /* 0x0000000132327836 */ /* 0x000fe40000000000 */
[----:B------:R-:W-:Y:S01]  /*89d0*/  LOP3.LUT R0, R0, R5, RZ, 0x3c, !PT ;  /* 0x0000000500007212 */ /* 0x000fe200078e3cff */
[----:B---34-:R-:W-:Y:S02]  /*89e0*/  IMAD.SHL.U32 R5, R3, 0x10, RZ ;  /* 0x0000001003057824 */ /* 0x018fe400078e00ff */
[----:B------:R-:W-:Y:S02]  /*89f0*/  IMAD.MOV.U32 R35, RZ, RZ, 0x2f800000 ;  /* 0x2f800000ff237424 */ /* 0x000fe400078e00ff */
[----:B------:R-:W-:-:S02]  /*8a00*/  IMAD.SHL.U32 R4, R0, 0x2, RZ ;  /* 0x0000000200047824 */ /* 0x000fc400078e00ff */
[----:B------:R-:W-:-:S03]  /*8a10*/  IMAD.MOV.U32 R9, RZ, RZ, RZ ;  /* 0x000000ffff097224 */ /* 0x000fc600078e00ff */
[----:B------:R-:W-:Y:S01]  /*8a20*/  LOP3.LUT R4, R0, R4, R5, 0x96, !PT ;  /* 0x0000000400047212 */ /* 0x000fe200078e9605 */
[----:B------:R-:W-:-:S03]  /*8a30*/  IMAD.MOV.U32 R5, RZ, RZ, R7 ;  /* 0x000000ffff057224 */ /* 0x000fc600078e0007 */
[----:B------:R-:W-:Y:S02]  /*8a40*/  LOP3.LUT R43, R4, R3, RZ, 0x3c, !PT ;  /* 0x00000003042b7212 */ /* 0x000fe400078e3cff */
[----:B-1----:R-:W-:Y:S02]  /*8a50*/  ISETP.NE.AND P2, PT, R50, UR4, PT ;  /* 0x0000000432007c0c */ /* 0x002fe4000bf45270 */
[----:B------:R-:W-:Y:S02]  /*8a60*/  IADD3 R0, PT, PT, R34, 0x587c5, R43 ;  /* 0x000587c522007810 */ /* 0x000fe40007ffe02b */
[----:B0-----:R-:W-:Y:S02]  /*8a70*/  ISETP.GT.AND P3, PT, R38, RZ, PT ;  /* 0x000000ff2600720c */ /* 0x001fe40003f64270 */
[----:B------:R-:W-:Y:S01]  /*8a80*/  I2FP.F32.U32 R42, R0 ;  /* 0x00000000002a7245 */ /* 0x000fe20000201000 */
[----:B------:R-:W-:-:S04]  /*8a90*/  IMAD.MOV.U32 R0, RZ, RZ, R34 ;  /* 0x000000ffff007224 */ /* 0x000fc800078e0022 */
[----:B------:R-:W-:-:S06]  /*8aa0*/  FFMA R42, R42, R35, 1.1641532182693481445e-10 ;  /* 0x2f0000002a2a7423 */ /* 0x000fcc0000000023 */
[----:B------:R-:W-:Y:S05]  /*8ab0*/  @!P3 BRA `(.L_x_48) ;  /* 0x000000080008b947 */ /* 0x000fea0003800000 */
[----:B------:R-:W-:Y:S01]  /*8ac0*/  ISETP.GE.U32.AND P0, PT, R38, 0x10, PT ;  /* 0x000000102600780c */ /* 0x000fe20003f06070 */
[----:B------:R-:W-:Y:S02]  /*8ad0*/  IMAD.MOV.U32 R7, RZ, RZ, RZ ;  /* 0x000000ffff077224 */ /* 0x000fe400078e00ff */
[----:B------:R-:W-:-:S10]  /*8ae0*/  IMAD.MOV.U32 R9, RZ, RZ, RZ ;  /* 0x000000ffff097224 */ /* 0x000fd400078e00ff */
[----:B------:R-:W-:Y:S05]  /*8af0*/  @!P0 BRA `(.L_x_49) ;  /* 0x0000000000d08947 */ /* 0x000fea0003800000 */
[----:B------:R-:W-:Y:S01]  /*8b00*/  LOP3.LUT R26, R38, 0x7ffffff0, RZ, 0xc0, !PT ;  /* 0x7ffffff0261a7812 */ /* 0x000fe200078ec0ff */
[----:B------:R-:W-:Y:S02]  /*8b10*/  VIADD R39, R10, 0x20 ;  /* 0x000000200a277836 */ /* 0x000fe40000000000 */
[----:B------:R-:W-:Y:S02]  /*8b20*/  IMAD.MOV.U32 R9, RZ, RZ, RZ ;  /* 0x000000ffff097224 */ /* 0x000fe400078e00ff */
[----:B------:R-:W-:Y:S02]  /*8b30*/  IMAD.MOV.U32 R37, RZ, RZ, R33 ;  /* 0x000000ffff257224 */ /* 0x000fe400078e0021 */
[----:B------:R-:W-:-:S07]  /*8b40*/  IMAD.MOV R4, RZ, RZ, -R26 ;  /* 0x000000ffff047224 */ /* 0x000fce00078e0a1a */
.L_x_50:
[C---:B------:R-:W-:Y:S01]  /*8b50*/  R2UR UR4, R22.reuse ;  /* 0x00000000160472ca */ /* 0x040fe200000e0000 */
[----:B------:R-:W-:Y:S01]  /*8b60*/  IMAD.MOV.U32 R36, RZ, RZ, R39 ;  /* 0x000000ffff247224 */ /* 0x000fe200078e0027 */
[C---:B------:R-:W-:Y:S02]  /*8b70*/  R2UR UR5, R23.reuse ;  /* 0x00000000170572ca */ /* 0x040fe400000e0000 */
[C---:B------:R-:W-:Y:S02]  /*8b80*/  R2UR UR6, R22.reuse ;  /* 0x00000000160672ca */ /* 0x040fe400000e0000 */
[C---:B------:R-:W-:Y:S02]  /*8b90*/  R2UR UR7, R23.reuse ;  /* 0x00000000170772ca */ /* 0x040fe400000e0000 */
[----:B------:R-:W-:Y:S02]  /*8ba0*/  R2UR UR8, R22 ;  /* 0x00000000160872ca */ /* 0x000fe400000e0000 */
[----:B------:R-:W-:-:S02]  /*8bb0*/  R2UR UR9, R23 ;  /* 0x00000000170972ca */ /* 0x000fc400000e0000 */
[C---:B------:R-:W-:Y:S02]  /*8bc0*/  R2UR UR10, R22.reuse ;  /* 0x00000000160a72ca */ /* 0x040fe400000e0000 */
[C---:B------:R-:W-:Y:S01]  /*8bd0*/  R2UR UR11, R23.reuse ;  /* 0x00000000170b72ca */ /* 0x040fe200000e0000 */
[----:B------:R-:W2:Y:S01]  /*8be0*/  LDG.E R44, desc[UR4][R36.64+-0x20] ;  /* 0xffffe004242c7981 */ /* 0x000ea2000c1e1900 */
[C---:B------:R-:W-:Y:S02]  /*8bf0*/  R2UR UR12, R22.reuse ;  /* 0x00000000160c72ca */ /* 0x040fe400000e0000 */
[C---:B------:R-:W-:Y:S01]  /*8c00*/  R2UR UR13, R23.reuse ;  /* 0x00000000170d72ca */ /* 0x040fe200000e0000 */
[----:B------:R-:W2:Y:S01]  /*8c10*/  LDG.E R7, desc[UR6][R36.64+-0x1c] ;  /* 0xffffe40624077981 */ /* 0x000ea2000c1e1900 */
[C---:B------:R-:W-:Y:S02]  /*8c20*/  R2UR UR14, R22.reuse ;  /* 0x00000000160e72ca */ /* 0x040fe400000e0000 */
[----:B------:R-:W-:Y:S01]  /*8c30*/  R2UR UR15, R23 ;  /* 0x00000000170f72ca */ /* 0x000fe200000e0000 */
[----:B------:R-:W3:Y:S01]  /*8c40*/  LDG.E R46, desc[UR8][R36.64+-0x18] ;  /* 0xffffe808242e7981 */ /* 0x000ee2000c1e1900 */
[----:B------:R-:W-:-:S02]  /*8c50*/  R2UR UR16, R22 ;  /* 0x00000000161072ca */ /* 0x000fc400000e0000 */
[C---:B------:R-:W-:Y:S01]  /*8c60*/  R2UR UR17, R23.reuse ;  /* 0x00000000171172ca */ /* 0x040fe200000e0000 */
[----:B------:R-:W3:Y:S01]  /*8c70*/  LDG.E R39, desc[UR10][R36.64+-0x14] ;  /* 0xffffec0a24277981 */ /* 0x000ee2000c1e1900 */
[----:B------:R-:W-:Y:S02]  /*8c80*/  R2UR UR18, R22 ;  /* 0x00000000161272ca */ /* 0x000fe400000e0000 */
[----:B------:R-:W-:Y:S01]  /*8c90*/  R2UR UR19, R23 ;  /* 0x00000000171372ca */ /* 0x000fe200000e0000 */
[----:B------:R-:W4:Y:S04]  /*8ca0*/  LDG.E R48, desc[UR12][R36.64+-0x10] ;  /* 0xfffff00c24307981 */ /* 0x000f28000c1e1900 */
[----:B------:R-:W4:Y:S04]  /*8cb0*/  LDG.E R41, desc[UR14][R36.64+-0xc] ;  /* 0xfffff40e24297981 */ /* 0x000f28000c1e1900 */
[----:B------:R-:W5:Y:S04]  /*8cc0*/  LDG.E R52, desc[UR16][R36.64+-0x8] ;  /* 0xfffff81024347981 */ /* 0x000f68000c1e1900 */
        /* <DEDUP_REMOVED lines=8> */
[----:B------:R0:W5:Y:S01]  /*8d50*/  LDG.E R53, desc[UR18][R36.64+0x1c] ;  /* 0x00001c1224357981 */ /* 0x000162000c1e1900 */
[----:B------:R-:W-:-:S05]  /*8d60*/  VIADD R4, R4, 0x10 ;  /* 0x0000001004047836 */ /* 0x000fca0000000000 */
[----:B------:R-:W-:Y:S02]  /*8d70*/  ISETP.NE.AND P0, PT, R4, RZ, PT ;  /* 0x000000ff0400720c */ /* 0x000fe40003f05270 */
[----:B--2---:R-:W-:-:S04]  /*8d80*/  IADD3 R7, PT, PT, R7, R44, R9 ;  /* 0x0000002c07077210 */ /* 0x004fc80007ffe009 */
[----:B---3--:R-:W-:-:S04]  /*8d90*/  IADD3 R7, PT, PT, R39, R46, R7 ;  /* 0x0000002e27077210 */ /* 0x008fc80007ffe007 */
[----:B----4-:R-:W-:-:S04]  /*8da0*/  IADD3 R7, PT, PT, R41, R48, R7 ;  /* 0x0000003029077210 */ /* 0x010fc80007ffe007 */
[----:B-----5:R-:W-:-:S04]  /*8db0*/  IADD3 R7, PT, PT, R45, R52, R7 ;  /* 0x000000342d077210 */ /* 0x020fc80007ffe007 */
[----:B------:R-:W-:Y:S02]  /*8dc0*/  IADD3 R7, PT, PT, R47, R54, R7 ;  /* 0x000000362f077210 */ /* 0x000fe40007ffe007 */
[----:B------:R-:W-:Y:S02]  /*8dd0*/  IADD3 R39, P1, PT, R36, 0x40, RZ ;  /* 0x0000004024277810 */ /* 0x000fe40007f3e0ff */
[----:B------:R-:W-:-:S03]  /*8de0*/  IADD3 R7, PT, PT, R49, R56, R7 ;  /* 0x0000003831077210 */ /* 0x000fc60007ffe007 */
[----:B0-----:R-:W-:Y:S01]  /*8df0*/  IMAD.X R37, RZ, RZ, R37, P1 ;  /* 0x000000ffff257224 */ /* 0x001fe200008e0625 */
[----:B------:R-:W-:-:S04]  /*8e00*/  IADD3 R7, PT, PT, R51, R58, R7 ;  /* 0x0000003a33077210 */ /* 0x000fc80007ffe007 */
[----:B------:R-:W-:Y:S01]  /*8e10*/  IADD3 R9, PT, PT, R53, R60, R7 ;  /* 0x0000003c35097210 */ /* 0x000fe20007ffe007 */
[----:B------:R-:W-:Y:S06]  /*8e20*/  @P0 BRA `(.L_x_50) ;  /* 0xfffffffc00480947 */ /* 0x000fec000383ffff */
[----:B------:R-:W-:-:S07]  /*8e30*/  IMAD.MOV.U32 R7, RZ, RZ, R26 ;  /* 0x000000ffff077224 */ /* 0x000fce00078e001a */
.L_x_49:
[----:B------:R-:W-:-:S13]  /*8e40*/  ISETP.NE.AND P0, PT, R28, RZ, PT ;  /* 0x000000ff1c00720c */ /* 0x000fda0003f05270 */
[----:B------:R-:W-:Y:S05]  /*8e50*/  @!P0 BRA `(.L_x_48) ;  /* 0x0000000400208947 */ /* 0x000fea0003800000 */
[----:B------:R-:W-:Y:S01]  /*8e60*/  VIADD R4, R28, 0xffffffff ;  /* 0xffffffff1c047836 */ /* 0x000fe20000000000 */
[----:B------:R-:W-:-:S04]  /*8e70*/  ISETP.NE.AND P1, PT, R27, RZ, PT ;  /* 0x000000ff1b00720c */ /* 0x000fc80003f25270 */
[----:B------:R-:W-:-:S13]  /*8e80*/  ISETP.GE.U32.AND P0, PT, R4, 0x7, PT ;  /* 0x000000070400780c */ /* 0x000fda0003f06070 */
[----:B------:R-:W-:Y:S05]  /*8e90*/  @!P0 BRA `(.L_x_51) ;  /* 0x0000000000788947 */ /* 0x000fea0003800000 */
[C---:B------:R-:W-:Y:S01]  /*8ea0*/  R2UR UR4, R22.reuse ;  /* 0x00000000160472ca */ /* 0x040fe200000e0000 */
[----:B------:R-:W-:Y:S01]  /*8eb0*/  IMAD.WIDE.U32 R36, R7, 0x4, R10 ;  /* 0x0000000407247825 */ /* 0x000fe200078e000a */
        /* <DEDUP_REMOVED lines=22> */
[----:B------:R-:W5:Y:S01]  /*9020*/  LDG.E R48, desc[UR18][R36.64+0x1c] ;  /* 0x00001c1224307981 */ /* 0x000f62000c1e1900 */
[----:B------:R-:W-:Y:S01]  /*9030*/  VIADD R7, R7, 0x8 ;  /* 0x0000000807077836 */ /* 0x000fe20000000000 */
[----:B--2---:R-:W-:-:S04]  /*9040*/  IADD3 R4, PT, PT, R39, R4, R9 ;  /* 0x0000000427047210 */ /* 0x004fc80007ffe009 */
[----:B---3--:R-:W-:-:S04]  /*9050*/  IADD3 R4, PT, PT, R44, R41, R4 ;  /* 0x000000292c047210 */ /* 0x008fc80007ffe004 */
[----:B----4-:R-:W-:-:S04]  /*9060*/  IADD3 R4, PT, PT, R46, R45, R4 ;  /* 0x0000002d2e047210 */ /* 0x010fc80007ffe004 */
[----:B-----5:R-:W-:-:S07]  /*9070*/  IADD3 R9, PT, PT, R48, R47, R4 ;  /* 0x0000002f30097210 */ /* 0x020fce0007ffe004 */
.L_x_51:
        /* <DEDUP_REMOVED lines=12> */
[----:B------:R-:W-:Y:S02]  /*9140*/  R2UR UR10, R22 ;  /* 0x00000000160a72ca */ /* 0x000fe400000e0000 */
[----:B------:R-:W-:Y:S01]  /*9150*/  R2UR UR11, R23 ;  /* 0x00000000170b72ca */ /* 0x000fe200000e0000 */
[----:B------:R-:W2:Y:S04]  /*9160*/  LDG.E R4, desc[UR4][R36.64] ;  /* 0x0000000424047981 */ /* 0x000ea8000c1e1900 */
[----:B------:R-:W2:Y:S04]  /*9170*/  LDG.E R39, desc[UR6][R36.64+0x4] ;  /* 0x0000040624277981 */ /* 0x000ea8000c1e1900 */
[----:B------:R-:W3:Y:S04]  /*9180*/  LDG.E R41, desc[UR8][R36.64+0x8] ;  /* 0x0000080824297981 */ /* 0x000ee8000c1e1900 */
[----:B------:R-:W3:Y:S01]  /*9190*/  LDG.E R44, desc[UR10][R36.64+0xc] ;  /* 0x00000c0a242c7981 */ /* 0x000ee2000c1e1900 */
[----:B------:R-:W-:Y:S01]  /*91a0*/  VIADD R7, R7, 0x4 ;  /* 0x0000000407077836 */ /* 0x000fe20000000000 */
[----:B--2---:R-:W-:-:S04]  /*91b0*/  IADD3 R4, PT, PT, R39, R4, R9 ;  /* 0x0000000427047210 */ /* 0x004fc80007ffe009 */
[----:B---3--:R-:W-:-:S07]  /*91c0*/  IADD3 R9, PT, PT, R44, R41, R4 ;  /* 0x000000292c097210 */ /* 0x008fce0007ffe004 */
.L_x_52:
[----:B------:R-:W-:Y:S05]  /*91d0*/  @!P1 BRA `(.L_x_48) ;  /* 0x0000000000409947 */ /* 0x000fea0003800000 */
[----:B------:R-:W-:Y:S01]  /*91e0*/  R2UR UR4, R22 ;  /* 0x00000000160472ca */ /* 0x000fe200000e0000 */
[----:B------:R-:W-:Y:S01]  /*91f0*/  IMAD.WIDE.U32 R36, R7, 0x4, R10 ;  /* 0x0000000407247825 */ /* 0x000fe200078e000a */
[----:B------:R-:W-:-:S13]  /*9200*/  R2UR UR5, R23 ;  /* 0x00000000170572ca */ /* 0x000fda00000e0000 */
[----:B------:R-:W2:Y:S01]  /*9210*/  LDG.E R4, desc[UR4][R36.64] ;  /* 0x0000000424047981 */ /* 0x000ea2000c1e1900 */
[----:B------:R-:W-:Y:S01]  /*9220*/  ISETP.NE.AND P0, PT, R25, 0x1, PT ;  /* 0x000000011900780c */ /* 0x000fe20003f05270 */
[----:B--2---:R-:W-:-:S12]  /*9230*/  IMAD.IADD R9, R9, 0x1, R4 ;  /* 0x0000000109097824 */ /* 0x004fd800078e0204 */
[----:B------:R-:W-:Y:S05]  /*9240*/  @!P0 BRA `(.L_x_48) ;  /* 0x0000000000248947 */ /* 0x000fea0003800000 */
[----:B------:R-:W-:Y:S02]  /*9250*/  ISETP.NE.AND P0, PT, R25, 0x2, PT ;  /* 0x000000021900780c */ /* 0x000fe40003f05270 */
[----:B------:R-:W-:Y:S02]  /*9260*/  R2UR UR4, R22 ;  /* 0x00000000160472ca */ /* 0x000fe400000e0000 */
[----:B------:R-:W-:-:S09]  /*9270*/  R2UR UR5, R23 ;  /* 0x00000000170572ca */ /* 0x000fd200000e0000 */
[----:B------:R-:W-:Y:S02]  /*9280*/  @P0 R2UR UR6, R22 ;  /* 0x00000000160602ca */ /* 0x000fe400000e0000 */
[----:B------:R-:W-:Y:S02]  /*9290*/  @P0 R2UR UR7, R23 ;  /* 0x00000000170702ca */ /* 0x000fe400000e0000 */
[----:B------:R-:W2:Y:S11]  /*92a0*/  LDG.E R4, desc[UR4][R36.64+0x4] ;  /* 0x0000040424047981 */ /* 0x000eb6000c1e1900 */
[----:B------:R-:W3:Y:S01]  /*92b0*/  @P0 LDG.E R44, desc[UR6][R36.64+0x8] ;  /* 0x00000806242c0981 */ /* 0x000ee2000c1e1900 */
[----:B--2---:R-:W-:-:S04]  /*92c0*/  IMAD.IADD R9, R9, 0x1, R4 ;  /* 0x0000000109097824 */ /* 0x004fc800078e0204 */
[----:B---3--:R-:W-:-:S07]  /*92d0*/  @P0 IMAD.IADD R9, R9, 0x1, R44 ;  /* 0x0000000109090824 */ /* 0x008fce00078e022c */
.L_x_48:
[----:B------:R-:W-:Y:S01]  /*92e0*/  SHF.R.U32.HI R7, RZ, 0x2, R6 ;  /* 0x00000002ff077819 */ /* 0x000fe20000011606 */
[----:B------:R-:W-:Y:S01]  /*92f0*/  IMAD.SHL.U32 R4, R43, 0x10, RZ ;  /* 0x000000102b047824 */ /* 0x000fe200078e00ff */
[----:B------:R-:W-:Y:S01]  /*9300*/  ISETP.GE.AND P0, PT, R9, 0x1, PT ;  /* 0x000000010900780c */ /* 0x000fe20003f06270 */
[----:B------:R-:W-:Y:S01]  /*9310*/  VIADD R34, R34, 0xb0f8a ;  /* 0x000b0f8a22227836 */ /* 0x000fe20000000000 */
[----:B------:R-:W-:Y:S01]  /*9320*/  LOP3.LUT R7, R7, R6, RZ, 0x3c, !PT ;  /* 0x0000000607077212 */ /* 0x000fe200078e3cff */
[----:B------:R-:W-:Y:S01]  /*9330*/  BSSY.RECONVERGENT B0, `(.L_x_53) ;  /* 0x0000298000007945 */ /* 0x000fe20003800200 */
[----:B------:R-:W-:Y:S01]  /*9340*/  FSETP.LEU.OR P0, PT, R42, 0.5, !P0 ;  /* 0x3f0000002a00780b */ /* 0x000fe2000470b400 */
[----:B------:R-:W-:Y:S02]  /*9350*/  IMAD.MOV.U32 R44, RZ, RZ, R43 ;  /* 0x000000ffff2c7224 */ /* 0x000fe400078e002b */
[----:B------:R-:W-:Y:S02]  /*9360*/  IMAD.SHL.U32 R6, R7, 0x2, RZ ;  /* 0x0000000207067824 */ /* 0x000fe400078e00ff */
[----:B------:R-:W-:-:S02]  /*9370*/  IMAD.MOV.U32 R46, RZ, RZ, R3 ;  /* 0x000000ffff2e7224 */ /* 0x000fc400078e0003 */
[----:B------:R-:W-:Y:S01]  /*9380*/  IMAD.MOV.U32 R45, RZ, RZ, R2 ;  /* 0x000000ffff2d7224 */ /* 0x000fe200078e0002 */
[----:B------:R-:W-:-:S04]  /*9390*/  LOP3.LUT R4, R7, R6, R4, 0x96, !PT ;  /* 0x0000000607047212 */ /* 0x000fc800078e9604 */
[----:B------:R-:W-:-:S05]  /*93a0*/  LOP3.LUT R51, R4, R43, RZ, 0x3c, !PT ;  /* 0x0000002b04337212 */ /* 0x000fca00078e3cff */
[----:B------:R-:W-:Y:S02]  /*93b0*/  IMAD.IADD R4, R51, 0x1, R34 ;  /* 0x0000000133047824 */ /* 0x000fe400078e0222 */
[----:B------:R-:W-:-:S03]  /*93c0*/  IMAD.MOV.U32 R41, RZ, RZ, R51 ;  /* 0x000000ffff297224 */ /* 0x000fc600078e0033 */
[----:B------:R-:W-:-:S05]  /*93d0*/  I2FP.F32.U32 R4, R4 ;  /* 0x0000000400047245 */ /* 0x000fca0000201000 */
[----:B------:R-:W-:Y:S01]  /*93e0*/  FFMA R35, R4, R35, 1.1641532182693481445e-10 ;  /* 0x2f00000004237423 */ /* 0x000fe20000000023 */
[----:B------:R-:W-:Y:S06]  /*93f0*/  @P0 BRA `(.L_x_54) ;  /* 0x00000028002c0947 */ /* 0x000fec0003800000 */
[----:B------:R-:W-:Y:S05]  /*9400*/  @!P3 BRA `(.L_x_55) ;  /* 0x0000000400d0b947 */ /* 0x000fea0003800000 */
[----:B------:R-:W-:Y:S01]  /*9410*/  ISETP.GE.U32.AND P0, PT, R38, 0x10, PT ;  /* 0x000000102600780c */ /* 0x000fe20003f06070 */
[----:B------:R-:W-:-:S12]  /*9420*/  IMAD.MOV.U32 R39, RZ, RZ, RZ ;  /* 0x000000ffff277224 */ /* 0x000fd800078e00ff */
[----:B------:R-:W-:Y:S05]  /*9430*/  @!P0 BRA `(.L_x_56) ;  /* 0x0000000000b48947 */ /* 0x000fea0003800000 */
[----:B------:R-:W-:Y:S01]  /*9440*/  BSSY.RECONVERGENT B1, `(.L_x_57) ;  /* 0x000002b000017945 */ /* 0x000fe20003800200 */
[----:B------:R-:W-:-:S07]  /*9450*/  IMAD.MOV.U32 R39, RZ, RZ, RZ ;  /* 0x000000ffff277224 */ /* 0x000fce00078e00ff */
.L_x_58:
[----:B------:R-:W-:Y:S01]  /*9460*/  R2UR UR4, R22 ;  /* 0x00000000160472ca */ /* 0x000fe200000e0000 */
[----:B------:R-:W-:Y:S01]  /*9470*/  IMAD.WIDE.U32 R36, R39, 0x4, R10 ;  /* 0x0000000427247825 */ /* 0x000fe200078e000a */
[----:B------:R-:W-:-:S13]  /*9480*/  R2UR UR5, R23 ;  /* 0x00000000170572ca */ /* 0x000fda00000e0000 */
[----:B0-----:R-:W2:Y:S01]  /*9490*/  LDG.E R41, desc[UR4][R36.64] ;  /* 0x0000000424297981 */ /* 0x001ea2000c1e1900 */
[----:B------:R-:W-:Y:S01]  /*94a0*/  R2UR UR6, R22 ;  /* 0x00000000160672ca */ /* 0x000fe200000e0000 */
[----:B------:R-:W-:Y:S01]  /*94b0*/  IMAD.WIDE.U32 R6, R39, 0x4, R16 ;  /* 0x0000000427067825 */ /* 0x000fe200078e0010 */
[----:B------:R-:W-:-:S04]  /*94c0*/  R2UR UR7, R23 ;  /* 0x00000000170772ca */ /* 0x000fc800000e0000 */
[----:B--2---:R0:W-:Y:S09]  /*94d0*/  STG.E desc[UR4][R6.64], R41 ;  /* 0x0000002906007986 */ /* 0x0041f2000c101904 */
[----:B------:R-:W2:Y:S04]  /*94e0*/  LDG.E R45, desc[UR6][R36.64+0x4] ;  /* 0x00000406242d7981 */ /* 0x000ea8000c1e1900 */
[----:B--2---:R1:W-:Y:S04]  /*94f0*/  STG.E desc[UR4][R6.64+0x4], R45 ;  /* 0x0000042d06007986 */ /* 0x0043e8000c101904 */
[----:B------:R-:W2:Y:S04]  /*9500*/  LDG.E R47, desc[UR6][R36.64+0x8] ;  /* 0x00000806242f7981 */ /* 0x000ea8000c1e1900 */
[----:B--2---:R2:W-:Y:S04]  /*9510*/  STG.E desc[UR4][R6.64+0x8], R47 ;  /* 0x0000082f06007986 */ /* 0x0045e8000c101904 */
[----:B------:R-:W3:Y:S04]  /*9520*/  LDG.E R49, desc[UR6][R36.64+0xc] ;  /* 0x00000c0624317981 */ /* 0x000ee8000c1e1900 */
[----:B---3--:R3:W-:Y:S04]  /*9530*/  STG.E desc[UR4][R6.64+0xc], R49 ;  /* 0x00000c3106007986 */ /* 0x0087e8000c101904 */
[----:B0-----:R-:W4:Y:S04]  /*9540*/  LDG.E R41, desc[UR6][R36.64+0x10] ;  /* 0x0000100624297981 */ /* 0x001f28000c1e1900 */
[----:B----4-:R0:W-:Y:S04]  /*9550*/  STG.E desc[UR4][R6.64+0x10], R41 ;  /* 0x0000102906007986 */ /* 0x0101e8000c101904 */
[----:B-1----:R-:W4:Y:S04]  /*9560*/  LDG.E R45, desc[UR6][R36.64+0x14] ;  /* 0x00001406242d7981 */ /* 0x002f28000c1e1900 */
[----:B----4-:R1:W-:Y:S04]  /*9570*/  STG.E desc[UR4][R6.64+0x14], R45 ;  /* 0x0000142d06007986 */ /* 0x0103e8000c101904 */
[----:B--2---:R-:W2:Y:S04]  /*9580*/  LDG.E R47, desc[UR6][R36.64+0x18] ;  /* 0x00001806242f7981 */ /* 0x004ea8000c1e1900 */
[----:B--2---:R2:W-:Y:S04]  /*9590*/  STG.E desc[UR4][R6.64+0x18], R47 ;  /* 0x0000182f06007986 */ /* 0x0045e8000c101904 */
[----:B---3--:R-:W3:Y:S04]  /*95a0*/  LDG.E R49, desc[UR6][R36.64+0x1c] ;  /* 0x00001c0624317981 */ /* 0x008ee8000c1e1900 */
        /* <DEDUP_REMOVED lines=13> */
[----:B--2---:R-:W2:Y:S01]  /*9680*/  LDG.E R47, desc[UR6][R36.64+0x38] ;  /* 0x00003806242f7981 */ /* 0x004ea2000c1e1900 */
[----:B------:R-:W-:-:S05]  /*9690*/  VIADD R39, R39, 0x10 ;  /* 0x0000001027277836 */ /* 0x000fca0000000000 */
[----:B------:R-:W-:Y:S01]  /*96a0*/  ISETP.NE.AND P0, PT, R39, R26, PT ;  /* 0x0000001a2700720c */ /* 0x000fe20003f05270 */
[----:B--2---:R0:W-:Y:S04]  /*96b0*/  STG.E desc[UR4][R6.64+0x38], R47 ;  /* 0x0000382f06007986 */ /* 0x0041e8000c101904 */
[----:B---3--:R-:W2:Y:S04]  /*96c0*/  LDG.E R49, desc[UR6][R36.64+0x3c] ;  /* 0x00003c0624317981 */ /* 0x008ea8000c1e1900 */
[----:B--2---:R0:W-:Y:S04]  /*96d0*/  STG.E desc[UR4][R6.64+0x3c], R49 ;  /* 0x00003c3106007986 */ /* 0x0041e8000c101904 */
[----:B------:R-:W-:Y:S05]  /*96e0*/  @P0 BRA `(.L_x_58) ;  /* 0xfffffffc005c0947 */ /* 0x000fea000383ffff */
[----:B------:R-:W-:Y:S05]  /*96f0*/  BSYNC.RECONVERGENT B1 ;  /* 0x0000000000017941 */ /* 0x000fea0003800200 */
.L_x_57:
[----:B------:R-:W-:-:S07]  /*9700*/  IMAD.MOV.U32 R39, RZ, RZ, R26 ;  /* 0x000000ffff277224 */ /* 0x000fce00078e001a */
.L_x_56:
[----:B------:R-:W-:-:S13]  /*9710*/  ISETP.NE.AND P0, PT, R28, RZ, PT ;  /* 0x000000ff1c00720c */ /* 0x000fda0003f05270 */
[----:B------:R-:W-:Y:S05]  /*9720*/  @!P0 BRA `(.L_x_55) ;  /* 0x0000000400088947 */ /* 0x000fea0003800000 */
[----:B------:R-:W-:Y:S01]  /*9730*/  VIADD R4, R28, 0xffffffff ;  /* 0xffffffff1c047836 */ /* 0x000fe20000000000 */
[----:B------:R-:W-:-:S04]  /*9740*/  ISETP.NE.AND P1, PT, R27, RZ, PT ;  /* 0x000000ff1b00720c */ /* 0x000fc80003f25270 */
[----:B------:R-:W-:-:S13]  /*9750*/  ISETP.GE.U32.AND P0, PT, R4, 0x7, PT ;  /* 0x000000070400780c */ /* 0x000fda0003f06070 */
[----:B------:R-:W-:Y:S05]  /*9760*/  @!P0 BRA `(.L_x_59) ;  /* 0x00000000005c8947 */ /* 0x000fea0003800000 */
        /* <DEDUP_REMOVED lines=16> */
[----:B-1----:R-:W5:Y:S04]  /*9870*/  LDG.E R45, desc[UR6][R36.64+0x14] ;  /* 0x00001406242d7981 */ /* 0x002f68000c1e1900 */
[----:B-----5:R4:W-:Y:S04]  /*9880*/  STG.E desc[UR4][R6.64+0x14], R45 ;  /* 0x0000142d06007986 */ /* 0x0209e8000c101904 */
[----:B--2---:R-:W2:Y:S04]  /*9890*/  LDG.E R47, desc[UR6][R36.64+0x18] ;  /* 0x00001806242f7981 */ /* 0x004ea8000c1e1900 */
[----:B--2---:R4:W-:Y:S04]  /*98a0*/  STG.E desc[UR4][R6.64+0x18], R47 ;  /* 0x0000182f06007986 */ /* 0x0049e8000c101904 */
[----:B---3--:R-:W2:Y:S01]  /*98b0*/  LDG.E R49, desc[UR6][R36.64+0x1c] ;  /* 0x00001c0624317981 */ /* 0x008ea2000c1e1900 */
[----:B------:R-:W-:-:S03]  /*98c0*/  VIADD R39, R39, 0x8 ;  /* 0x0000000827277836 */ /* 0x000fc60000000000 */
[----:B--2---:R4:W-:Y:S04]  /*98d0*/  STG.E desc[UR4][R6.64+0x1c], R49 ;  /* 0x00001c3106007986 */ /* 0x0049e8000c101904 */
.L_x_59:
[----:B------:R-:W-:Y:S05]  /*98e0*/  @!P1 BRA `(.L_x_55) ;  /* 0x0000000000989947 */ /* 0x000fea0003800000 */
[----:B------:R-:W-:Y:S01]  /*98f0*/  VIADD R4, R27, 0xffffffff ;  /* 0xffffffff1b047836 */ /* 0x000fe20000000000 */
[----:B------:R-:W-:-:S04]  /*9900*/  ISETP.NE.AND P1, PT, R25, RZ, PT ;  /* 0x000000ff1900720c */ /* 0x000fc80003f25270 */
[----:B------:R-:W-:-:S13]  /*9910*/  ISETP.GE.U32.AND P0, PT, R4, 0x3, PT ;  /* 0x000000030400780c */ /* 0x000fda0003f06070 */
[----:B------:R-:W-:Y:S05]  /*9920*/  @!P0 BRA `(.L_x_60) ;  /* 0x00000000003c8947 */ /* 0x000fea0003800000 */
[----:B------:R-:W-:Y:S01]  /*9930*/  R2UR UR4, R22 ;  /* 0x00000000160472ca */ /* 0x000fe200000e0000 */
[----:B0---4-:R-:W-:Y:S01]  /*9940*/  IMAD.WIDE.U32 R6, R39, 0x4, R10 ;  /* 0x0000000427067825 */ /* 0x011fe200078e000a */
[----:B------:R-:W-:-:S13]  /*9950*/  R2UR UR5, R23 ;  /* 0x00000000170572ca */ /* 0x000fda00000e0000 */
[----:B------:R-:W2:Y:S01]  /*9960*/  LDG.E R41, desc[UR4][R6.64] ;  /* 0x0000000406297981 */ /* 0x000ea2000c1e1900 */
        /* <DEDUP_REMOVED lines=8> */
[----:B------:R-:W2:Y:S01]  /*99f0*/  LDG.E R49, desc[UR6][R6.64+0xc] ;  /* 0x00000c0606317981 */ /* 0x000ea2000c1e1900 */
[----:B------:R-:W-:-:S03]  /*9a00*/  VIADD R39, R39, 0x4 ;  /* 0x0000000427277836 */ /* 0x000fc60000000000 */
[----:B--2---:R1:W-:Y:S04]  /*9a10*/  STG.E desc[UR4][R36.64+0xc], R49 ;  /* 0x00000c3124007986 */ /* 0x0043e8000c101904 */
.L_x_60:
[----:B------:R-:W-:Y:S05]  /*9a20*/  @!P1 BRA `(.L_x_55) ;  /* 0x0000000000489947 */ /* 0x000fea0003800000 */
[----:B------:R-:W-:Y:S01]  /*9a30*/  R2UR UR4, R22 ;  /* 0x00000000160472ca */ /* 0x000fe200000e0000 */
[----:B0---4-:R-:W-:Y:S01]  /*9a40*/  IMAD.WIDE.U32 R6, R39, 0x4, R10 ;  /* 0x0000000427067825 */ /* 0x011fe200078e000a */
[----:B------:R-:W-:-:S13]  /*9a50*/  R2UR UR5, R23 ;  /* 0x00000000170572ca */ /* 0x000fda00000e0000 */
[----:B-1----:R-:W2:Y:S01]  /*9a60*/  LDG.E R41, desc[UR4][R6.64] ;  /* 0x0000000406297981 */ /* 0x002ea2000c1e1900 */
[----:B------:R-:W-:Y:S01]  /*9a70*/  ISETP.NE.AND P0, PT, R25, 0x1, PT ;  /* 0x000000011900780c */ /* 0x000fe20003f05270 */
[----:B------:R-:W-:-:S05]  /*9a80*/  IMAD.WIDE.U32 R36, R39, 0x4, R16 ;  /* 0x0000000427247825 */ /* 0x000fca00078e0010 */
[----:B--2---:R2:W-:Y:S07]  /*9a90*/  STG.E desc[UR4][R36.64], R41 ;  /* 0x0000002924007986 */ /* 0x0045ee000c101904 */
[----:B------:R-:W-:Y:S05]  /*9aa0*/  @!P0 BRA `(.L_x_55) ;  /* 0x0000000000288947 */ /* 0x000fea0003800000 */
[----:B------:R-:W-:Y:S02]  /*9ab0*/  R2UR UR4, R22 ;  /* 0x00000000160472ca */ /* 0x000fe400000e0000 */
[----:B------:R-:W-:-:S13]  /*9ac0*/  R2UR UR5, R23 ;  /* 0x00000000170572ca */ /* 0x000fda00000e0000 */
[----:B------:R-:W3:Y:S01]  /*9ad0*/  LDG.E R39, desc[UR4][R6.64+0x4] ;  /* 0x0000040406277981 */ /* 0x000ee2000c1e1900 */
[----:B------:R-:W-:-:S03]  /*9ae0*/  ISETP.NE.AND P0, PT, R25, 0x2, PT ;  /* 0x000000021900780c */ /* 0x000fc60003f05270 */
[----:B---3--:R3:W-:Y:S10]  /*9af0*/  STG.E desc[UR4][R36.64+0x4], R39 ;  /* 0x0000042724007986 */ /* 0x0087f4000c101904 */
[----:B------:R-:W-:Y:S05]  /*9b00*/  @!P0 BRA `(.L_x_55) ;  /* 0x0000000000108947 */ /* 0x000fea0003800000 */
[----:B------:R-:W-:Y:S02]  /*9b10*/  R2UR UR4, R22 ;  /* 0x00000000160472ca */ /* 0x000fe400000e0000 */
[----:B------:R-:W-:-:S13]  /*9b20*/  R2UR UR5, R23 ;  /* 0x00000000170572ca */ /* 0x000fda00000e0000 */
[----:B------:R-:W4:Y:S04]  /*9b30*/  LDG.E R7, desc[UR4][R6.64+0x8] ;  /* 0x0000080406077981 */ /* 0x000f28000c1e1900 */
[----:B----4-:R0:W-:Y:S02]  /*9b40*/  STG.E desc[UR4][R36.64+0x8], R7 ;  /* 0x0000080724007986 */ /* 0x0101e4000c101904 */
.L_x_55:
[----:B------:R-:W-:-:S13]  /*9b50*/  ISETP.GT.AND P0, PT, R38, 0x1, PT ;  /* 0x000000012600780c */ /* 0x000fda0003f04270 */
[----:B------:R-:W-:Y:S05]  /*9b60*/  @!P0 BRA `(.L_x_61) ;  /* 0x0000000000e88947 */ /* 0x000fea0003800000 */
[----:B------:R-:W-:Y:S01]  /*9b70*/  ISETP.GE.AND P0, PT, R38, 0x5, PT ;  /* 0x000000052600780c */ /* 0x000fe20003f06270 */
[----:B0---4-:R-:W-:-:S12]  /*9b80*/  IMAD.MOV.U32 R7, RZ, RZ, 0x1 ;  /* 0x00000001ff077424 */ /* 0x011fd800078e00ff */
[----:B------:R-:W-:Y:S05]  /*9b90*/  @!P0 BRA `(.L_x_62) ;  /* 0x0000000000788947 */ /* 0x000fea0003800000 */
[----:B-123--:R-:W-:-:S07]  /*9ba0*/  IMAD.MOV.U32 R37, RZ, RZ, 0x1 ;  /* 0x00000001ff257424 */ /* 0x00efce00078e00ff */
.L_x_63:
[C---:B------:R-:W-:Y:S01]  /*9bb0*/  R2UR UR4, R22.reuse ;  /* 0x00000000160472ca */ /* 0x040fe200000e0000 */
[----:B0-----:R-:W-:Y:S01]  /*9bc0*/  IMAD.WIDE.U32 R6, R37, 0x4, R16 ;  /* 0x0000000425067825 */ /* 0x001fe200078e0010 */
        /* <DEDUP_REMOVED lines=8> */
[----:B------:R-:W-:Y:S02]  /*9c50*/  R2UR UR12, R22 ;  /* 0x00000000160c72ca */ /* 0x000fe400000e0000 */
[----:B------:R-:W-:Y:S01]  /*9c60*/  R2UR UR13, R23 ;  /* 0x00000000170d72ca */ /* 0x000fe200000e0000 */
[----:B------:R-:W2:Y:S04]  /*9c70*/  LDG.E R39, desc[UR6][R6.64] ;  /* 0x0000000606277981 */ /* 0x000ea8000c1e1900 */
[----:B------:R-:W3:Y:S04]  /*9c80*/  LDG.E R34, desc[UR8][R6.64+0x4] ;  /* 0x0000040806227981 */ /* 0x000ee8000c1e1900 */
[----:B------:R-:W4:Y:S04]  /*9c90*/  LDG.E R36, desc[UR10][R6.64+0x8] ;  /* 0x0000080a06247981 */ /* 0x000f28000c1e1900 */
[----:B------:R-:W5:Y:S01]  /*9ca0*/  LDG.E R44, desc[UR12][R6.64+0xc] ;  /* 0x00000c0c062c7981 */ /* 0x000f62000c1e1900 */
[----:B------:R-:W-:-:S05]  /*9cb0*/  VIADD R49, R37, 0x3 ;  /* 0x0000000325317836 */ /* 0x000fca0000000000 */
[----:B------:R-:W-:Y:S01]  /*9cc0*/  ISETP.NE.AND P0, PT, R49, R8, PT ;  /* 0x000000083100720c */ /* 0x000fe20003f05270 */
[----:B------:R-:W-:Y:S02]  /*9cd0*/  VIADD R37, R37, 0x4 ;  /* 0x0000000425257836 */ /* 0x000fe40000000000 */
[----:B--2---:R-:W-:-:S04]  /*9ce0*/  IMAD.IADD R39, R4, 0x1, R39 ;  /* 0x0000000104277824 */ /* 0x004fc800078e0227 */
[----:B---3--:R-:W-:-:S04]  /*9cf0*/  IMAD.IADD R41, R39, 0x1, R34 ;  /* 0x0000000127297824 */ /* 0x008fc800078e0222 */
[----:B----4-:R-:W-:-:S04]  /*9d00*/  IMAD.IADD R45, R41, 0x1, R36 ;  /* 0x00000001292d7824 */ /* 0x010fc800078e0224 */
[----:B-----5:R-:W-:Y:S01]  /*9d10*/  IMAD.IADD R47, R45, 0x1, R44 ;  /* 0x000000012d2f7824 */ /* 0x020fe200078e022c */
[----:B------:R0:W-:Y:S04]  /*9d20*/  STG.E desc[UR4][R6.64], R39 ;  /* 0x0000002706007986 */ /* 0x0001e8000c101904 */
[----:B------:R0:W-:Y:S04]  /*9d30*/  STG.E desc[UR6][R6.64+0x4], R41 ;  /* 0x0000042906007986 */ /* 0x0001e8000c101906 */
[----:B------:R0:W-:Y:S04]  /*9d40*/  STG.E desc[UR8][R6.64+0x8], R45 ;  /* 0x0000082d06007986 */ /* 0x0001e8000c101908 */
[----:B------:R0:W-:Y:S01]  /*9d50*/  STG.E desc[UR10][R6.64+0xc], R47 ;  /* 0x00000c2f06007986 */ /* 0x0001e2000c10190a */
[----:B------:R-:W-:Y:S05]  /*9d60*/  @P0 BRA `(.L_x_63) ;  /* 0xfffffffc00900947 */ /* 0x000fea000383ffff */
[----:B0-----:R-:W-:-:S07]  /*9d70*/  IMAD.MOV.U32 R7, RZ, RZ, R37 ;  /* 0x000000ffff077224 */ /* 0x001fce00078e0025 */
.L_x_62:
[----:B------:R-:W-:-:S13]  /*9d80*/  ISETP.NE.AND P0, PT, R40, RZ, PT ;  /* 0x000000ff2800720c */ /* 0x000fda0003f05270 */
[----:B------:R-:W-:Y:S05]  /*9d90*/  @!P0 BRA `(.L_x_61) ;  /* 0x00000000005c8947 */ /* 0x000fea0003800000 */
[C---:B------:R-:W-:Y:S01]  /*9da0*/  R2UR UR4, R22.reuse ;  /* 0x00000000160472ca */ /* 0x040fe200000e0000 */
[----:B------:R-:W-:Y:S01]  /*9db0*/  IMAD.WIDE R6, R7, 0x4, R16 ;  /* 0x0000000407067825 */ /* 0x000fe200078e0210 */
[C---:B------:R-:W-:Y:S02]  /*9dc0*/  R2UR UR5, R23.reuse ;  /* 0x00000000170572ca */ /* 0x040fe400000e0000 */
[----:B------:R-:W-:Y:S02]  /*9dd0*/  R2UR UR6, R22 ;  /* 0x00000000160672ca */ /* 0x000fe400000e0000 */
[----:B------:R-:W-:-:S09]  /*9de0*/  R2UR UR7, R23 ;  /* 0x00000000170772ca */ /* 0x000fd200000e0000 */
[----:B------:R-:W4:Y:S04]  /*9df0*/  LDG.E R4, desc[UR4][R6.64+-0x4] ;  /* 0xfffffc0406047981 */ /* 0x000f28000c1e1900 */
[----:B-123--:R-:W4:Y:S01]  /*9e00*/  LDG.E R37, desc[UR6][R6.64] ;  /* 0x0000000606257981 */ /* 0x00ef22000c1e1900 */
[----:B------:R-:W-:Y:S01]  /*9e10*/  ISETP.NE.AND P0, PT, R40, 0x1, PT ;  /* 0x000000012800780c */ /* 0x000fe20003f05270 */
[----:B----4-:R-:W-:-:S05]  /*9e20*/  IMAD.IADD R37, R4, 0x1, R37 ;  /* 0x0000000104257824 */ /* 0x010fca00078e0225 */
[----:B------:R0:W-:Y:S07]  /*9e30*/  STG.E desc[UR4][R6.64], R37 ;  /* 0x0000002506007986 */ /* 0x0001ee000c101904 */
[----:B------:R-:W-:Y:S05]  /*9e40*/  @!P0 BRA `(.L_x_61) ;  /* 0x0000000000308947 */ /* 0x000fea0003800000 */
[----:B------:R-:W-:Y:S02]  /*9e50*/  R2UR UR4, R22 ;  /* 0x00000000160472ca */ /* 0x000fe400000e0000 */
[----:B------:R-:W-:-:S13]  /*9e60*/  R2UR UR5, R23 ;  /* 0x00000000170572ca */ /* 0x000fda00000e0000 */
[----:B------:R-:W0:Y:S01]  /*9e70*/  LDG.E R4, desc[UR4][R6.64+0x4] ;  /* 0x0000040406047981 */ /* 0x000e22000c1e1900 */
[----:B------:R-:W-:Y:S01]  /*9e80*/  ISETP.NE.AND P0, PT, R40, 0x2, PT ;  /* 0x000000022800780c */ /* 0x000fe20003f05270 */
[----:B0-----:R-:W-:-:S05]  /*9e90*/  IMAD.IADD R37, R37, 0x1, R4 ;  /* 0x0000000125257824 */ /* 0x001fca00078e0204 */
[----:B------:R0:W-:Y:S07]  /*9ea0*/  STG.E desc[UR4][R6.64+0x4], R37 ;  /* 0x0000042506007986 */ /* 0x0001ee000c101904 */
[----:B------:R-:W-:Y:S05]  /*9eb0*/  @!P0 BRA `(.L_x_61) ;  /* 0x0000000000148947 */ /* 0x000fea0003800000 */
[----:B------:R-:W-:Y:S02]  /*9ec0*/  R2UR UR4, R22 ;  /* 0x00000000160472ca */ /* 0x000fe400000e0000 */
[----:B------:R-:W-:-:S13]  /*9ed0*/  R2UR UR5, R23 ;  /* 0x00000000170572ca */ /* 0x000fda00000e0000 */
[----:B------:R-:W0:Y:S02]  /*9ee0*/  LDG.E R4, desc[UR4][R6.64+0x8] ;  /* 0x0000080406047981 */ /* 0x000e24000c1e1900 */
[----:B0-----:R-:W-:-:S05]  /*9ef0*/  IMAD.IADD R37, R37, 0x1, R4 ;  /* 0x0000000125257824 */ /* 0x001fca00078e0204 */
[----:B------:R0:W-:Y:S02]  /*9f00*/  STG.E desc[UR4][R6.64+0x8], R37 ;  /* 0x0000082506007986 */ /* 0x0001e4000c101904 */
.L_x_61:
[----:B------:R-:W-:Y:S01]  /*9f10*/  SHF.R.U32.HI R4, RZ, 0x2, R5 ;  /* 0x00000002ff047819 */ /* 0x000fe20000011605 */
[----:B------:R-:W-:Y:S01]  /*9f20*/  VIADD R34, R0, 0x10974f ;  /* 0x0010974f00227836 */ /* 0x000fe20000000000 */
[----:B------:R-:W-:Y:S01]  /*9f30*/  ISETP.GE.AND P0, PT, R38, 0x1, PT ;  /* 0x000000012600780c */ /* 0x000fe20003f06270 */
[----:B------:R-:W-:Y:S01]  /*9f40*/  IMAD.MOV.U32 R44, RZ, RZ, R51 ;  /* 0x000000ffff2c7224 */ /* 0x000fe200078e0033 */
[----:B------:R-:W-:Y:S01]  /*9f50*/  LOP3.LUT R4, R4, R5, RZ, 0x3c, !PT ;  /* 0x0000000504047212 */ /* 0x000fe200078e3cff */
[----:B------:R-:W-:Y:S02]  /*9f60*/  IMAD.SHL.U32 R5, R51, 0x10, RZ ;  /* 0x0000001033057824 */ /* 0x000fe400078e00ff */
[----:B------:R-:W-:Y:S02]  /*9f70*/  IMAD.MOV.U32 R46, RZ, RZ, R43 ;  /* 0x000000ffff2e7224 */ /* 0x000fe400078e002b */
[----:B0---4-:R-:W-:Y:S02]  /*9f80*/  IMAD.SHL.U32 R6, R4, 0x2, RZ ;  /* 0x0000000204067824 */ /* 0x011fe400078e00ff */
[----:B-1----:R-:W-:-:S03]  /*9f90*/  IMAD.MOV.U32 R45, RZ, RZ, R3 ;  /* 0x000000ffff2d7224 */ /* 0x002fc600078e0003 */
[----:B------:R-:W-:Y:S01]  /*9fa0*/  LOP3.LUT R6, R4, R6, R5, 0x96, !PT ;  /* 0x0000000604067212 */ /* 0x000fe200078e9605 */
[----:B------:R-:W-:-:S03]  /*9fb0*/  IMAD.MOV.U32 R5, RZ, RZ, R2 ;  /* 0x000000ffff057224 */ /* 0x000fc600078e0002 */
[----:B--2---:R-:W-:Y:S01]  /*9fc0*/  LOP3.LUT R41, R6, R51, RZ, 0x3c, !PT ;  /* 0x0000003306297212 */ /* 0x004fe200078e3cff */
[----:B------:R-:W-:Y:S06]  /*9fd0*/  @!P0 BRA `(.L_x_54) ;  /* 0x0000001c00348947 */ /* 0x000fec0003800000 */
[----:B------:R-:W0:Y:S01]  /*9fe0*/  I2F.U32.RP R6, R9 ;  /* 0x0000000900067306 */ /* 0x000e220000209000 */
[----:B------:R-:W-:Y:S01]  /*9ff0*/  ISETP.NE.U32.AND P1, PT, R9, RZ, PT ;  /* 0x000000ff0900720c */ /* 0x000fe20003f25070 */
[----:B---3--:R-:W-:-:S06]  /*a000*/  IMAD.MOV.U32 R37, RZ, RZ, RZ ;  /* 0x000000ffff257224 */ /* 0x008fcc00078e00ff */
[----:B0-----:R-:W0:Y:S02]  /*a010*/  MUFU.RCP R6, R6 ;  /* 0x0000000600067308 */ /* 0x001e240000001000 */
[----:B0-----:R-:W-:-:S06]  /*a020*/  VIADD R4, R6, 0xffffffe ;  /* 0x0ffffffe06047836 */ /* 0x001fcc0000000000 */
[----:B------:R0:W1:Y:S02]  /*a030*/  F2I.FTZ.U32.TRUNC.NTZ R5, R4 ;  /* 0x0000000400057305 */ /* 0x000064000021f000 */
[----:B0-----:R-:W-:Y:S02]  /*a040*/  IMAD.MOV.U32 R4, RZ, RZ, RZ ;  /* 0x000000ffff047224 */ /* 0x001fe400078e00ff */
[----:B-1----:R-:W-:-:S04]  /*a050*/  IMAD.MOV R0, RZ, RZ, -R5 ;  /* 0x000000ffff007224 */ /* 0x002fc800078e0a05 */
[----:B------:R-:W-:Y:S02]  /*a060*/  IMAD R7, R0, R9, RZ ;  /* 0x0000000900077224 */ /* 0x000fe400078e02ff */
[----:B------:R-:W-:Y:S02]  /*a070*/  IMAD.IADD R0, R34, 0x1, R41 ;  /* 0x0000000122007824 */ /* 0x000fe400078e0229 */
[----:B------:R-:W-:-:S06]  /*a080*/  IMAD.HI.U32 R5, R5, R7, R4 ;  /* 0x0000000705057227 */ /* 0x000fcc00078e0004 */
[----:B------:R-:W-:-:S04]  /*a090*/  IMAD.HI.U32 R5, R5, R0, RZ ;  /* 0x0000000005057227 */ /* 0x000fc800078e00ff */
[----:B------:R-:W-:-:S04]  /*a0a0*/  IMAD.MOV R5, RZ, RZ, -R5 ;  /* 0x000000ffff057224 */ /* 0x000fc800078e0a05 */
[----:B------:R-:W-:-:S05]  /*a0b0*/  IMAD R0, R9, R5, R0 ;  /* 0x0000000509007224 */ /* 0x000fca00078e0200 */
[----:B------:R-:W-:-:S13]  /*a0c0*/  ISETP.GE.U32.AND P0, PT, R0, R9, PT ;  /* 0x000000090000720c */ /* 0x000fda0003f06070 */
[----:B------:R-:W-:-:S05]  /*a0d0*/  @P0 IMAD.IADD R0, R0, 0x1, -R9 ;  /* 0x0000000100000824 */ /* 0x000fca00078e0a09 */
[----:B------:R-:W-:-:S13]  /*a0e0*/  ISETP.GE.U32.AND P0, PT, R0, R9, PT ;  /* 0x000000090000720c */ /* 0x000fda0003f06070 */
[----:B------:R-:W-:Y:S01]  /*a0f0*/  @P0 IMAD.IADD R0, R0, 0x1, -R9 ;  /* 0x0000000100000824 */ /* 0x000fe200078e0a09 */
[----:B------:R-:W-:-:S05]  /*a100*/  @!P1 LOP3.LUT R0, RZ, R9, RZ, 0x33, !PT ;  /* 0x00000009ff009212 */ /* 0x000fca00078e33ff */
[----:B------:R-:W-:-:S07]  /*a110*/  VIADD R39, R0, 0x1 ;  /* 0x0000000100277836 */ /* 0x000fce0000000000 */
.L_x_67:
[----:B------:R-:W-:Y:S01]  /*a120*/  R2UR UR4, R22 ;  /* 0x00000000160472ca */ /* 0x000fe200000e0000 */
[----:B------:R-:W-:Y:S01]  /*a130*/  IMAD.WIDE.U32 R6, R37, 0x4, R10 ;  /* 0x0000000425067825 */ /* 0x000fe200078e000a */
[----:B------:R-:W-:-:S13]  /*a140*/  R2UR UR5, R23 ;  /* 0x00000000170572ca */ /* 0x000fda00000e0000 */
[----:B------:R-:W2:Y:S01]  /*a150*/  LDG.E R0, desc[UR4][R6.64] ;  /* 0x0000000406007981 */ /* 0x000ea2000c1e1900 */
[----:B------:R-:W-:Y:S01]  /*a160*/  BSSY.RELIABLE B1, `(.L_x_64) ;  /* 0x0000013000017945 */ /* 0x000fe20003800100 */
[----:B--2---:R-:W-:-:S13]  /*a170*/  ISETP.NE.AND P0, PT, R0, 0x1, PT ;  /* 0x000000010000780c */ /* 0x004fda0003f05270 */
[----:B------:R-:W-:Y:S05]  /*a180*/  @P0 BRA `(.L_x_65) ;  /* 0x00000000001c0947 */ /* 0x000fea0003800000 */
[----:B------:R-:W-:Y:S01]  /*a190*/  R2UR UR4, R22 ;  /* 0x00000000160472ca */ /* 0x000fe200000e0000 */
[----:B------:R-:W-:Y:S01]  /*a1a0*/  IMAD.WIDE.U32 R4, R37, 0x4, R16 ;  /* 0x0000000425047825 */ /* 0x000fe200078e0010 */
[----:B------:R-:W-:-:S13]  /*a1b0*/  R2UR UR5, R23 ;  /* 0x00000000170572ca */ /* 0x000fda00000e0000 */
[----:B------:R-:W2:Y:S02]  /*a1c0*/  LDG.E R4, desc[UR4][R4.64] ;  /* 0x0000000404047981 */ /* 0x000ea4000c1e1900 */
[----:B--2---:R-:W-:-:S13]  /*a1d0*/  ISETP.NE.AND P0, PT, R4, R39, PT ;  /* 0x000000270400720c */ /* 0x004fda0003f05270 */
[----:B------:R-:W-:Y:S05]  /*a1e0*/  @!P0 BREAK.RELIABLE B1 ;  /* 0x0000000000018942 */ /* 0x000fea0003800100 */
[----:B------:R-:W-:Y:S05]  /*a1f0*/  @!P0 BRA `(.L_x_66) ;  /* 0x00000000002c8947 */ /* 0x000fea0003800000 */
.L_x_65:
[----:B------:R-:W0:Y:S01]  /*a200*/  LDCU UR4, c[0x3][0x50] ;  /* 0x00c00a00ff0477ac */ /* 0x000e220008000800 */
[----:B------:R-:W-:Y:S02]  /*a210*/  VIADD R37, R37, 0x1 ;  /* 0x0000000125257836 */ /* 0x000fe40000000000 */
[----:B------:R-:W-:Y:S02]  /*a220*/  IMAD.MOV.U32 R44, RZ, RZ, R51 ;  /* 0x000000ffff2c7224 */ /* 0x000fe400078e0033 */
[----:B------:R-:W-:Y:S02]  /*a230*/  IMAD.MOV.U32 R46, RZ, RZ, R43 ;  /* 0x000000ffff2e7224 */ /* 0x000fe400078e002b */
[----:B------:R-:W-:Y:S02]  /*a240*/  IMAD.MOV.U32 R45, RZ, RZ, R3 ;  /* 0x000000ffff2d7224 */ /* 0x000fe400078e0003 */
[----:B------:R-:W-:Y:S01]  /*a250*/  IMAD.MOV.U32 R5, RZ, RZ, R2 ;  /* 0x000000ffff057224 */ /* 0x000fe200078e0002 */
[----:B0-----:R-:W-:-:S13]  /*a260*/  ISETP.NE.AND P0, PT, R37, UR4, PT ;  /* 0x0000000425007c0c */ /* 0x001fda000bf05270 */
[----:B------:R-:W-:Y:S05]  /*a270*/  @!P0 BREAK.RELIABLE B1 ;  /* 0x0000000000018942 */ /* 0x000fea0003800100 */
[----:B------:R-:W-:Y:S05]  /*a280*/  @!P0 BRA `(.L_x_54) ;  /* 0x0000001800888947 */ /* 0x000fea0003800000 */
[----:B------:R-:W-:Y:S05]  /*a290*/  BSYNC.RELIABLE B1 ;  /* 0x0000000000017941 */ /* 0x000fea0003800100 */
.L_x_64:
[----:B------:R-:W-:Y:S05]  /*a2a0*/  BRA `(.L_x_67) ;  /* 0xfffffffc009c7947 */ /* 0x000fea000383ffff */
.L_x_66:
[----:B------:R-:W-:Y:S01]  /*a2b0*/  R2UR UR4, R22 ;  /* 0x00000000160472ca */ /* 0x000fe200000e0000 */
[----:B------:R-:W-:Y:S01]  /*a2c0*/  IMAD.WIDE.U32 R4, R37, 0x4, R12 ;  /* 0x0000000425047825 */ /* 0x000fe200078e000c */
[----:B------:R-:W-:-:S13]  /*a2d0*/  R2UR UR5, R23 ;  /* 0x00000000170572ca */ /* 0x000fda00000e0000 */
[----:B------:R0:W5:Y:S01]  /*a2e0*/  LDG.E R38, desc[UR4][R4.64] ;  /* 0x0000000404267981 */ /* 0x000162000c1e1900 */
[----:B------:R-:W-:Y:S04]  /*a2f0*/  BSSY.RECONVERGENT B2, `(.L_x_68) ;  /* 0x0000163000027945 */ /* 0x000fe80003800200 */
[----:B------:R-:W-:Y:S01]  /*a300*/  BSSY.RELIABLE B3, `(.L_x_69) ;  /* 0x000009a000037945 */ /* 0x000fe20003800100 */
[----:B------:R-:W-:Y:S02]  /*a310*/  IMAD.MOV.U32 R36, RZ, RZ, RZ ;  /* 0x000000ffff247224 */ /* 0x000fe400078e00ff */
[----:B------:R-:W-:-:S07]  /*a320*/  IMAD.MOV.U32 R39, RZ, RZ, RZ ;  /* 0x000000ffff277224 */ /* 0x000fce00078e00ff */
.L_x_81:
[----:B------:R-:W-:Y:S01]  /*a330*/  ISETP.NE.AND P0, PT, R37, R39, PT ;  /* 0x000000272500720c */ /* 0x000fe20003f05270 */
[----:B------:R-:W-:-:S12]  /*a340*/  BSSY.RELIABLE B4, `(.L_x_70) ;  /* 0x0000092000047945 */ /* 0x000fd80003800100 */
[----:B------:R-:W-:Y:S05]  /*a350*/  @!P0 BRA `(.L_x_71) ;  /* 0x0000000800408947 */ /* 0x000fea0003800000 */
[----:B------:R-:W-:Y:S01]  /*a360*/  R2UR UR4, R22 ;  /* 0x00000000160472ca */ /* 0x000fe200000e0000 */
[----:B0-----:R-:W-:Y:S01]  /*a370*/  IMAD.WIDE.U32 R4, R39, 0x4, R10 ;  /* 0x0000000427047825 */ /* 0x001fe200078e000a */
[----:B------:R-:W-:-:S13]  /*a380*/  R2UR UR5, R23 ;  /* 0x00000000170572ca */ /* 0x000fda00000e0000 */
[----:B------:R-:W2:Y:S02]  /*a390*/  LDG.E R4, desc[UR4][R4.64] ;  /* 0x0000000404047981 */ /* 0x000ea4000c1e1900 */
[----:B--2---:R-:W-:-:S13]  /*a3a0*/  ISETP.NE.AND P0, PT, R4, 0x1, PT ;  /* 0x000000010400780c */ /* 0x004fda0003f05270 */
[----:B------:R-:W-:Y:S05]  /*a3b0*/  @P0 BRA `(.L_x_71) ;  /* 0x0000000800280947 */ /* 0x000fea0003800000 */
[----:B------:R-:W-:Y:S01]  /*a3c0*/  R2UR UR4, R22 ;  /* 0x00000000160472ca */ /* 0x000fe200000e0000 */
[----:B------:R-:W-:Y:S01]  /*a3d0*/  IMAD.WIDE.U32 R4, R39, 0x4, R12 ;  /* 0x0000000427047825 */ /* 0x000fe200078e000c */
[----:B------:R-:W-:-:S13]  /*a3e0*/  R2UR UR5, R23 ;  /* 0x00000000170572ca */ /* 0x000fda00000e0000 */
[----:B------:R-:W2:Y:S01]  /*a3f0*/  LDG.E R5, desc[UR4][R4.64] ;  /* 0x0000000404057981 */ /* 0x000ea2000c1e1900 */
[----:B------:R-:W0:Y:S01]  /*a400*/  LDCU UR4, c[0x3][0x54] ;  /* 0x00c00a80ff0477ac */ /* 0x000e220008000800 */
[----:B--2--5:R-:W-:-:S04]  /*a410*/  FADD R0, R38, -R5 ;  /* 0x8000000526007221 */ /* 0x024fc80000000000 */
[C---:B0-----:R-:W-:Y:S01]  /*a420*/  FADD R45, |R0|.reuse, -UR4 ;  /* 0x80000004002d7e21 */ /* 0x041fe20008000200 */
[----:B------:R-:W-:-:S04]  /*a430*/  FSETP.GT.AND P0, PT, |R0|, R29, PT ;  /* 0x0000001d0000720b */ /* 0x000fc80003f04200 */
[----:B------:R-:W-:Y:S01]  /*a440*/  FSEL R45, R45, |R0|, P0 ;  /* 0x400000002d2d7208 */ /* 0x000fe20000000000 */
[----:B------:R-:W-:-:S04]  /*a450*/  IMAD.MOV.U32 R0, RZ, RZ, 0x4cbebc20 ;  /* 0x4cbebc20ff007424 */ /* 0x000fc800078e00ff */
[----:B------:R-:W-:-:S05]  /*a460*/  FMUL R45, R45, R45 ;  /* 0x0000002d2d2d7220 */ /* 0x000fca0000400000 */
[----:B------:R-:W-:-:S13]  /*a470*/  FSETP.GTU.AND P0, PT, R45, 1, PT ;  /* 0x3f8000002d00780b */ /* 0x000fda0003f0c000 */
[----:B------:R-:W-:Y:S05]  /*a480*/  @!P0 BREAK.RELIABLE B4 ;  /* 0x0000000000048942 */ /* 0x000fea0003800100 */
[----:B------:R-:W-:Y:S05]  /*a490*/  @!P0 BREAK.RELIABLE B3 ;  /* 0x0000000000038942 */ /* 0x000fea0003800100 */
[----:B------:R-:W-:Y:S05]  /*a4a0*/  @!P0 BRA `(.L_x_72) ;  /* 0x00000014001c8947 */ /* 0x000fea0003800000 */
[----:B------:R-:W-:Y:S01]  /*a4b0*/  VIADD R0, R45, 0x1800000 ;  /* 0x018000002d007836 */ /* 0x000fe20000000000 */
[----:B------:R-:W-:Y:S04]  /*a4c0*/  BSSY.RECONVERGENT B5, `(.L_x_73) ;  /* 0x000000c000057945 */ /* 0x000fe80003800200 */
[----:B------:R-:W-:-:S04]  /*a4d0*/  LOP3.LUT R0, R0, 0x7f800000, RZ, 0xc0, !PT ;  /* 0x7f80000000007812 */ /* 0x000fc800078ec0ff */
[----:B------:R-:W-:-:S13]  /*a4e0*/  ISETP.GT.U32.AND P0, PT, R0, 0x1ffffff, PT ;  /* 0x01ffffff0000780c */ /* 0x000fda0003f04070 */
[----:B------:R-:W-:Y:S05]  /*a4f0*/  @P0 BRA `(.L_x_74) ;  /* 0x0000000000100947 */ /* 0x000fea0003800000 */
[----:B------:R-:W-:Y:S01]  /*a500*/  IMAD.MOV.U32 R0, RZ, RZ, R45 ;  /* 0x000000ffff007224 */ /* 0x000fe200078e002d */
[----:B------:R-:W-:-:S07]  /*a510*/  MOV R47, 0xa530 ;  /* 0x0000a530002f7802 */ /* 0x000fce0000000f00 */
[----:B------:R-:W-:Y:S05]  /*a520*/  CALL.REL.NOINC `($__internal_3_$__cuda_sm20_rcp_rn_f32_slowpath) ;  /* 0x00000060005c7944 */ /* 0x000fea0003c00000 */
[----:B------:R-:W-:Y:S05]  /*a530*/  BRA `(.L_x_75) ;  /* 0x0000000000107947 */ /* 0x000fea0003800000 */
.L_x_74:
[----:B------:R-:W0:Y:S02]  /*a540*/  MUFU.RCP R0, R45 ;  /* 0x0000002d00007308 */ /* 0x000e240000001000 */
[----:B0-----:R-:W-:-:S04]  /*a550*/  FFMA R4, R45, R0, -1 ;  /* 0xbf8000002d047423 */ /* 0x001fc80000000000 */
[----:B------:R-:W-:-:S04]  /*a560*/  FADD.FTZ R5, -R4, -RZ ;  /* 0x800000ff04057221 */ /* 0x000fc80000010100 */
[----:B------:R-:W-:-:S07]  /*a570*/  FFMA R0, R0, R5, R0 ;  /* 0x0000000500007223 */ /* 0x000fce0000000000 */
.L_x_75:
[----:B------:R-:W-:Y:S05]  /*a580*/  BSYNC.RECONVERGENT B5 ;  /* 0x0000000000057941 */ /* 0x000fea0003800200 */
.L_x_73:
[C---:B------:R-:W-:Y:S01]  /*a590*/  FMUL R5, |R0|.reuse, 16777216 ;  /* 0x4b80000000057820 */ /* 0x040fe20000400200 */
[----:B------:R-:W-:Y:S01]  /*a5a0*/  FSETP.GEU.AND P0, PT, |R0|, 1.175494350822287508e-38, PT ;  /* 0x008000000000780b */ /* 0x000fe20003f0e200 */
[----:B------:R-:W-:Y:S01]  /*a5b0*/  IMAD.MOV.U32 R48, RZ, RZ, 0x3a2c32e4 ;  /* 0x3a2c32e4ff307424 */ /* 0x000fe200078e00ff */
[----:B------:R-:W-:Y:S02]  /*a5c0*/  BSSY.RECONVERGENT B5, `(.L_x_76) ;  /* 0x0000044000057945 */ /* 0x000fe40003800200 */
[----:B------:R-:W-:-:S05]  /*a5d0*/  FSEL R5, R5, |R0|, !P0 ;  /* 0x4000000005057208 */ /* 0x000fca0004000000 */
[----:B------:R-:W-:-:S05]  /*a5e0*/  VIADD R4, R5, 0xc0cafb0d ;  /* 0xc0cafb0d05047836 */ /* 0x000fca0000000000 */
[----:B------:R-:W-:Y:S02]  /*a5f0*/  LOP3.LUT R44, R4, 0xff800000, RZ, 0xc0, !PT ;  /* 0xff800000042c7812 */ /* 0x000fe400078ec0ff */
[----:B------:R-:W-:Y:S02]  /*a600*/  FSEL R4, RZ, -24, P0 ;  /* 0xc1c00000ff047808 */ /* 0x000fe40000000000 */
[----:B------:R-:W-:Y:S01]  /*a610*/  FSETP.NEU.AND P0, PT, R0, 1, PT ;  /* 0x3f8000000000780b */ /* 0x000fe20003f0d000 */
[----:B------:R-:W-:-:S04]  /*a620*/  IMAD.IADD R5, R5, 0x1, -R44 ;  /* 0x0000000105057824 */ /* 0x000fc800078e0a2c */
[C---:B------:R-:W-:Y:S01]  /*a630*/  FADD R46, R5.reuse, 1 ;  /* 0x3f800000052e7421 */ /* 0x040fe20000000000 */
[----:B------:R-:W-:Y:S01]  /*a640*/  FADD R45, R5, -1 ;  /* 0xbf800000052d7421 */ /* 0x000fe20000000000 */
[----:B------:R-:W-:-:S03]  /*a650*/  I2FP.F32.S32 R5, R44 ;  /* 0x0000002c00057245 */ /* 0x000fc60000201400 */
[----:B------:R-:W-:Y:S01]  /*a660*/  FADD R47, R45, R45 ;  /* 0x0000002d2d2f7221 */ /* 0x000fe20000000000 */
[----:B------:R-:W0:Y:S01]  /*a670*/  MUFU.RCP R46, R46 ;  /* 0x0000002e002e7308 */ /* 0x000e220000001000 */
[----:B------:R-:W-:Y:S02]  /*a680*/  FFMA R4, R5, 1.1920928955078125e-07, R4 ;  /* 0x3400000005047823 */ /* 0x000fe40000000004 */
[----:B0-----:R-:W-:-:S04]  /*a690*/  FMUL R47, R46, R47 ;  /* 0x0000002f2e2f7220 */ /* 0x001fc80000400000 */
[----:B------:R-:W-:Y:S01]  /*a6a0*/  FADD R44, R45, -R47 ;  /* 0x8000002f2d2c7221 */ /* 0x000fe20000000000 */
[CC--:B------:R-:W-:Y:S01]  /*a6b0*/  FMUL R5, R47.reuse, R47.reuse ;  /* 0x0000002f2f057220 */ /* 0x0c0fe20000400000 */
[----:B------:R-:W-:Y:S02]  /*a6c0*/  FFMA R49, R47, 1.4426950216293334961, R4 ;  /* 0x3fb8aa3b2f317823 */ /* 0x000fe40000000004 */
[----:B------:R-:W-:Y:S01]  /*a6d0*/  FADD R44, R44, R44 ;  /* 0x0000002c2c2c7221 */ /* 0x000fe20000000000 */
[----:B------:R-:W-:Y:S01]  /*a6e0*/  FFMA R48, R5, R48, 0.0032181653659790754318 ;  /* 0x3b52e7db05307423 */ /* 0x000fe20000000030 */
[----:B------:R-:W-:Y:S02]  /*a6f0*/  FADD R4, R4, -R49 ;  /* 0x8000003104047221 */ /* 0x000fe40000000000 */
[----:B------:R-:W-:Y:S01]  /*a700*/  FFMA R45, R45, -R47, R44 ;  /* 0x8000002f2d2d7223 */ /* 0x000fe2000000002c */
[----:B------:R-:W-:Y:S01]  /*a710*/  FFMA R48, R5, R48, 0.018033718690276145935 ;  /* 0x3c93bb7305307423 */ /* 0x000fe20000000030 */
[----:B------:R-:W-:-:S02]  /*a720*/  FFMA R4, R47, 1.4426950216293334961, R4 ;  /* 0x3fb8aa3b2f047823 */ /* 0x000fc40000000004 */
[----:B------:R-:W-:Y:S01]  /*a730*/  FMUL R45, R46, R45 ;  /* 0x0000002d2e2d7220 */ /* 0x000fe20000400000 */
[----:B------:R-:W-:-:S03]  /*a740*/  FFMA R48, R5, R48, 0.12022458761930465698 ;  /* 0x3df6384f05307423 */ /* 0x000fc60000000030 */
[----:B------:R-:W-:Y:S01]  /*a750*/  FFMA R4, R45, 1.4426950216293334961, R4 ;  /* 0x3fb8aa3b2d047823 */ /* 0x000fe20000000004 */
[----:B------:R-:W-:-:S03]  /*a760*/  FMUL R48, R5, R48 ;  /* 0x0000003005307220 */ /* 0x000fc60000400000 */
[----:B------:R-:W-:Y:S01]  /*a770*/  FFMA R4, R47, 1.9251366722983220825e-08, R4 ;  /* 0x32a55e342f047823 */ /* 0x000fe20000000004 */
[----:B------:R-:W-:-:S04]  /*a780*/  FMUL R5, R48, 3 ;  /* 0x4040000030057820 */ /* 0x000fc80000400000 */
[----:B------:R-:W-:Y:S01]  /*a790*/  FFMA R5, R45, R5, R4 ;  /* 0x000000052d057223 */ /* 0x000fe20000000004 */
[----:B------:R-:W-:-:S03]  /*a7a0*/  IMAD.MOV.U32 R4, RZ, RZ, 0x3f800000 ;  /* 0x3f800000ff047424 */ /* 0x000fc600078e00ff */
[----:B------:R-:W-:-:S04]  /*a7b0*/  FFMA R48, R47, R48, R5 ;  /* 0x000000302f307223 */ /* 0x000fc80000000005 */
[----:B------:R-:W-:-:S04]  /*a7c0*/  FADD R52, R49, R48 ;  /* 0x0000003031347221 */ /* 0x000fc80000000000 */
[----:B------:R-:W-:-:S04]  /*a7d0*/  FADD R49, -R49, R52 ;  /* 0x0000003431317221 */ /* 0x000fc80000000100 */
[----:B------:R-:W-:Y:S01]  /*a7e0*/  FADD R49, R48, -R49 ;  /* 0x8000003130317221 */ /* 0x000fe20000000000 */
[----:B------:R-:W-:Y:S06]  /*a7f0*/  @!P0 BRA `(.L_x_77) ;  /* 0x0000000000808947 */ /* 0x000fec0003800000 */
[----:B------:R-:W-:-:S13]  /*a800*/  FSETP.NAN.AND P1, PT, |R0|, |R0|, PT ;  /* 0x400000000000720b */ /* 0x000fda0003f28200 */
[----:B------:R-:W-:Y:S05]  /*a810*/  @P1 BRA `(.L_x_78) ;  /* 0x0000000000741947 */ /* 0x000fea0003800000 */
[----:B------:R-:W-:Y:S01]  /*a820*/  FMUL R4, R52, 6 ;  /* 0x40c0000034047820 */ /* 0x000fe20000400000 */
[----:B------:R-:W-:Y:S01]  /*a830*/  IMAD.MOV.U32 R47, RZ, RZ, 0x391fcb8e ;  /* 0x391fcb8eff2f7424 */ /* 0x000fe200078e00ff */
[----:B------:R-:W-:Y:S02]  /*a840*/  FSETP.NEU.AND P6, PT, R0, RZ, PT ;  /* 0x000000ff0000720b */ /* 0x000fe40003fcd000 */
[----:B------:R-:W0:Y:S01]  /*a850*/  FRND R5, R4 ;  /* 0x0000000400057307 */ /* 0x000e220000201000 */
[----:B------:R-:W-:Y:S01]  /*a860*/  FFMA R44, R52, 6, -R4 ;  /* 0x40c00000342c7823 */ /* 0x000fe20000000804 */
[C---:B------:R-:W-:Y:S02]  /*a870*/  FSETP.GT.AND P4, PT, |R4|.reuse, 152, PT ;  /* 0x431800000400780b */ /* 0x040fe40003f84200 */
[----:B------:R-:W-:Y:S01]  /*a880*/  FSETP.GEU.AND P5, PT, R4, RZ, PT ;  /* 0x000000ff0400720b */ /* 0x000fe20003fae000 */
[----:B------:R-:W-:-:S03]  /*a890*/  FFMA R45, R49, 6, R44 ;  /* 0x40c00000312d7823 */ /* 0x000fc6000000002c */
[----:B------:R1:W2:Y:S01]  /*a8a0*/  F2I.NTZ R46, R4 ;  /* 0x00000004002e7305 */ /* 0x0002a20000203100 */
[----:B0-----:R-:W-:Y:S01]  /*a8b0*/  FADD R44, R4, -R5 ;  /* 0x80000005042c7221 */ /* 0x001fe20000000000 */
[----:B------:R-:W-:Y:S02]  /*a8c0*/  FSETP.GT.AND P1, PT, R5, RZ, PT ;  /* 0x000000ff0500720b */ /* 0x000fe40003f24000 */
[----:B-1----:R-:W-:Y:S01]  /*a8d0*/  FSEL R4, RZ, +INF , !P5 ;  /* 0x7f800000ff047808 */ /* 0x002fe20006800000 */
[----:B------:R-:W-:Y:S01]  /*a8e0*/  FADD R44, R44, R45 ;  /* 0x0000002d2c2c7221 */ /* 0x000fe20000000000 */
[----:B------:R-:W-:Y:S02]  /*a8f0*/  SEL R5, RZ, 0x83000000, P1 ;  /* 0x83000000ff057807 */ /* 0x000fe40000800000 */
[----:B------:R-:W-:Y:S01]  /*a900*/  FSETP.NEU.AND P1, PT, |R0|, +INF , PT ;  /* 0x7f8000000000780b */ /* 0x000fe20003f2d200 */
[----:B------:R-:W-:Y:S02]  /*a910*/  FFMA R45, R44, R47, 0.0013391353422775864601 ;  /* 0x3aaf85ed2c2d7423 */ /* 0x000fe4000000002f */
[----:B--2---:R-:W-:-:S02]  /*a920*/  IMAD R46, R46, 0x800000, -R5 ;  /* 0x008000002e2e7824 */ /* 0x004fc400078e0a05 */
[----:B------:R-:W-:Y:S01]  /*a930*/  FFMA R45, R44, R45, 0.0096188392490148544312 ;  /* 0x3c1d98562c2d7423 */ /* 0x000fe2000000002d */
[----:B------:R-:W-:-:S03]  /*a940*/  VIADD R5, R5, 0x7f000000 ;  /* 0x7f00000005057836 */ /* 0x000fc60000000000 */
[----:B------:R-:W-:-:S04]  /*a950*/  FFMA R45, R44, R45, 0.055503588169813156128 ;  /* 0x3d6357bb2c2d7423 */ /* 0x000fc8000000002d */
[----:B------:R-:W-:-:S04]  /*a960*/  FFMA R45, R44, R45, 0.24022644758224487305 ;  /* 0x3e75fdec2c2d7423 */ /* 0x000fc8000000002d */
[----:B------:R-:W-:-:S04]  /*a970*/  FFMA R45, R44, R45, 0.69314718246459960938 ;  /* 0x3f3172182c2d7423 */ /* 0x000fc8000000002d */
[----:B------:R-:W-:-:S04]  /*a980*/  FFMA R44, R44, R45, 1 ;  /* 0x3f8000002c2c7423 */ /* 0x000fc8000000002d */
[----:B------:R-:W-:-:S04]  /*a990*/  FMUL R5, R5, R44 ;  /* 0x0000002c05057220 */ /* 0x000fc80000400000 */
[----:B------:R-:W-:Y:S01]  /*a9a0*/  @!P4 FMUL R4, R46, R5 ;  /* 0x000000052e04c220 */ /* 0x000fe20000400000 */
[----:B------:R-:W-:Y:S06]  /*a9b0*/  @P1 BRA P6, `(.L_x_77) ;  /* 0x0000000000101947 */ /* 0x000fec0003000000 */
[----:B------:R-:W-:-:S05]  /*a9c0*/  FADD R4, R0, R0 ;  /* 0x0000000000047221 */ /* 0x000fca0000000000 */
[----:B------:R-:W-:Y:S01]  /*a9d0*/  LOP3.LUT R4, R4, 0x7fffffff, RZ, 0xc0, !PT ;  /* 0x7fffffff04047812 */ /* 0x000fe200078ec0ff */
[----:B------:R-:W-:Y:S06]  /*a9e0*/  BRA `(.L_x_77) ;  /* 0x0000000000047947 */ /* 0x000fec0003800000 */
.L_x_78:
[----:B------:R-:W-:-:S07]  /*a9f0*/  FADD R4, R0, 6 ;  /* 0x40c0000000047421 */ /* 0x000fce0000000000 */
.L_x_77:
[----:B------:R-:W-:Y:S05]  /*aa00*/  BSYNC.RECONVERGENT B5 ;  /* 0x0000000000057941 */ /* 0x000fea0003800200 */
.L_x_76:
[C---:B------:R-:W-:Y:S01]  /*aa10*/  FMUL R5, R52.reuse, 3 ;  /* 0x4040000034057820 */ /* 0x040fe20000400000 */
[----:B------:R-:W-:Y:S01]  /*aa20*/  IMAD.MOV.U32 R47, RZ, RZ, 0x391fcb8e ;  /* 0x391fcb8eff2f7424 */ /* 0x000fe200078e00ff */
[----:B------:R-:W-:Y:S02]  /*aa30*/  BSSY.RECONVERGENT B5, `(.L_x_79) ;  /* 0x000001e000057945 */ /* 0x000fe40003800200 */
[----:B------:R-:W0:Y:S01]  /*aa40*/  FRND R46, R5 ;  /* 0x00000005002e7307 */ /* 0x000e220000201000 */
[----:B------:R-:W-:Y:S01]  /*aa50*/  FFMA R44, R52, 3, -R5 ;  /* 0x40400000342c7823 */ /* 0x000fe20000000805 */
[----:B------:R-:W-:-:S03]  /*aa60*/  FSETP.GEU.AND P4, PT, R5, RZ, PT ;  /* 0x000000ff0500720b */ /* 0x000fc60003f8e000 */
[----:B------:R-:W-:Y:S01]  /*aa70*/  FFMA R44, R49, 3, R44 ;  /* 0x40400000312c7823 */ /* 0x000fe2000000002c */
[----:B0-----:R-:W-:Y:S01]  /*aa80*/  FADD R45, R5, -R46 ;  /* 0x8000002e052d7221 */ /* 0x001fe20000000000 */
[----:B------:R-:W-:-:S03]  /*aa90*/  FSETP.GT.AND P1, PT, R46, RZ, PT ;  /* 0x000000ff2e00720b */ /* 0x000fc60003f24000 */
[----:B------:R-:W-:Y:S01]  /*aaa0*/  FADD R44, R44, R45 ;  /* 0x0000002d2c2c7221 */ /* 0x000fe20000000000 */
[----:B------:R-:W-:Y:S02]  /*aab0*/  SEL R46, RZ, 0x83000000, P1 ;  /* 0x83000000ff2e7807 */ /* 0x000fe40000800000 */
[----:B------:R-:W-:Y:S01]  /*aac0*/  FSETP.GT.AND P1, PT, |R5|, 152, PT ;  /* 0x431800000500780b */ /* 0x000fe20003f24200 */
[----:B------:R-:W-:Y:S02]  /*aad0*/  FFMA R45, R44, R47, 0.0013391353422775864601 ;  /* 0x3aaf85ed2c2d7423 */ /* 0x000fe4000000002f */
[----:B------:R0:W1:Y:S01]  /*aae0*/  F2I.NTZ R47, R5 ;  /* 0x00000005002f7305 */ /* 0x0000620000203100 */
[----:B------:R-:W-:Y:S02]  /*aaf0*/  VIADD R48, R46, 0x7f000000 ;  /* 0x7f0000002e307836 */ /* 0x000fe40000000000 */
[----:B------:R-:W-:-:S04]  /*ab00*/  FFMA R45, R44, R45, 0.0096188392490148544312 ;  /* 0x3c1d98562c2d7423 */ /* 0x000fc8000000002d */
[----:B------:R-:W-:Y:S01]  /*ab10*/  FFMA R45, R44, R45, 0.055503588169813156128 ;  /* 0x3d6357bb2c2d7423 */ /* 0x000fe2000000002d */
[----:B0-----:R-:W-:-:S03]  /*ab20*/  IMAD.MOV.U32 R5, RZ, RZ, 0x3f800000 ;  /* 0x3f800000ff057424 */ /* 0x001fc600078e00ff */
[----:B------:R-:W-:-:S04]  /*ab30*/  FFMA R45, R44, R45, 0.24022644758224487305 ;  /* 0x3e75fdec2c2d7423 */ /* 0x000fc8000000002d */
[----:B------:R-:W-:Y:S01]  /*ab40*/  FFMA R45, R44, R45, 0.69314718246459960938 ;  /* 0x3f3172182c2d7423 */ /* 0x000fe2000000002d */
[----:B-1----:R-:W-:-:S03]  /*ab50*/  IMAD R46, R47, 0x800000, -R46 ;  /* 0x008000002f2e7824 */ /* 0x002fc600078e0a2e */
[----:B------:R-:W-:-:S04]  /*ab60*/  FFMA R45, R44, R45, 1 ;  /* 0x3f8000002c2d7423 */ /* 0x000fc8000000002d */
[----:B------:R-:W-:-:S04]  /*ab70*/  FMUL R45, R45, R48 ;  /* 0x000000302d2d7220 */ /* 0x000fc80000400000 */
[----:B------:R-:W-:Y:S01]  /*ab80*/  FMUL R45, R45, R46 ;  /* 0x0000002e2d2d7220 */ /* 0x000fe20000400000 */
[----:B------:R-:W-:Y:S01]  /*ab90*/  @P1 FSEL R45, RZ, +INF , !P4 ;  /* 0x7f800000ff2d1808 */ /* 0x000fe20006000000 */
[----:B------:R-:W-:Y:S06]  /*aba0*/  @!P0 BRA `(.L_x_80) ;  /* 0x0000000000188947 */ /* 0x000fec0003800000 */
[----:B------:R-:W-:-:S04]  /*abb0*/  FSETP.NAN.AND P0, PT, |R0|, |R0|, PT ;  /* 0x400000000000720b */ /* 0x000fc80003f08200 */
[----:B------:R-:W-:-:S09]  /*abc0*/  FSETP.NEU.AND P4, PT, R0, RZ, !P0 ;  /* 0x000000ff0000720b */ /* 0x000fd2000478d000 */
[C---:B------:R-:W-:Y:S01]  /*abd0*/  @!P0 FADD R5, R0.reuse, R0 ;  /* 0x0000000000058221 */ /* 0x040fe20000000000 */
[----:B------:R-:W-:-:S04]  /*abe0*/  @!P0 FSETP.NEU.AND P1, PT, |R0|, +INF , PT ;  /* 0x7f8000000000880b */ /* 0x000fc80003f2d200 */
[----:B------:R-:W-:Y:S01]  /*abf0*/  @P4 FSEL R5, R5, R45, !P1 ;  /* 0x0000002d05054208 */ /* 0x000fe20004800000 */
[----:B------:R-:W-:-:S08]  /*ac00*/  @P0 FADD R5, R0, 3 ;  /* 0x4040000000050421 */ /* 0x000fd00000000000 */
.L_x_80:
[----:B------:R-:W-:Y:S05]  /*ac10*/  BSYNC.RECONVERGENT B5 ;  /* 0x0000000000057941 */ /* 0x000fea0003800200 */
.L_x_79:
[----:B------:R-:W0:Y:S01]  /*ac20*/  LDCU UR4, c[0x3][0x6c] ;  /* 0x00c00d80ff0477ac */ /* 0x000e220008000800 */
[----:B------:R-:W-:-:S04]  /*ac30*/  FADD R4, -R5, R4 ;  /* 0x0000000405047221 */ /* 0x000fc80000000100 */
[----:B------:R-:W-:-:S04]  /*ac40*/  FMUL R5, R4, 4 ;  /* 0x4080000004057820 */ /* 0x000fc80000400000 */
[----:B0-----:R-:W-:-:S07]  /*ac50*/  FFMA R36, R5, UR4, R36 ;  /* 0x0000000405247c23 */ /* 0x001fce0008000024 */
.L_x_71:
[----:B------:R-:W-:Y:S05]  /*ac60*/  BSYNC.RELIABLE B4 ;  /* 0x0000000000047941 */ /* 0x000fea0003800100 */
.L_x_70:
[----:B------:R-:W-:-:S05]  /*ac70*/  VIADD R39, R39, 0x1 ;  /* 0x0000000127277836 */ /* 0x000fca0000000000 */
[----:B------:R-:W-:-:S13]  /*ac80*/  ISETP.NE.AND P0, PT, R39, R24, PT ;  /* 0x000000182700720c */ /* 0x000fda0003f05270 */
[----:B------:R-:W-:Y:S05]  /*ac90*/  @P0 BRA `(.L_x_81) ;  /* 0xfffffff400a40947 */ /* 0x000fea000383ffff */
[----:B------:R-:W-:Y:S05]  /*aca0*/  BSYNC.RELIABLE B3 ;  /* 0x0000000000037941 */ /* 0x000fea0003800100 */
.L_x_69:
[----:B0-----:R-:W0:Y:S01]  /*acb0*/  LDC R4, c[0x3][0x64] ;  /* 0x00c01900ff047b82 */ /* 0x001e220000000800 */
[----:B------:R-:W-:Y:S01]  /*acc0*/  BSSY.RECONVERGENT B3, `(.L_x_82) ;  /* 0x00000c3000037945 */ /* 0x000fe20003800200 */
[----:B------:R-:W-:Y:S02]  /*acd0*/  IMAD.MOV.U32 R0, RZ, RZ, 0x3f800000 ;  /* 0x3f800000ff007424 */ /* 0x000fe400078e00ff */
[----:B0-----:R-:W-:-:S05]  /*ace0*/  FADD R5, R29, -R4 ;  /* 0x800000041d057221 */ /* 0x001fca0000000000 */
[----:B-----5:R-:W-:-:S13]  /*acf0*/  FSETP.GEU.AND P0, PT, R38, R5, PT ;  /* 0x000000052600720b */ /* 0x020fda0003f0e000 */
[----:B------:R-:W-:Y:S05]  /*ad00*/  @!P0 BRA `(.L_x_83) ;  /* 0x0000000400888947 */ /* 0x000fea0003800000 */
[----:B------:R-:W-:Y:S01]  /*ad10*/  FADD R5, R29, R4 ;  /* 0x000000041d057221 */ /* 0x000fe20000000000 */
[----:B------:R-:W-:-:S04]  /*ad20*/  IMAD.MOV.U32 R0, RZ, RZ, RZ ;  /* 0x000000ffff007224 */ /* 0x000fc800078e00ff */
[----:B------:R-:W-:-:S13]  /*ad30*/  FSETP.GT.AND P0, PT, R38, R5, PT ;  /* 0x000000052600720b */ /* 0x000fda0003f04000 */
[----:B------:R-:W-:Y:S05]  /*ad40*/  @!P0 BRA `(.L_x_84) ;  /* 0x0000000800e88947 */ /* 0x000fea0003800000 */
[----:B------:R-:W-:Y:S01]  /*ad50*/  FADD R0, R38, -R4 ;  /* 0x8000000426007221 */ /* 0x000fe20000000000 */
[----:B------:R-:W-:Y:S01]  /*ad60*/  IMAD.MOV.U32 R49, RZ, RZ, 0x3a2c32e4 ;  /* 0x3a2c32e4ff317424 */ /* 0x000fe200078e00ff */
[----:B------:R-:W-:Y:S02]  /*ad70*/  BSSY.RECONVERGENT B4, `(.L_x_85) ;  /* 0x0000058000047945 */ /* 0x000fe40003800200 */
[----:B------:R-:W-:-:S04]  /*ad80*/  FADD R0, R0, -R29 ;  /* 0x8000001d00007221 */ /* 0x000fc80000000000 */
[C---:B------:R-:W-:Y:S01]  /*ad90*/  FMUL R5, |R0|.reuse, 16777216 ;  /* 0x4b80000000057820 */ /* 0x040fe20000400200 */
[----:B------:R-:W-:-:S04]  /*ada0*/  FSETP.GEU.AND P0, PT, |R0|, 1.175494350822287508e-38, PT ;  /* 0x008000000000780b */ /* 0x000fc80003f0e200 */
[----:B------:R-:W-:-:S05]  /*adb0*/  FSEL R5, R5, |R0|, !P0 ;  /* 0x4000000005057208 */ /* 0x000fca0004000000 */
[----:B------:R-:W-:-:S05]  /*adc0*/  VIADD R4, R5, 0xc0cafb0d ;  /* 0xc0cafb0d05047836 */ /* 0x000fca0000000000 */
[----:B------:R-:W-:Y:S02]  /*add0*/  LOP3.LUT R38, R4, 0xff800000, RZ, 0xc0, !PT ;  /* 0xff80000004267812 */ /* 0x000fe400078ec0ff */
[----:B------:R-:W-:-:S03]  /*ade0*/  FSEL R4, RZ, -24, P0 ;  /* 0xc1c00000ff047808 */ /* 0x000fc60000000000 */
        /* <DEDUP_REMOVED lines=9> */
[C---:B------:R-:W-:Y:S01]  /*ae80*/  FMUL R38, R45.reuse, R45 ;  /* 0x0000002d2d267220 */ /* 0x040fe20000400000 */
[----:B------:R-:W-:Y:S02]  /*ae90*/  FFMA R47, R45, 1.4426950216293334961, R4 ;  /* 0x3fb8aa3b2d2f7823 */ /* 0x000fe40000000004 */
[----:B------:R-:W-:Y:S01]  /*aea0*/  FADD R44, R44, R44 ;  /* 0x0000002c2c2c7221 */ /* 0x000fe20000000000 */
[----:B------:R-:W-:Y:S01]  /*aeb0*/  FFMA R5, R38, R49, 0.0032181653659790754318 ;  /* 0x3b52e7db26057423 */ /* 0x000fe20000000031 */
[----:B------:R-:W-:Y:S02]  /*aec0*/  FADD R4, R4, -R47 ;  /* 0x8000002f04047221 */ /* 0x000fe40000000000 */
[----:B------:R-:W-:Y:S01]  /*aed0*/  FFMA R44, R37, -R45, R44 ;  /* 0x8000002d252c7223 */ /* 0x000fe2000000002c */
[C---:B------:R-:W-:Y:S02]  /*aee0*/  FFMA R37, R38.reuse, R5, 0.018033718690276145935 ;  /* 0x3c93bb7326257423 */ /* 0x040fe40000000005 */
[----:B------:R-:W0:Y:S01]  /*aef0*/  LDC R5, c[0x3][0x68] ;  /* 0x00c01a00ff057b82 */ /* 0x000e220000000800 */
[----:B------:R-:W-:Y:S01]  /*af00*/  FMUL R44, R39, R44 ;  /* 0x0000002c272c7220 */ /* 0x000fe20000400000 */
[----:B------:R-:W-:Y:S01]  /*af10*/  FFMA R39, R45, 1.4426950216293334961, R4 ;  /* 0x3fb8aa3b2d277823 */ /* 0x000fe20000000004 */
[----:B------:R-:W-:-:S03]  /*af20*/  FFMA R37, R38, R37, 0.12022458761930465698 ;  /* 0x3df6384f26257423 */ /* 0x000fc60000000025 */
[----:B------:R-:W-:Y:S01]  /*af30*/  FFMA R4, R44, 1.4426950216293334961, R39 ;  /* 0x3fb8aa3b2c047823 */ /* 0x000fe20000000027 */
[----:B------:R-:W-:-:S03]  /*af40*/  FMUL R38, R38, R37 ;  /* 0x0000002526267220 */ /* 0x000fc60000400000 */
[----:B------:R-:W-:Y:S01]  /*af50*/  FFMA R37, R45, 1.9251366722983220825e-08, R4 ;  /* 0x32a55e342d257823 */ /* 0x000fe20000000004 */
[----:B------:R-:W-:-:S04]  /*af60*/  FMUL R4, R38, 3 ;  /* 0x4040000026047820 */ /* 0x000fc80000400000 */
[----:B------:R-:W-:-:S04]  /*af70*/  FFMA R37, R44, R4, R37 ;  /* 0x000000042c257223 */ /* 0x000fc80000000025 */
[----:B------:R-:W-:Y:S01]  /*af80*/  FFMA R38, R45, R38, R37 ;  /* 0x000000262d267223 */ /* 0x000fe20000000025 */
[----:B------:R-:W-:-:S03]  /*af90*/  IMAD.MOV.U32 R45, RZ, RZ, 0x391fcb8e ;  /* 0x391fcb8eff2d7424 */ /* 0x000fc600078e00ff */
[----:B------:R-:W-:-:S04]  /*afa0*/  FADD R4, R47, R38 ;  /* 0x000000262f047221 */ /* 0x000fc80000000000 */
[----:B0-----:R-:W-:Y:S01]  /*afb0*/  FMUL R37, R4, R5 ;  /* 0x0000000504257220 */ /* 0x001fe20000400000 */
[----:B------:R-:W-:-:S03]  /*afc0*/  FADD R47, -R47, R4 ;  /* 0x000000042f2f7221 */ /* 0x000fc60000000100 */
[----:B------:R-:W0:Y:S01]  /*afd0*/  FRND R44, R37 ;  /* 0x00000025002c7307 */ /* 0x000e220000201000 */
[----:B------:R-:W-:Y:S01]  /*afe0*/  FADD R38, R38, -R47 ;  /* 0x8000002f26267221 */ /* 0x000fe20000000000 */
[-C--:B------:R-:W-:Y:S01]  /*aff0*/  FFMA R39, R4, R5.reuse, -R37 ;  /* 0x0000000504277223 */ /* 0x080fe20000000825 */
[C---:B------:R-:W-:Y:S02]  /*b000*/  FSETP.GT.AND P1, PT, |R37|.reuse, 152, PT ;  /* 0x431800002500780b */ /* 0x040fe40003f24200 */
[C---:B------:R-:W-:Y:S01]  /*b010*/  FSETP.GEU.AND P4, PT, R37.reuse, RZ, PT ;  /* 0x000000ff2500720b */ /* 0x040fe20003f8e000 */
[----:B------:R-:W-:Y:S02]  /*b020*/  FFMA R38, R38, R5, R39 ;  /* 0x0000000526267223 */ /* 0x000fe40000000027 */
[----:B------:R-:W1:Y:S01]  /*b030*/  F2I.NTZ R4, R37 ;  /* 0x0000002500047305 */ /* 0x000e620000203100 */
[----:B0-----:R-:W-:Y:S01]  /*b040*/  FADD R39, R37, -R44 ;  /* 0x8000002c25277221 */ /* 0x001fe20000000000 */
[----:B------:R-:W-:-:S03]  /*b050*/  FSETP.GT.AND P0, PT, R44, RZ, PT ;  /* 0x000000ff2c00720b */ /* 0x000fc60003f04000 */
[----:B------:R-:W-:-:S04]  /*b060*/  FADD R38, R38, R39 ;  /* 0x0000002726267221 */ /* 0x000fc80000000000 */
[C---:B------:R-:W-:Y:S01]  /*b070*/  FFMA R39, R38.reuse, R45, 0.0013391353422775864601 ;  /* 0x3aaf85ed26277423 */ /* 0x040fe2000000002d */
[----:B------:R-:W-:Y:S02]  /*b080*/  SEL R45, RZ, 0x83000000, P0 ;  /* 0x83000000ff2d7807 */ /* 0x000fe40000000000 */
[----:B------:R-:W-:Y:S01]  /*b090*/  FSETP.NEU.AND P0, PT, R5, RZ, PT ;  /* 0x000000ff0500720b */ /* 0x000fe20003f0d000 */
[----:B------:R-:W-:Y:S02]  /*b0a0*/  FFMA R39, R38, R39, 0.0096188392490148544312 ;  /* 0x3c1d985626277423 */ /* 0x000fe40000000027 */
[----:B------:R-:W-:Y:S01]  /*b0b0*/  VIADD R44, R45, 0x7f000000 ;  /* 0x7f0000002d2c7836 */ /* 0x000fe20000000000 */
[----:B------:R-:W-:Y:S01]  /*b0c0*/  FSETP.EQ.OR P0, PT, |R0|, 1, !P0 ;  /* 0x3f8000000000780b */ /* 0x000fe20004702600 */
[----:B------:R-:W-:Y:S01]  /*b0d0*/  FFMA R39, R38, R39, 0.055503588169813156128 ;  /* 0x3d6357bb26277423 */ /* 0x000fe20000000027 */
[----:B-1----:R-:W-:-:S03]  /*b0e0*/  IMAD R4, R4, 0x800000, -R45 ;  /* 0x0080000004047824 */ /* 0x002fc600078e0a2d */
[----:B------:R-:W-:-:S04]  /*b0f0*/  FFMA R39, R38, R39, 0.24022644758224487305 ;  /* 0x3e75fdec26277423 */ /* 0x000fc80000000027 */
[----:B------:R-:W-:-:S04]  /*b100*/  FFMA R39, R38, R39, 0.69314718246459960938 ;  /* 0x3f31721826277423 */ /* 0x000fc80000000027 */
[----:B------:R-:W-:-:S04]  /*b110*/  FFMA R39, R38, R39, 1 ;  /* 0x3f80000026277423 */ /* 0x000fc80000000027 */
[----:B------:R-:W-:-:S04]  /*b120*/  FMUL R39, R39, R44 ;  /* 0x0000002c27277220 */ /* 0x000fc80000400000 */
[----:B------:R-:W-:Y:S01]  /*b130*/  FMUL R39, R39, R4 ;  /* 0x0000000427277220 */ /* 0x000fe20000400000 */
[----:B------:R-:W-:Y:S01]  /*b140*/  IMAD.MOV.U32 R4, RZ, RZ, 0x3f800000 ;  /* 0x3f800000ff047424 */ /* 0x000fe200078e00ff */
[----:B------:R-:W-:Y:S01]  /*b150*/  @P1 FSEL R39, RZ, +INF , !P4 ;  /* 0x7f800000ff271808 */ /* 0x000fe20006000000 */
[----:B------:R-:W-:Y:S06]  /*b160*/  @P0 BRA `(.L_x_86) ;  /* 0x0000000000600947 */ /* 0x000fec0003800000 */
[----:B------:R-:W-:-:S04]  /*b170*/  FSETP.NAN.AND P0, PT, |R5|, |R5|, PT ;  /* 0x400000050500720b */ /* 0x000fc80003f08200 */
[----:B------:R-:W-:-:S13]  /*b180*/  FSETP.NAN.OR P0, PT, |R0|, |R0|, P0 ;  /* 0x400000000000720b */ /* 0x000fda0000708600 */
[----:B------:R-:W-:Y:S05]  /*b190*/  @P0 BRA `(.L_x_87) ;  /* 0x0000000000500947 */ /* 0x000fea0003800000 */
[----:B------:R-:W-:-:S04]  /*b1a0*/  FSETP.NEU.AND P0, PT, |R0|, +INF , PT ;  /* 0x7f8000000000780b */ /* 0x000fc80003f0d200 */
[----:B------:R-:W-:-:S13]  /*b1b0*/  FSETP.EQ.OR P0, PT, |R0|, RZ, !P0 ;  /* 0x000000ff0000720b */ /* 0x000fda0004702600 */
[----:B------:R-:W-:Y:S05]  /*b1c0*/  @P0 BRA `(.L_x_88) ;  /* 0x00000000002c0947 */ /* 0x000fea0003800000 */
[----:B------:R-:W-:Y:S02]  /*b1d0*/  FSETP.NEU.AND P0, PT, |R5|, +INF , PT ;  /* 0x7f8000000500780b */ /* 0x000fe40003f0d200 */
[----:B------:R-:W-:-:S13]  /*b1e0*/  FSETP.EQ.AND P1, PT, |R0|, -1, PT ;  /* 0xbf8000000000780b */ /* 0x000fda0003f22200 */
[----:B------:R-:W-:Y:S05]  /*b1f0*/  @!P0 BRA P1, `(.L_x_86) ;  /* 0x00000000003c8947 */ /* 0x000fea0000800000 */
[----:B------:R-:W-:Y:S01]  /*b200*/  FSETP.GEU.AND P0, PT, |R0|, RZ, PT ;  /* 0x000000ff0000720b */ /* 0x000fe20003f0e200 */
[----:B------:R-:W-:-:S12]  /*b210*/  IMAD.MOV.U32 R4, RZ, RZ, R39 ;  /* 0x000000ffff047224 */ /* 0x000fd800078e0027 */
[----:B------:R-:W-:Y:S05]  /*b220*/  @P0 BRA `(.L_x_86) ;  /* 0x0000000000300947 */ /* 0x000fea0003800000 */
[----:B------:R-:W-:Y:S02]  /*b230*/  FSETP.NEU.AND P1, PT, |R32|, 1, PT ;  /* 0x3f8000002000780b */ /* 0x000fe40003f2d200 */
[----:B------:R-:W-:Y:S02]  /*b240*/  FSETP.NEU.AND P0, PT, R30, R5, PT ;  /* 0x000000051e00720b */ /* 0x000fe40003f0d000 */
[----:B------:R-:W-:-:S04]  /*b250*/  FSEL R4, R39, -R39, P1 ;  /* 0x8000002727047208 */ /* 0x000fc80000800000 */
[----:B------:R-:W-:Y:S01]  /*b260*/  FSEL R4, R4, +QNAN , !P0 ;  /* 0x7fffffff04047808 */ /* 0x000fe20004000000 */
[----:B------:R-:W-:Y:S06]  /*b270*/  BRA `(.L_x_86) ;  /* 0x00000000001c7947 */ /* 0x000fec0003800000 */
.L_x_88:
[----:B------:R-:W-:Y:S01]  /*b280*/  FSETP.GEU.AND P0, PT, R5, RZ, PT ;  /* 0x000000ff0500720b */ /* 0x000fe20003f0e000 */
[----:B------:R-:W-:Y:S01]  /*b290*/  FADD R4, |R0|, |R0| ;  /* 0x4000000000047221 */ /* 0x000fe20000000200 */
[----:B------:R-:W-:-:S11]  /*b2a0*/  FSETP.NEU.AND P1, PT, |R32|, 1, PT ;  /* 0x3f8000002000780b */ /* 0x000fd60003f2d200 */
[----:B------:R-:W-:-:S04]  /*b2b0*/  @!P0 LOP3.LUT R4, R4, 0x7f800000, RZ, 0x3c, !PT ;  /* 0x7f80000004048812 */ /* 0x000fc800078e3cff */
[----:B------:R-:W-:Y:S01]  /*b2c0*/  @P1 LOP3.LUT R4, R4, 0x7fffffff, RZ, 0xc0, !PT ;  /* 0x7fffffff04041812 */ /* 0x000fe200078ec0ff */
[----:B------:R-:W-:Y:S06]  /*b2d0*/  BRA `(.L_x_86) ;  /* 0x0000000000047947 */ /* 0x000fec0003800000 */
.L_x_87:
[----:B------:R-:W-:-:S07]  /*b2e0*/  FADD R4, |R0|, R5 ;  /* 0x0000000500047221 */ /* 0x000fce0000000200 */
.L_x_86:
[----:B------:R-:W-:Y:S05]  /*b2f0*/  BSYNC.RECONVERGENT B4 ;  /* 0x0000000000047941 */ /* 0x000fea0003800200 */
.L_x_85:
[----:B------:R-:W0:Y:S02]  /*b300*/  LDCU UR4, c[0x3][0x60] ;  /* 0x00c00c00ff0477ac */ /* 0x000e240008000800 */
[----:B0-----:R-:W-:Y:S01]  /*b310*/  FMUL R0, R4, UR4 ;  /* 0x0000000404007c20 */ /* 0x001fe20008400000 */
[----:B------:R-:W-:Y:S06]  /*b320*/  BRA `(.L_x_84) ;  /* 0x0000000400707947 */ /* 0x000fec0003800000 */
.L_x_83:
[----:B------:R-:W-:Y:S01]  /*b330*/  FADD R4, R38, R4 ;  /* 0x0000000426047221 */ /* 0x000fe20000000000 */
[----:B------:R-:W-:Y:S01]  /*b340*/  IMAD.MOV.U32 R47, RZ, RZ, 0x3a2c32e4 ;  /* 0x3a2c32e4ff2f7424 */ /* 0x000fe200078e00ff */
[----:B------:R-:W-:Y:S02]  /*b350*/  BSSY.RECONVERGENT B4, `(.L_x_89) ;  /* 0x0000057000047945 */ /* 0x000fe40003800200 */
[----:B------:R-:W-:-:S04]  /*b360*/  FADD R4, R4, -R29 ;  /* 0x8000001d04047221 */ /* 0x000fc80000000000 */
[C---:B------:R-:W-:Y:S01]  /*b370*/  FMUL R5, |R4|.reuse, 16777216 ;  /* 0x4b80000004057820 */ /* 0x040fe20000400200 */
[----:B------:R-:W-:-:S04]  /*b380*/  FSETP.GEU.AND P0, PT, |R4|, 1.175494350822287508e-38, PT ;  /* 0x008000000400780b */ /* 0x000fc80003f0e200 */
[----:B------:R-:W-:-:S05]  /*b390*/  FSEL R5, R5, |R4|, !P0 ;  /* 0x4000000405057208 */ /* 0x000fca0004000000 */
[----:B------:R-:W-:-:S05]  /*b3a0*/  VIADD R37, R5, 0xc0cafb0d ;  /* 0xc0cafb0d05257836 */ /* 0x000fca0000000000 */
[----:B------:R-:W-:-:S05]  /*b3b0*/  LOP3.LUT R38, R37, 0xff800000, RZ, 0xc0, !PT ;  /* 0xff80000025267812 */ /* 0x000fca00078ec0ff */
[----:B------:R-:W-:Y:S01]  /*b3c0*/  IMAD.IADD R5, R5, 0x1, -R38 ;  /* 0x0000000105057824 */ /* 0x000fe200078e0a26 */
[----:B------:R-:W-:-:S03]  /*b3d0*/  I2FP.F32.S32 R38, R38 ;  /* 0x0000002600267245 */ /* 0x000fc60000201400 */
[C---:B------:R-:W-:Y:S01]  /*b3e0*/  FADD R39, R5.reuse, 1 ;  /* 0x3f80000005277421 */ /* 0x040fe20000000000 */
[----:B------:R-:W-:Y:S01]  /*b3f0*/  FADD R37, R5, -1 ;  /* 0xbf80000005257421 */ /* 0x000fe20000000000 */
[----:B------:R-:W-:-:S03]  /*b400*/  FSEL R5, RZ, -24, P0 ;  /* 0xc1c00000ff057808 */ /* 0x000fc60000000000 */
        /* <DEDUP_REMOVED lines=8> */
[----:B------:R-:W-:-:S03]  /*b490*/  FFMA R45, R38, R47, 0.0032181653659790754318 ;  /* 0x3b52e7db262d7423 */ /* 0x000fc6000000002f */
[----:B------:R-:W-:Y:S01]  /*b4a0*/  FFMA R46, R37, -R44, R46 ;  /* 0x8000002c252e7223 */ /* 0x000fe2000000002e */
[----:B------:R-:W-:Y:S01]  /*b4b0*/  FADD R37, R5, -R48 ;  /* 0x8000003005257221 */ /* 0x000fe20000000000 */
[----:B------:R-:W-:Y:S01]  /*b4c0*/  FFMA R45, R38, R45, 0.018033718690276145935 ;  /* 0x3c93bb73262d7423 */ /* 0x000fe2000000002d */
        /* <DEDUP_REMOVED lines=9> */
[----:B------:R-:W-:-:S04]  /*b560*/  FFMA R45, R44, R45, R38 ;  /* 0x0000002d2c2d7223 */ /* 0x000fc80000000026 */
[----:B------:R-:W-:-:S04]  /*b570*/  FADD R38, R48, R45 ;  /* 0x0000002d30267221 */ /* 0x000fc80000000000 */
[----:B0-----:R-:W-:Y:S01]  /*b580*/  FMUL R37, R38, R5 ;  /* 0x0000000526257220 */ /* 0x001fe20000400000 */
[----:B------:R-:W-:-:S03]  /*b590*/  FADD R48, -R48, R38 ;  /* 0x0000002630307221 */ /* 0x000fc60000000100 */
[----:B------:R-:W0:Y:S01]  /*b5a0*/  FRND R44, R37 ;  /* 0x00000025002c7307 */ /* 0x000e220000201000 */
[----:B------:R-:W-:Y:S01]  /*b5b0*/  FADD R48, R45, -R48 ;  /* 0x800000302d307221 */ /* 0x000fe20000000000 */
[-C--:B------:R-:W-:Y:S01]  /*b5c0*/  FFMA R39, R38, R5.reuse, -R37 ;  /* 0x0000000526277223 */ /* 0x080fe20000000825 */
[----:B------:R-:W-:Y:S01]  /*b5d0*/  IMAD.MOV.U32 R45, RZ, RZ, 0x391fcb8e ;  /* 0x391fcb8eff2d7424 */ /* 0x000fe200078e00ff */
[C---:B------:R-:W-:Y:S02]  /*b5e0*/  FSETP.GT.AND P1, PT, |R37|.reuse, 152, PT ;  /* 0x431800002500780b */ /* 0x040fe40003f24200 */
[----:B------:R-:W-:Y:S01]  /*b5f0*/  FFMA R39, R48, R5, R39 ;  /* 0x0000000530277223 */ /* 0x000fe20000000027 */
[C---:B------:R-:W-:Y:S01]  /*b600*/  FSETP.GEU.AND P4, PT, R37.reuse, RZ, PT ;  /* 0x000000ff2500720b */ /* 0x040fe20003f8e000 */
[----:B0-----:R-:W-:Y:S01]  /*b610*/  FADD R38, R37, -R44 ;  /* 0x8000002c25267221 */ /* 0x001fe20000000000 */
[----:B------:R-:W-:-:S03]  /*b620*/  FSETP.GT.AND P0, PT, R44, RZ, PT ;  /* 0x000000ff2c00720b */ /* 0x000fc60003f04000 */
[----:B------:R-:W-:Y:S01]  /*b630*/  FADD R38, R39, R38 ;  /* 0x0000002627267221 */ /* 0x000fe20000000000 */
[----:B------:R-:W-:Y:S02]  /*b640*/  SEL R44, RZ, 0x83000000, P0 ;  /* 0x83000000ff2c7807 */ /* 0x000fe40000000000 */
[----:B------:R-:W-:Y:S01]  /*b650*/  FSETP.NEU.AND P0, PT, R5, RZ, PT ;  /* 0x000000ff0500720b */ /* 0x000fe20003f0d000 */
[----:B------:R-:W-:Y:S02]  /*b660*/  FFMA R39, R38, R45, 0.0013391353422775864601 ;  /* 0x3aaf85ed26277423 */ /* 0x000fe4000000002d */
[----:B------:R-:W0:Y:S01]  /*b670*/  F2I.NTZ R45, R37 ;  /* 0x00000025002d7305 */ /* 0x000e220000203100 */
[----:B------:R-:W-:Y:S01]  /*b680*/  FSETP.EQ.OR P0, PT, |R4|, 1, !P0 ;  /* 0x3f8000000400780b */ /* 0x000fe20004702600 */
[----:B------:R-:W-:Y:S01]  /*b690*/  FFMA R39, R38, R39, 0.0096188392490148544312 ;  /* 0x3c1d985626277423 */ /* 0x000fe20000000027 */
[----:B------:R-:W-:-:S03]  /*b6a0*/  VIADD R46, R44, 0x7f000000 ;  /* 0x7f0000002c2e7836 */ /* 0x000fc60000000000 */
[----:B------:R-:W-:-:S04]  /*b6b0*/  FFMA R39, R38, R39, 0.055503588169813156128 ;  /* 0x3d6357bb26277423 */ /* 0x000fc80000000027 */
[----:B------:R-:W-:-:S04]  /*b6c0*/  FFMA R39, R38, R39, 0.24022644758224487305 ;  /* 0x3e75fdec26277423 */ /* 0x000fc80000000027 */
[----:B------:R-:W-:Y:S01]  /*b6d0*/  FFMA R39, R38, R39, 0.69314718246459960938 ;  /* 0x3f31721826277423 */ /* 0x000fe20000000027 */
[----:B0-----:R-:W-:-:S03]  /*b6e0*/  IMAD R44, R45, 0x800000, -R44 ;  /* 0x008000002d2c7824 */ /* 0x001fc600078e0a2c */
[----:B------:R-:W-:-:S04]  /*b6f0*/  FFMA R39, R38, R39, 1 ;  /* 0x3f80000026277423 */ /* 0x000fc80000000027 */
[----:B------:R-:W-:-:S04]  /*b700*/  FMUL R39, R39, R46 ;  /* 0x0000002e27277220 */ /* 0x000fc80000400000 */
[----:B------:R-:W-:Y:S01]  /*b710*/  FMUL R39, R39, R44 ;  /* 0x0000002c27277220 */ /* 0x000fe20000400000 */
        /* <DEDUP_REMOVED lines=19> */
.L_x_92:
[----:B------:R-:W-:Y:S01]  /*b850*/  FSETP.GEU.AND P0, PT, R5, RZ, PT ;  /* 0x000000ff0500720b */ /* 0x000fe20003f0e000 */
[----:B------:R-:W-:Y:S01]  /*b860*/  FADD R0, |R4|, |R4| ;  /* 0x4000000404007221 */ /* 0x000fe20000000200 */
[----:B------:R-:W-:-:S11]  /*b870*/  FSETP.NEU.AND P1, PT, |R32|, 1, PT ;  /* 0x3f8000002000780b */ /* 0x000fd60003f2d200 */
[----:B------:R-:W-:-:S04]  /*b880*/  @!P0 LOP3.LUT R0, R0, 0x7f800000, RZ, 0x3c, !PT ;  /* 0x7f80000000008812 */ /* 0x000fc800078e3cff */
[----:B------:R-:W-:Y:S01]  /*b890*/  @P1 LOP3.LUT R0, R0, 0x7fffffff, RZ, 0xc0, !PT ;  /* 0x7fffffff00001812 */ /* 0x000fe200078ec0ff */
[----:B------:R-:W-:Y:S06]  /*b8a0*/  BRA `(.L_x_90) ;  /* 0x0000000000047947 */ /* 0x000fec0003800000 */
.L_x_91:
[----:B------:R-:W-:-:S07]  /*b8b0*/  FADD R0, |R4|, R5 ;  /* 0x0000000504007221 */ /* 0x000fce0000000200 */
.L_x_90:
[----:B------:R-:W-:Y:S05]  /*b8c0*/  BSYNC.RECONVERGENT B4 ;  /* 0x0000000000047941 */ /* 0x000fea0003800200 */
.L_x_89:
[----:B------:R-:W0:Y:S02]  /*b8d0*/  LDCU UR4, c[0x3][0x60] ;  /* 0x00c00c00ff0477ac */ /* 0x000e240008000800 */
[----:B0-----:R-:W-:-:S07]  /*b8e0*/  FMUL R0, R0, UR4 ;  /* 0x0000000400007c20 */ /* 0x001fce0008400000 */
.L_x_84:
[----:B------:R-:W-:Y:S05]  /*b8f0*/  BSYNC.RECONVERGENT B3 ;  /* 0x0000000000037941 */ /* 0x000fea0003800200 */
.L_x_82:
[----:B------:R-:W-:-:S05]  /*b900*/  FMNMX.NAN R5, R0, 100, PT ;  /* 0x42c8000000057809 */ /* 0x000fca0003820000 */
[----:B------:R-:W-:-:S07]  /*b910*/  FADD R0, R36, R5 ;  /* 0x0000000524007221 */ /* 0x000fce0000000000 */
.L_x_72:
[----:B------:R-:W-:Y:S05]  /*b920*/  BSYNC.RECONVERGENT B2 ;  /* 0x0000000000027941 */ /* 0x000fea0003800200 */
.L_x_68:
[----:B------:R-:W0:Y:S01]  /*b930*/  MUFU.RCP64H R5, R19 ;  /* 0x0000001300057308 */ /* 0x000e220000001800 */
[----:B------:R-:W-:Y:S01]  /*b940*/  IMAD.MOV.U32 R4, RZ, RZ, 0x1 ;  /* 0x00000001ff047424 */ /* 0x000fe200078e00ff */
[----:B------:R-:W-:Y:S05]  /*b950*/  BSSY.RECONVERGENT B2, `(.L_x_93) ;  /* 0x0000011000027945 */ /* 0x000fea0003800200 */
[----:B0-----:R-:W-:-:S08]  /*b960*/  DFMA R36, R4, -R18, 1 ;  /* 0x3ff000000424742b */ /* 0x001fd00000000812 */
[----:B------:R-:W-:Y:S02]  /*b970*/  DFMA R38, R36, R36, R36 ;  /* 0x000000242426722b */ /* 0x000fe40000000024 */
[----:B------:R-:W0:Y:S06]  /*b980*/  I2F.F64.U32 R36, R9 ;  /* 0x0000000900247312 */ /* 0x000e2c0000201800 */
[----:B------:R-:W-:-:S08]  /*b990*/  DFMA R38, R4, R38, R4 ;  /* 0x000000260426722b */ /* 0x000fd00000000004 */
[----:B------:R-:W-:Y:S02]  /*b9a0*/  DFMA R4, R38, -R18, 1 ;  /* 0x3ff000002604742b */ /* 0x000fe40000000812 */
[----:B0-----:R-:W-:-:S06]  /*b9b0*/  DMUL R36, R36, R14 ;  /* 0x0000000e24247228 */ /* 0x001fcc0000000000 */
[----:B------:R-:W-:-:S04]  /*b9c0*/  DFMA R4, R38, R4, R38 ;  /* 0x000000042604722b */ /* 0x000fc80000000026 */
[----:B------:R-:W-:-:S04]  /*b9d0*/  FSETP.GEU.AND P1, PT, |R37|, 6.5827683646048100446e-37, PT ;  /* 0x036000002500780b */ /* 0x000fc80003f2e200 */
[----:B------:R-:W-:-:S08]  /*b9e0*/  DMUL R38, R36, R4 ;  /* 0x0000000424267228 */ /* 0x000fd00000000000 */
[----:B------:R-:W-:-:S08]  /*b9f0*/  DFMA R44, R38, -R18, R36 ;  /* 0x80000012262c722b */ /* 0x000fd00000000024 */
[----:B------:R-:W-:-:S10]  /*ba00*/  DFMA R4, R4, R44, R38 ;  /* 0x0000002c0404722b */ /* 0x000fd40000000026 */
[----:B------:R-:W-:-:S05]  /*ba10*/  FFMA R38, RZ, R19, R5 ;  /* 0x00000013ff267223 */ /* 0x000fca0000000005 */
[----:B------:R-:W-:-:S13]  /*ba20*/  FSETP.GT.AND P0, PT, |R38|, 1.469367938527859385e-39, PT ;  /* 0x001000002600780b */ /* 0x000fda0003f04200 */
[----:B------:R-:W-:Y:S05]  /*ba30*/  @P0 BRA P1, `(.L_x_94) ;  /* 0x0000000000080947 */ /* 0x000fea0000800000 */
[----:B------:R-:W-:-:S07]  /*ba40*/  MOV R52, 0xba60 ;  /* 0x0000ba6000347802 */ /* 0x000fce0000000f00 */
[----:B------:R-:W-:Y:S05]  /*ba50*/  CALL.REL.NOINC `($__internal_2_$__cuda_sm20_div_rn_f64_full) ;  /* 0x00000044009c7944 */ /* 0x000fea0003c00000 */
.L_x_94:
[----:B------:R-:W-:Y:S05]  /*ba60*/  BSYNC.RECONVERGENT B2 ;  /* 0x0000000000027941 */ /* 0x000fea0003800200 */
.L_x_93:
[----:B------:R-:W-:Y:S02]  /*ba70*/  IMAD.MOV.U32 R37, RZ, RZ, 0x3bbb989d ;  /* 0x3bbb989dff257424 */ /* 0x000fe400078e00ff */
[----:B------:R-:W-:Y:S02]  /*ba80*/  IMAD.MOV.U32 R39, RZ, RZ, 0x437c0000 ;  /* 0x437c0000ff277424 */ /* 0x000fe400078e00ff */
[----:B------:R-:W-:-:S04]  /*ba90*/  FFMA.SAT R36, R0, R37, 0.5 ;  /* 0x3f00000000247423 */ /* 0x000fc80000002025 */
[----:B------:R-:W-:-:S04]  /*baa0*/  FFMA.RM R36, R36, R39, 12582913 ;  /* 0x4b40000124247423 */ /* 0x000fc80000004027 */
[C---:B------:R-:W-:Y:S01]  /*bab0*/  FADD R37, R36.reuse, -12583039 ;  /* 0xcb40007f24257421 */ /* 0x040fe20000000000 */
[----:B------:R-:W-:-:S03]  /*bac0*/  IMAD.SHL.U32 R36, R36, 0x800000, RZ ;  /* 0x0080000024247824 */ /* 0x000fc600078e00ff */
[----:B------:R-:W-:-:S04]  /*bad0*/  FFMA R37, R0, 1.4426950216293334961, -R37 ;  /* 0x3fb8aa3b00257823 */ /* 0x000fc80000000825 */
[----:B------:R-:W-:-:S04]  /*bae0*/  FFMA R0, R0, 1.925963033500011079e-08, R37 ;  /* 0x32a5706000007823 */ /* 0x000fc80000000025 */
[----:B------:R-:W0:Y:S02]  /*baf0*/  MUFU.EX2 R37, R0 ;  /* 0x0000000000257308 */ /* 0x000e240000000800 */
[----:B0-----:R-:W-:-:S06]  /*bb00*/  FMUL R38, R36, R37 ;  /* 0x0000002524267220 */ /* 0x001fcc0000400000 */
[----:B------:R-:W0:Y:S02]  /*bb10*/  F2F.F64.F32 R36, R38 ;  /* 0x0000002600247310 */ /* 0x000e240000201800 */
[----:B0-----:R-:W-:-:S10]  /*bb20*/  DMUL R36, R36, R4 ;  /* 0x0000000424247228 */ /* 0x001fd40000000000 */
[----:B------:R-:W0:Y:S02]  /*bb30*/  F2F.F32.F64 R36, R36 ;  /* 0x0000002400247310 */ /* 0x000e240000301000 */
[----:B0-----:R-:W-:-:S13]  /*bb40*/  FSETP.GT.AND P0, PT, R36, 1, PT ;  /* 0x3f8000002400780b */ /* 0x001fda0003f04000 */
[----:B------:R-:W-:Y:S05]  /*bb50*/  @P0 BRA `(.L_x_95) ;  /* 0x0000000000380947 */ /* 0x000fea0003800000 */
[----:B------:R-:W-:Y:S01]  /*bb60*/  FSETP.GEU.AND P0, PT, R35, R36, PT ;  /* 0x000000242300720b */ /* 0x000fe20003f0e000 */
[----:B------:R-:W-:Y:S02]  /*bb70*/  IMAD.MOV.U32 R44, RZ, RZ, R51 ;  /* 0x000000ffff2c7224 */ /* 0x000fe400078e0033 */
[----:B------:R-:W-:Y:S02]  /*bb80*/  IMAD.MOV.U32 R46, RZ, RZ, R43 ;  /* 0x000000ffff2e7224 */ /* 0x000fe400078e002b */
[----:B------:R-:W-:Y:S02]  /*bb90*/  IMAD.MOV.U32 R45, RZ, RZ, R3 ;  /* 0x000000ffff2d7224 */ /* 0x000fe400078e0003 */
[----:B------:R-:W-:-:S06]  /*bba0*/  IMAD.MOV.U32 R5, RZ, RZ, R2 ;  /* 0x000000ffff057224 */ /* 0x000fcc00078e0002 */
[----:B------:R-:W-:Y:S05]  /*bbb0*/  @P0 BRA `(.L_x_54) ;  /* 0x00000000003c0947 */ /* 0x000fea0003800000 */
[----:B------:R-:W-:Y:S01]  /*bbc0*/  R2UR UR4, R22 ;  /* 0x00000000160472ca */ /* 0x000fe200000e0000 */
[----:B------:R-:W-:Y:S01]  /*bbd0*/  IMAD.MOV.U32 R44, RZ, RZ, R51 ;  /* 0x000000ffff2c7224 */ /* 0x000fe200078e0033 */
[----:B------:R-:W-:Y:S01]  /*bbe0*/  R2UR UR5, R23 ;  /* 0x00000000170572ca */ /* 0x000fe200000e0000 */
[----:B------:R-:W-:Y:S02]  /*bbf0*/  IMAD.MOV.U32 R46, RZ, RZ, R43 ;  /* 0x000000ffff2e7224 */ /* 0x000fe400078e002b */
[----:B------:R-:W-:Y:S02]  /*bc00*/  IMAD.MOV.U32 R45, RZ, RZ, R3 ;  /* 0x000000ffff2d7224 */ /* 0x000fe400078e0003 */
[----:B------:R-:W-:-:S08]  /*bc10*/  IMAD.MOV.U32 R5, RZ, RZ, R2 ;  /* 0x000000ffff057224 */ /* 0x000fd000078e0002 */
[----:B------:R0:W-:Y:S01]  /*bc20*/  STG.E desc[UR4][R6.64], RZ ;  /* 0x000000ff06007986 */ /* 0x0001e2000c101904 */
[----:B------:R-:W-:Y:S05]  /*bc30*/  BRA `(.L_x_54) ;  /* 0x00000000001c7947 */ /* 0x000fea0003800000 */
.L_x_95:
[----:B------:R-:W-:Y:S01]  /*bc40*/  R2UR UR4, R22 ;  /* 0x00000000160472ca */ /* 0x000fe200000e0000 */
[----:B------:R-:W-:Y:S01]  /*bc50*/  IMAD.MOV.U32 R44, RZ, RZ, R51 ;  /* 0x000000ffff2c7224 */ /* 0x000fe200078e0033 */
[----:B------:R-:W-:Y:S01]  /*bc60*/  R2UR UR5, R23 ;  /* 0x00000000170572ca */ /* 0x000fe200000e0000 */
[----:B------:R-:W-:Y:S02]  /*bc70*/  IMAD.MOV.U32 R46, RZ, RZ, R43 ;  /* 0x000000ffff2e7224 */ /* 0x000fe400078e002b */
[----:B------:R-:W-:Y:S02]  /*bc80*/  IMAD.MOV.U32 R45, RZ, RZ, R3 ;  /* 0x000000ffff2d7224 */ /* 0x000fe400078e0003 */
[----:B------:R-:W-:-:S08]  /*bc90*/  IMAD.MOV.U32 R5, RZ, RZ, R2 ;  /* 0x000000ffff057224 */ /* 0x000fd000078e0002 */
[----:B------:R1:W-:Y:S02]  /*bca0*/  STG.E desc[UR4][R6.64], RZ ;  /* 0x000000ff06007986 */ /* 0x0003e4000c101904 */
.L_x_54:
[----:B------:R-:W-:Y:S05]  /*bcb0*/  BSYNC.RECONVERGENT B0 ;  /* 0x0000000000007941 */ /* 0x000fea0003800200 */
.L_x_53:
[----:B------:R-:W2:Y:S01]  /*bcc0*/  LDC R4, c[0x3][0x50] ;  /* 0x00c01400ff047b82 */ /* 0x000ea20000000800 */
[----:B------:R-:W-:Y:S01]  /*bcd0*/  BSSY.RECONVERGENT B0, `(.L_x_96) ;  /* 0x00001d3000007945 */ /* 0x000fe20003800200 */
[----:B------:R-:W-:Y:S02]  /*bce0*/  IMAD.MOV.U32 R3, RZ, RZ, R41 ;  /* 0x000000ffff037224 */ /* 0x000fe400078e0029 */
[----:B------:R-:W-:Y:S02]  /*bcf0*/  IMAD.MOV.U32 R2, RZ, RZ, R44 ;  /* 0x000000ffff027224 */ /* 0x000fe400078e002c */
[----:B01----:R-:W-:Y:S02]  /*bd00*/  IMAD.MOV.U32 R7, RZ, RZ, R46 ;  /* 0x000000ffff077224 */ /* 0x003fe400078e002e */
[----:B------:R-:W-:Y:S01]  /*bd10*/  IMAD.MOV.U32 R6, RZ, RZ, R45 ;  /* 0x000000ffff067224 */ /* 0x000fe200078e002d */
[----:B--2---:R-:W-:-:S04]  /*bd20*/  ISETP.GE.AND P0, PT, R9, R4, PT ;  /* 0x000000040900720c */ /* 0x004fc80003f06270 */
[----:B------:R-:W-:-:S13]  /*bd30*/  FSETP.GEU.OR P0, PT, R42, 0.5, P0 ;  /* 0x3f0000002a00780b */ /* 0x000fda000070e400 */
[----:B------:R-:W-:Y:S05]  /*bd40*/  @P0 BRA `(.L_x_97) ;  /* 0x0000001c002c0947 */ /* 0x000fea0003800000 */
[----:B------:R-:W-:Y:S01]  /*bd50*/  SHF.R.U32.HI R0, RZ, 0x2, R5 ;  /* 0x00000002ff007819 */ /* 0x000fe20000011605 */
[----:B------:R-:W-:Y:S01]  /*bd60*/  VIADD R34, R34, 0x587c5 ;  /* 0x000587c522227836 */ /* 0x000fe20000000000 */
[----:B------:R-:W0:Y:S01]  /*bd70*/  LDCU UR4, c[0x3][0x54] ;  /* 0x00c00a80ff0477ac */ /* 0x000e220008000800 */
[----:B------:R-:W-:Y:S01]  /*bd80*/  ISETP.GE.AND P0, PT, R4, 0x1, PT ;  /* 0x000000010400780c */ /* 0x000fe20003f06270 */
[----:B------:R-:W-:Y:S01]  /*bd90*/  IMAD.MOV.U32 R7, RZ, RZ, R44 ;  /* 0x000000ffff077224 */ /* 0x000fe200078e002c */
[----:B------:R-:W-:Y:S01]  /*bda0*/  LOP3.LUT R3, R0, R5, RZ, 0x3c, !PT ;  /* 0x0000000500037212 */ /* 0x000fe200078e3cff */
[----:B------:R-:W-:Y:S02]  /*bdb0*/  IMAD.SHL.U32 R0, R41, 0x10, RZ ;  /* 0x0000001029007824 */ /* 0x000fe400078e00ff */
[----:B------:R-:W-:Y:S02]  /*bdc0*/  IMAD.MOV.U32 R5, RZ, RZ, 0x2f800000 ;  /* 0x2f800000ff057424 */ /* 0x000fe400078e00ff */
[----:B------:R-:W-:-:S02]  /*bdd0*/  IMAD.SHL.U32 R2, R3, 0x2, RZ ;  /* 0x0000000203027824 */ /* 0x000fc400078e00ff */
[----:B------:R-:W-:-:S03]  /*bde0*/  IMAD.MOV.U32 R6, RZ, RZ, R46 ;  /* 0x000000ffff067224 */ /* 0x000fc600078e002e */
[----:B------:R-:W-:Y:S01]  /*bdf0*/  LOP3.LUT R0, R3, R2, R0, 0x96, !PT ;  /* 0x0000000203007212 */ /* 0x000fe200078e9600 */
[----:B------:R-:W-:-:S03]  /*be00*/  IMAD.MOV.U32 R2, RZ, RZ, R41 ;  /* 0x000000ffff027224 */ /* 0x000fc600078e0029 */
[----:B------:R-:W-:-:S05]  /*be10*/  LOP3.LUT R3, R0, R41, RZ, 0x3c, !PT ;  /* 0x0000002900037212 */ /* 0x000fca00078e3cff */
[----:B------:R-:W-:-:S05]  /*be20*/  IMAD.IADD R0, R3, 0x1, R34 ;  /* 0x0000000103007824 */ /* 0x000fca00078e0222 */
[----:B------:R-:W-:-:S05]  /*be30*/  I2FP.F32.U32 R0, R0 ;  /* 0x0000000000007245 */ /* 0x000fca0000201000 */
[----:B------:R-:W-:Y:S01]  /*be40*/  FFMA R0, R0, R5, 1.1641532182693481445e-10 ;  /* 0x2f00000000007423 */ /* 0x000fe20000000005 */
[----:B------:R-:W-:-:S03]  /*be50*/  IMAD.MOV.U32 R5, RZ, RZ, R45 ;  /* 0x000000ffff057224 */ /* 0x000fc600078e002d */
[----:B0-----:R-:W-:Y:S01]  /*be60*/  FMUL R38, R0, UR4 ;  /* 0x0000000400267c20 */ /* 0x001fe20008400000 */
[----:B------:R-:W-:Y:S06]  /*be70*/  @!P0 BRA `(.L_x_97) ;  /* 0x0000001800e08947 */ /* 0x000fec0003800000 */
[----:B------:R-:W-:Y:S02]  /*be80*/  R2UR UR4, R22 ;  /* 0x00000000160472ca */ /* 0x000fe400000e0000 */
[----:B------:R-:W-:-:S13]  /*be90*/  R2UR UR5, R23 ;  /* 0x00000000170572ca */ /* 0x000fda00000e0000 */
[----:B------:R-:W2:Y:S01]  /*bea0*/  LDG.E R0, desc[UR4][R10.64] ;  /* 0x000000040a007981 */ /* 0x000ea2000c1e1900 */
[----:B------:R-:W-:Y:S01]  /*beb0*/  BSSY.RELIABLE B1, `(.L_x_98) ;  /* 0x0000019000017945 */ /* 0x000fe20003800100 */
[----:B------:R-:W-:Y:S02]  /*bec0*/  IMAD.MOV.U32 R7, RZ, RZ, RZ ;  /* 0x000000ffff077224 */ /* 0x000fe400078e00ff */
[----:B---3--:R-:W-:Y:S02]  /*bed0*/  IMAD.MOV.U32 R36, RZ, RZ, R10 ;  /* 0x000000ffff247224 */ /* 0x008fe400078e000a */
[----:B------:R-:W-:Y:S01]  /*bee0*/  IMAD.MOV.U32 R37, RZ, RZ, R11 ;  /* 0x000000ffff257224 */ /* 0x000fe200078e000b */
[----:B--2---:R-:W-:-:S13]  /*bef0*/  ISETP.NE.AND P0, PT, R0, RZ, PT ;  /* 0x000000ff0000720c */ /* 0x004fda0003f05270 */
[----:B------:R-:W-:Y:S05]  /*bf00*/  @!P0 BRA `(.L_x_99) ;  /* 0x00000000004c8947 */ /* 0x000fea0003800000 */
[----:B------:R-:W-:Y:S01]  /*bf10*/  BSSY.RELIABLE B2, `(.L_x_99) ;  /* 0x0000012000027945 */ /* 0x000fe20003800100 */
.L_x_100:
        /* <DEDUP_REMOVED lines=8> */
[----:B------:R-:W-:Y:S05]  /*bfa0*/  @!P0 BREAK.RELIABLE B1 ;  /* 0x0000000000018942 */ /* 0x000fea0003800100 */
[----:B------:R-:W-:Y:S05]  /*bfb0*/  @!P0 BRA `(.L_x_97) ;  /* 0x0000001800908947 */ /* 0x000fea0003800000 */
[----:B------:R-:W-:Y:S01]  /*bfc0*/  R2UR UR4, R22 ;  /* 0x00000000160472ca */ /* 0x000fe200000e0000 */
[----:B------:R-:W-:Y:S01]  /*bfd0*/  IMAD.MOV.U32 R7, RZ, RZ, R0 ;  /* 0x000000ffff077224 */ /* 0x000fe200078e0000 */
[----:B------:R-:W-:-:S03]  /*bfe0*/  R2UR UR5, R23 ;  /* 0x00000000170572ca */ /* 0x000fc600000e0000 */
[----:B------:R-:W-:-:S10]  /*bff0*/  IMAD.WIDE.U32 R36, R7, 0x4, R10 ;  /* 0x0000000407247825 */ /* 0x000fd400078e000a */
[----:B------:R-:W2:Y:S02]  /*c000*/  LDG.E R0, desc[UR4][R36.64] ;  /* 0x0000000424007981 */ /* 0x000ea4000c1e1900 */
[----:B--2---:R-:W-:-:S13]  /*c010*/  ISETP.NE.AND P0, PT, R0, RZ, PT ;  /* 0x000000ff0000720c */ /* 0x004fda0003f05270 */
[----:B------:R-:W-:Y:S05]  /*c020*/  @P0 BRA `(.L_x_100) ;  /* 0xfffffffc00bc0947 */ /* 0x000fea000383ffff */
[----:B------:R-:W-:Y:S05]  /*c030*/  BSYNC.RELIABLE B2 ;  /* 0x0000000000027941 */ /* 0x000fea0003800100 */
.L_x_99:
[----:B------:R-:W-:Y:S05]  /*c040*/  BSYNC.RELIABLE B1 ;  /* 0x0000000000017941 */ /* 0x000fea0003800100 */
.L_x_98:
[----:B------:R-:W-:Y:S01]  /*c050*/  R2UR UR4, R22 ;  /* 0x00000000160472ca */ /* 0x000fe200000e0000 */
[----:B------:R-:W-:Y:S01]  /*c060*/  IMAD.WIDE.U32 R4, R7, 0x4, R12 ;  /* 0x0000000407047825 */ /* 0x000fe200078e000c */
[----:B------:R-:W-:Y:S01]  /*c070*/  R2UR UR5, R23 ;  /* 0x00000000170572ca */ /* 0x000fe200000e0000 */
[----:B------:R-:W-:Y:S04]  /*c080*/  BSSY.RECONVERGENT B1, `(.L_x_101) ;  /* 0x0000164000017945 */ /* 0x000fe80003800200 */
[----:B------:R-:W-:Y:S01]  /*c090*/  BSSY.RELIABLE B2, `(.L_x_102) ;  /* 0x000009b000027945 */ /* 0x000fe20003800100 */
[----:B------:R-:W-:Y:S02]  /*c0a0*/  IMAD.MOV.U32 R2, RZ, RZ, RZ ;  /* 0x000000ffff027224 */ /* 0x000fe400078e00ff */
[----:B------:R-:W-:-:S05]  /*c0b0*/  IMAD.MOV.U32 R39, RZ, RZ, RZ ;  /* 0x000000ffff277224 */ /* 0x000fca00078e00ff */
[----:B------:R0:W-:Y:S02]  /*c0c0*/  STG.E desc[UR4][R4.64], R38 ;  /* 0x0000002604007986 */ /* 0x0001e4000c101904 */
.L_x_114:
        /* <DEDUP_REMOVED lines=14> */
[----:B--2---:R-:W-:-:S04]  /*c1b0*/  FADD R0, R38, -R43 ;  /* 0x8000002b26007221 */ /* 0x004fc80000000000 */
[C---:B0-----:R-:W-:Y:S01]  /*c1c0*/  FADD R5, |R0|.reuse, -UR4 ;  /* 0x8000000400057e21 */ /* 0x041fe20008000200 */
[----:B------:R-:W-:-:S04]  /*c1d0*/  FSETP.GT.AND P0, PT, |R0|, R29, PT ;  /* 0x0000001d0000720b */ /* 0x000fc80003f04200 */
[----:B------:R-:W-:-:S05]  /*c1e0*/  FSEL R5, R5, |R0|, P0 ;  /* 0x4000000005057208 */ /* 0x000fca0000000000 */
[----:B------:R-:W-:Y:S01]  /*c1f0*/  FMUL R47, R5, R5 ;  /* 0x00000005052f7220 */ /* 0x000fe20000400000 */
[----:B------:R-:W-:-:S04]  /*c200*/  IMAD.MOV.U32 R5, RZ, RZ, 0x4cbebc20 ;  /* 0x4cbebc20ff057424 */ /* 0x000fc800078e00ff */
        /* <DEDUP_REMOVED lines=13> */
.L_x_107:
[----:B------:R-:W0:Y:S02]  /*c2e0*/  MUFU.RCP R0, R47 ;  /* 0x0000002f00007308 */ /* 0x000e240000001000 */
[----:B0-----:R-:W-:-:S04]  /*c2f0*/  FFMA R4, R47, R0, -1 ;  /* 0xbf8000002f047423 */ /* 0x001fc80000000000 */
[----:B------:R-:W-:-:S04]  /*c300*/  FADD.FTZ R5, -R4, -RZ ;  /* 0x800000ff04057221 */ /* 0x000fc80000010100 */
[----:B------:R-:W-:-:S07]  /*c310*/  FFMA R0, R0, R5, R0 ;  /* 0x0000000500007223 */ /* 0x000fce0000000000 */
.L_x_108:
[----:B------:R-:W-:Y:S05]  /*c320*/  BSYNC.RECONVERGENT B4 ;  /* 0x0000000000047941 */ /* 0x000fea0003800200 */
.L_x_106:
[C---:B------:R-:W-:Y:S01]  /*c330*/  FMUL R5, |R0|.reuse, 16777216 ;  /* 0x4b80000000057820 */ /* 0x040fe20000400200 */
[----:B------:R-:W-:Y:S01]  /*c340*/  FSETP.GEU.AND P0, PT, |R0|, 1.175494350822287508e-38, PT ;  /* 0x008000000000780b */ /* 0x000fe20003f0e200 */
[----:B------:R-:W-:Y:S03]  /*c350*/  BSSY.RECONVERGENT B4, `(.L_x_109) ;  /* 0x0000045000047945 */ /* 0x000fe60003800200 */
        /* <DEDUP_REMOVED lines=12> */
[----:B0-----:R-:W-:Y:S01]  /*c420*/  FMUL R47, R43, R48 ;  /* 0x000000302b2f7220 */ /* 0x001fe20000400000 */
[----:B------:R-:W-:-:S03]  /*c430*/  IMAD.MOV.U32 R48, RZ, RZ, 0x3a2c32e4 ;  /* 0x3a2c32e4ff307424 */ /* 0x000fc600078e00ff */
[----:B------:R-:W-:Y:S01]  /*c440*/  FADD R6, R42, -R47 ;  /* 0x8000002f2a067221 */ /* 0x000fe20000000000 */
[CC--:B------:R-:W-:Y:S01]  /*c450*/  FMUL R5, R47.reuse, R47.reuse ;  /* 0x0000002f2f057220 */ /* 0x0c0fe20000400000 */
[----:B------:R-:W-:Y:S02]  /*c460*/  FFMA R51, R47, 1.4426950216293334961, R4 ;  /* 0x3fb8aa3b2f337823 */ /* 0x000fe40000000004 */
[----:B------:R-:W-:Y:S01]  /*c470*/  FADD R49, R6, R6 ;  /* 0x0000000606317221 */ /* 0x000fe20000000000 */
[C---:B------:R-:W-:Y:S01]  /*c480*/  FFMA R6, R5.reuse, R48, 0.0032181653659790754318 ;  /* 0x3b52e7db05067423 */ /* 0x040fe20000000030 */
        /* <DEDUP_REMOVED lines=48> */
.L_x_111:
[----:B------:R-:W-:-:S07]  /*c790*/  FADD R4, R0, 6 ;  /* 0x40c0000000047421 */ /* 0x000fce0000000000 */
.L_x_110:
[----:B------:R-:W-:Y:S05]  /*c7a0*/  BSYNC.RECONVERGENT B4 ;  /* 0x0000000000047941 */ /* 0x000fea0003800200 */
.L_x_109:
        /* <DEDUP_REMOVED lines=32> */
.L_x_113:
[----:B------:R-:W-:Y:S05]  /*c9b0*/  BSYNC.RECONVERGENT B4 ;  /* 0x0000000000047941 */ /* 0x000fea0003800200 */
.L_x_112:
[----:B------:R-:W0:Y:S01]  /*c9c0*/  LDCU UR4, c[0x3][0x6c] ;  /* 0x00c00d80ff0477ac */ /* 0x000e220008000800 */
[----:B------:R-:W-:-:S04]  /*c9d0*/  FADD R4, -R5, R4 ;  /* 0x0000000405047221 */ /* 0x000fc80000000100 */
[----:B------:R-:W-:-:S04]  /*c9e0*/  FMUL R5, R4, 4 ;  /* 0x4080000004057820 */ /* 0x000fc80000400000 */
[----:B0-----:R-:W-:-:S07]  /*c9f0*/  FFMA R2, R5, UR4, R2 ;  /* 0x0000000405027c23 */ /* 0x001fce0008000002 */
.L_x_104:
[----:B------:R-:W-:Y:S05]  /*ca00*/  BSYNC.RELIABLE B3 ;  /* 0x0000000000037941 */ /* 0x000fea0003800100 */
.L_x_103:
[----:B------:R-:W-:-:S05]  /*ca10*/  VIADD R39, R39, 0x1 ;  /* 0x0000000127277836 */ /* 0x000fca0000000000 */
[----:B------:R-:W-:-:S13]  /*ca20*/  ISETP.NE.AND P0, PT, R39, R24, PT ;  /* 0x000000182700720c */ /* 0x000fda0003f05270 */
[----:B------:R-:W-:Y:S05]  /*ca30*/  @P0 BRA `(.L_x_114) ;  /* 0xfffffff400a40947 */ /* 0x000fea000383ffff */
[----:B------:R-:W-:Y:S05]  /*ca40*/  BSYNC.RELIABLE B2 ;  /* 0x0000000000027941 */ /* 0x000fea0003800100 */
.L_x_102:
[----:B0-----:R-:W0:Y:S01]  /*ca50*/  LDC R4, c[0x3][0x64] ;  /* 0x00c01900ff047b82 */ /* 0x001e220000000800 */
[----:B------:R-:W-:Y:S01]  /*ca60*/  BSSY.RECONVERGENT B2, `(.L_x_115) ;  /* 0x00000c3000027945 */ /* 0x000fe20003800200 */
[----:B------:R-:W-:Y:S02]  /*ca70*/  IMAD.MOV.U32 R0, RZ, RZ, 0x3f800000 ;  /* 0x3f800000ff007424 */ /* 0x000fe400078e00ff */
[----:B0-----:R-:W-:-:S05]  /*ca80*/  FADD R5, R29, -R4 ;  /* 0x800000041d057221 */ /* 0x001fca0000000000 */
[----:B------:R-:W-:-:S13]  /*ca90*/  FSETP.GEU.AND P0, PT, R38, R5, PT ;  /* 0x000000052600720b */ /* 0x000fda0003f0e000 */
[----:B------:R-:W-:Y:S05]  /*caa0*/  @!P0 BRA `(.L_x_116) ;  /* 0x0000000400888947 */ /* 0x000fea0003800000 */
[----:B------:R-:W-:Y:S01]  /*cab0*/  FADD R5, R29, R4 ;  /* 0x000000041d057221 */ /* 0x000fe20000000000 */
[----:B------:R-:W-:-:S04]  /*cac0*/  IMAD.MOV.U32 R0, RZ, RZ, RZ ;  /* 0x000000ffff007224 */ /* 0x000fc800078e00ff */
[----:B------:R-:W-:-:S13]  /*cad0*/  FSETP.GT.AND P0, PT, R38, R5, PT ;  /* 0x000000052600720b */ /* 0x000fda0003f04000 */
[----:B------:R-:W-:Y:S05]  /*cae0*/  @!P0 BRA `(.L_x_117) ;  /* 0x0000000800e88947 */ /* 0x000fea0003800000 */
[----:B------:R-:W-:Y:S01]  /*caf0*/  FADD R0, R38, -R4 ;  /* 0x8000000426007221 */ /* 0x000fe20000000000 */
[----:B------:R-:W-:Y:S01]  /*cb00*/  IMAD.MOV.U32 R42, RZ, RZ, 0x3a2c32e4 ;  /* 0x3a2c32e4ff2a7424 */ /* 0x000fe200078e00ff */
[----:B------:R-:W0:Y:S01]  /*cb10*/  LDC R47, c[0x3][0x68] ;  /* 0x00c01a00ff2f7b82 */ /* 0x000e220000000800 */
[----:B------:R-:W-:Y:S01]  /*cb20*/  BSSY.RECONVERGENT B3, `(.L_x_118) ;  /* 0x0000057000037945 */ /* 0x000fe20003800200 */
        /* <DEDUP_REMOVED lines=9> */
[----:B------:R-:W-:-:S04]  /*cbc0*/  FADD R7, R5, -1 ;  /* 0xbf80000005077421 */ /* 0x000fc80000000000 */
[----:B------:R-:W-:Y:S01]  /*cbd0*/  FADD R5, R7, R7 ;  /* 0x0000000707057221 */ /* 0x000fe20000000000 */
[----:B------:R-:W1:Y:S03]  /*cbe0*/  MUFU.RCP R38, R38 ;  /* 0x0000002600267308 */ /* 0x000e660000001000 */
[----:B-1----:R-:W-:Y:S01]  /*cbf0*/  FMUL R39, R38, R5 ;  /* 0x0000000526277220 */ /* 0x002fe20000400000 */
[----:B------:R-:W-:-:S03]  /*cc00*/  I2FP.F32.S32 R5, R6 ;  /* 0x0000000600057245 */ /* 0x000fc60000201400 */
[----:B------:R-:W-:Y:S02]  /*cc10*/  FADD R6, R7, -R39 ;  /* 0x8000002707067221 */ /* 0x000fe40000000000 */
[----:B------:R-:W-:Y:S01]  /*cc20*/  FFMA R4, R5, 1.1920928955078125e-07, R4 ;  /* 0x3400000005047823 */ /* 0x000fe20000000004 */
[CC--:B------:R-:W-:Y:S01]  /*cc30*/  FMUL R5, R39.reuse, R39.reuse ;  /* 0x0000002727057220 */ /* 0x0c0fe20000400000 */
[----:B------:R-:W-:Y:S02]  /*cc40*/  FADD R6, R6, R6 ;  /* 0x0000000606067221 */ /* 0x000fe40000000000 */
[----:B------:R-:W-:Y:S01]  /*cc50*/  FFMA R43, R39, 1.4426950216293334961, R4 ;  /* 0x3fb8aa3b272b7823 */ /* 0x000fe20000000004 */
[----:B------:R-:W-:Y:S01]  /*cc60*/  FFMA R42, R5, R42, 0.0032181653659790754318 ;  /* 0x3b52e7db052a7423 */ /* 0x000fe2000000002a */
[----:B------:R-:W-:Y:S02]  /*cc70*/  FFMA R7, R7, -R39, R6 ;  /* 0x8000002707077223 */ /* 0x000fe40000000006 */
[----:B------:R-:W-:Y:S01]  /*cc80*/  FADD R4, R4, -R43 ;  /* 0x8000002b04047221 */ /* 0x000fe20000000000 */
[----:B------:R-:W-:Y:S01]  /*cc90*/  FFMA R42, R5, R42, 0.018033718690276145935 ;  /* 0x3c93bb73052a7423 */ /* 0x000fe2000000002a */
[----:B------:R-:W-:-:S02]  /*cca0*/  FMUL R7, R38, R7 ;  /* 0x0000000726077220 */ /* 0x000fc40000400000 */
        /* <DEDUP_REMOVED lines=16> */
[----:B------:R-:W-:Y:S01]  /*cdb0*/  FSETP.GEU.AND P4, PT, R5, RZ, PT ;  /* 0x000000ff0500720b */ /* 0x000fe20003f8e000 */
        /* <DEDUP_REMOVED lines=15> */
[----:B------:R-:W-:Y:S01]  /*ceb0*/  FFMA R7, R4, R7, 1 ;  /* 0x3f80000004077423 */ /* 0x000fe20000000007 */
[----:B------:R-:W-:-:S03]  /*cec0*/  IMAD.MOV.U32 R4, RZ, RZ, 0x3f800000 ;  /* 0x3f800000ff047424 */ /* 0x000fc600078e00ff */
        /* <DEDUP_REMOVED lines=21> */
.L_x_121:
[----:B------:R-:W-:Y:S01]  /*d020*/  FSETP.GEU.AND P0, PT, R47, RZ, PT ;  /* 0x000000ff2f00720b */ /* 0x000fe20003f0e000 */
[----:B------:R-:W-:Y:S01]  /*d030*/  FADD R4, |R0|, |R0| ;  /* 0x4000000000047221 */ /* 0x000fe20000000200 */
[----:B------:R-:W-:-:S11]  /*d040*/  FSETP.NEU.AND P1, PT, |R32|, 1, PT ;  /* 0x3f8000002000780b */ /* 0x000fd60003f2d200 */
[----:B------:R-:W-:-:S04]  /*d050*/  @!P0 LOP3.LUT R4, R4, 0x7f800000, RZ, 0x3c, !PT ;  /* 0x7f80000004048812 */ /* 0x000fc800078e3cff */
[----:B------:R-:W-:Y:S01]  /*d060*/  @P1 LOP3.LUT R4, R4, 0x7fffffff, RZ, 0xc0, !PT ;  /* 0x7fffffff04041812 */ /* 0x000fe200078ec0ff */
[----:B------:R-:W-:Y:S06]  /*d070*/  BRA `(.L_x_119) ;  /* 0x0000000000047947 */ /* 0x000fec0003800000 */
.L_x_120:
[----:B------:R-:W-:-:S07]  /*d080*/  FADD R4, |R0|, R47 ;  /* 0x0000002f00047221 */ /* 0x000fce0000000200 */
.L_x_119:
[----:B------:R-:W-:Y:S05]  /*d090*/  BSYNC.RECONVERGENT B3 ;  /* 0x0000000000037941 */ /* 0x000fea0003800200 */
.L_x_118:
[----:B------:R-:W0:Y:S02]  /*d0a0*/  LDCU UR4, c[0x3][0x60] ;  /* 0x00c00c00ff0477ac */ /* 0x000e240008000800 */
[----:B0-----:R-:W-:Y:S01]  /*d0b0*/  FMUL R0, R4, UR4 ;  /* 0x0000000404007c20 */ /* 0x001fe20008400000 */
[----:B------:R-:W-:Y:S06]  /*d0c0*/  BRA `(.L_x_117) ;  /* 0x0000000400707947 */ /* 0x000fec0003800000 */
.L_x_116:
        /* <DEDUP_REMOVED lines=22> */
[C---:B------:R-:W-:Y:S01]  /*d230*/  FFMA R39, R6.reuse, R43, 0.0032181653659790754318 ;  /* 0x3b52e7db06277423 */ /* 0x040fe2000000002b */
[----:B------:R-:W-:Y:S01]  /*d240*/  FADD R5, R5, -R52 ;  /* 0x8000003405057221 */ /* 0x000fe20000000000 */
[----:B------:R-:W0:Y:S01]  /*d250*/  LDC R43, c[0x3][0x68] ;  /* 0x00c01a00ff2b7b82 */ /* 0x000e220000000800 */
[----:B------:R-:W-:Y:S01]  /*d260*/  FFMA R7, R7, -R42, R48 ;  /* 0x8000002a07077223 */ /* 0x000fe20000000030 */
[----:B------:R-:W-:-:S03]  /*d270*/  FFMA R39, R6, R39, 0.018033718690276145935 ;  /* 0x3c93bb7306277423 */ /* 0x000fc60000000027 */
        /* <DEDUP_REMOVED lines=23> */
[----:B------:R-:W-:Y:S01]  /*d3f0*/  FFMA R38, R5, R42, 0.0013391353422775864601 ;  /* 0x3aaf85ed05267423 */ /* 0x000fe2000000002a */
[----:B------:R-:W-:Y:S02]  /*d400*/  SEL R42, RZ, 0x83000000, P0 ;  /* 0x83000000ff2a7807 */ /* 0x000fe40000000000 */
[----:B------:R-:W-:Y:S01]  /*d410*/  FSETP.NEU.AND P0, PT, R43, RZ, PT ;  /* 0x000000ff2b00720b */ /* 0x000fe20003f0d000 */
[C---:B------:R-:W-:Y:S02]  /*d420*/  FFMA R38, R5.reuse, R38, 0.0096188392490148544312 ;  /* 0x3c1d985605267423 */ /* 0x040fe40000000026 */
        /* <DEDUP_REMOVED lines=28> */
.L_x_125:
[----:B------:R-:W-:Y:S01]  /*d5f0*/  FSETP.GEU.AND P0, PT, R43, RZ, PT ;  /* 0x000000ff2b00720b */ /* 0x000fe20003f0e000 */
[----:B------:R-:W-:Y:S01]  /*d600*/  FADD R0, |R4|, |R4| ;  /* 0x4000000404007221 */ /* 0x000fe20000000200 */
[----:B------:R-:W-:-:S11]  /*d610*/  FSETP.NEU.AND P1, PT, |R32|, 1, PT ;  /* 0x3f8000002000780b */ /* 0x000fd60003f2d200 */
[----:B------:R-:W-:-:S04]  /*d620*/  @!P0 LOP3.LUT R0, R0, 0x7f800000, RZ, 0x3c, !PT ;  /* 0x7f80000000008812 */ /* 0x000fc800078e3cff */
[----:B------:R-:W-:Y:S01]  /*d630*/  @P1 LOP3.LUT R0, R0, 0x7fffffff, RZ, 0xc0, !PT ;  /* 0x7fffffff00001812 */ /* 0x000fe200078ec0ff */
[----:B------:R-:W-:Y:S06]  /*d640*/  BRA `(.L_x_123) ;  /* 0x0000000000047947 */ /* 0x000fec0003800000 */
.L_x_124:
[----:B------:R-:W-:-:S07]  /*d650*/  FADD R0, |R4|, R43 ;  /* 0x0000002b04007221 */ /* 0x000fce0000000200 */
.L_x_123:
[----:B------:R-:W-:Y:S05]  /*d660*/  BSYNC.RECONVERGENT B3 ;  /* 0x0000000000037941 */ /* 0x000fea0003800200 */
.L_x_122:
[----:B------:R-:W0:Y:S02]  /*d670*/  LDCU UR4, c[0x3][0x60] ;  /* 0x00c00c00ff0477ac */ /* 0x000e240008000800 */
[----:B0-----:R-:W-:-:S07]  /*d680*/  FMUL R0, R0, UR4 ;  /* 0x0000000400007c20 */ /* 0x001fce0008400000 */
.L_x_117:
[----:B------:R-:W-:Y:S05]  /*d690*/  BSYNC.RECONVERGENT B2 ;  /* 0x0000000000027941 */ /* 0x000fea0003800200 */
.L_x_115:
[----:B------:R-:W-:-:S05]  /*d6a0*/  FMNMX.NAN R5, R0, 100, PT ;  /* 0x42c8000000057809 */ /* 0x000fca0003820000 */
[----:B------:R-:W-:-:S07]  /*d6b0*/  FADD R5, R2, R5 ;  /* 0x0000000502057221 */ /* 0x000fce0000000000 */
.L_x_105:
[----:B------:R-:W-:Y:S05]  /*d6c0*/  BSYNC.RECONVERGENT B1 ;  /* 0x0000000000017941 */ /* 0x000fea0003800200 */
.L_x_101:
[----:B------:R-:W-:Y:S01]  /*d6d0*/  VIADD R9, R9, 0x1 ;  /* 0x0000000109097836 */ /* 0x000fe20000000000 */
[----:B------:R-:W-:Y:S04]  /*d6e0*/  BSSY.RECONVERGENT B3, `(.L_x_126) ;  /* 0x000000d000037945 */ /* 0x000fe80003800200 */
[----:B------:R-:W-:-:S04]  /*d6f0*/  I2FP.F32.S32 R9, R9 ;  /* 0x0000000900097245 */ /* 0x000fc80000201400 */
[----:B------:R-:W0:Y:S08]  /*d700*/  MUFU.RCP R0, R9 ;  /* 0x0000000900007308 */ /* 0x000e300000001000 */
[----:B------:R-:W1:Y:S01]  /*d710*/  FCHK P0, R31, R9 ;  /* 0x000000091f007302 */ /* 0x000e620000000000 */
[----:B0-----:R-:W-:-:S04]  /*d720*/  FFMA R7, -R9, R0, 1 ;  /* 0x3f80000009077423 */ /* 0x001fc80000000100 */
[----:B------:R-:W-:-:S04]  /*d730*/  FFMA R0, R0, R7, R0 ;  /* 0x0000000700007223 */ /* 0x000fc80000000000 */
[----:B------:R-:W-:-:S04]  /*d740*/  FFMA R2, R0, R31, RZ ;  /* 0x0000001f00027223 */ /* 0x000fc800000000ff */
[----:B------:R-:W-:-:S04]  /*d750*/  FFMA R7, -R9, R2, R31 ;  /* 0x0000000209077223 */ /* 0x000fc8000000011f */
[----:B------:R-:W-:Y:S01]  /*d760*/  FFMA R0, R0, R7, R2 ;  /* 0x0000000700007223 */ /* 0x000fe20000000002 */
[----:B-1----:R-:W-:Y:S06]  /*d770*/  @!P0 BRA `(.L_x_127) ;  /* 0x00000000000c8947 */ /* 0x002fec0003800000 */
[----:B------:R-:W-:Y:S01]  /*d780*/  IMAD.MOV.U32 R0, RZ, RZ, R31 ;  /* 0x000000ffff007224 */ /* 0x000fe200078e001f */
[----:B------:R-:W-:-:S07]  /*d790*/  MOV R38, 0xd7b0 ;  /* 0x0000d7b000267802 */ /* 0x000fce0000000f00 */
[----:B------:R-:W-:Y:S05]  /*d7a0*/  CALL.REL.NOINC `($__internal_4_$__cuda_sm3x_div_rn_noftz_f32_slowpath) ;  /* 0x0000003000947944 */ /* 0x000fea0003c00000 */
.L_x_127:
[----:B------:R-:W-:Y:S05]  /*d7b0*/  BSYNC.RECONVERGENT B3 ;  /* 0x0000000000037941 */ /* 0x000fea0003800200 */
.L_x_126:
[----:B------:R-:W-:Y:S02]  /*d7c0*/  IMAD.MOV.U32 R2, RZ, RZ, 0x3bbb989d ;  /* 0x3bbb989dff027424 */ /* 0x000fe400078e00ff */
[----:B------:R-:W-:Y:S02]  /*d7d0*/  IMAD.MOV.U32 R7, RZ, RZ, 0x437c0000 ;  /* 0x437c0000ff077424 */ /* 0x000fe400078e00ff */
[----:B------:R-:W-:-:S04]  /*d7e0*/  FFMA.SAT R2, R5, -R2, 0.5 ;  /* 0x3f00000005027423 */ /* 0x000fc80000002802 */
[----:B------:R-:W-:-:S04]  /*d7f0*/  FFMA.RM R2, R2, R7, 12582913 ;  /* 0x4b40000102027423 */ /* 0x000fc80000004007 */
[C---:B------:R-:W-:Y:S01]  /*d800*/  FADD R4, R2.reuse, -12583039 ;  /* 0xcb40007f02047421 */ /* 0x040fe20000000000 */
[----:B------:R-:W-:-:S03]  /*d810*/  IMAD.SHL.U32 R2, R2, 0x800000, RZ ;  /* 0x0080000002027824 */ /* 0x000fc600078e00ff */
[----:B------:R-:W-:-:S04]  /*d820*/  FFMA R4, R5, -1.4426950216293334961, -R4 ;  /* 0xbfb8aa3b05047823 */ /* 0x000fc80000000804 */
[----:B------:R-:W-:-:S04]  /*d830*/  FFMA R4, R5, -1.925963033500011079e-08, R4 ;  /* 0xb2a5706005047823 */ /* 0x000fc80000000004 */
[----:B------:R-:W0:Y:S02]  /*d840*/  MUFU.EX2 R5, R4 ;  /* 0x0000000400057308 */ /* 0x000e240000000800 */
[----:B0-----:R-:W-:-:S04]  /*d850*/  FMUL R5, R2, R5 ;  /* 0x0000000502057220 */ /* 0x001fc80000400000 */
[----:B------:R-:W-:-:S05]  /*d860*/  FMUL R0, R5, R0 ;  /* 0x0000000005007220 */ /* 0x000fca0000400000 */
[----:B------:R-:W-:-:S13]  /*d870*/  FSETP.GT.AND P0, PT, R0, 1, PT ;  /* 0x3f8000000000780b */ /* 0x000fda0003f04000 */
        /* <DEDUP_REMOVED lines=8> */
[----:B------:R-:W-:Y:S01]  /*d900*/  IMAD.MOV.U32 R9, RZ, RZ, 0x1 ;  /* 0x00000001ff097424 */ /* 0x000fe200078e00ff */
[----:B------:R-:W-:Y:S01]  /*d910*/  R2UR UR5, R23 ;  /* 0x00000000170572ca */ /* 0x000fe200000e0000 */
[----:B------:R-:W-:Y:S02]  /*d920*/  IMAD.MOV.U32 R2, RZ, RZ, R41 ;  /* 0x000000ffff027224 */ /* 0x000fe400078e0029 */
[----:B------:R-:W-:Y:S02]  /*d930*/  IMAD.MOV.U32 R7, RZ, RZ, R44 ;  /* 0x000000ffff077224 */ /* 0x000fe400078e002c */
[----:B------:R-:W-:Y:S02]  /*d940*/  IMAD.MOV.U32 R6, RZ, RZ, R46 ;  /* 0x000000ffff067224 */ /* 0x000fe400078e002e */
[----:B------:R-:W-:-:S06]  /*d950*/  IMAD.MOV.U32 R5, RZ, RZ, R45 ;  /* 0x000000ffff057224 */ /* 0x000fcc00078e002d */
[----:B------:R0:W-:Y:S01]  /*d960*/  STG.E desc[UR4][R36.64], R9 ;  /* 0x0000000924007986 */ /* 0x0001e2000c101904 */
[----:B------:R-:W-:Y:S05]  /*d970*/  BRA `(.L_x_97) ;  /* 0x0000000000207947 */ /* 0x000fea0003800000 */
.L_x_128:
[----:B------:R-:W-:Y:S01]  /*d980*/  R2UR UR4, R22 ;  /* 0x00000000160472ca */ /* 0x000fe200000e0000 */
[----:B------:R-:W-:Y:S01]  /*d990*/  IMAD.MOV.U32 R9, RZ, RZ, 0x1 ;  /* 0x00000001ff097424 */ /* 0x000fe200078e00ff */
[----:B------:R-:W-:Y:S01]  /*d9a0*/  R2UR UR5, R23 ;  /* 0x00000000170572ca */ /* 0x000fe200000e0000 */
[----:B------:R-:W-:Y:S02]  /*d9b0*/  IMAD.MOV.U32 R2, RZ, RZ, R41 ;  /* 0x000000ffff027224 */ /* 0x000fe400078e0029 */
[----:B------:R-:W-:Y:S02]  /*d9c0*/  IMAD.MOV.U32 R7, RZ, RZ, R44 ;  /* 0x000000ffff077224 */ /* 0x000fe400078e002c */
[----:B------:R-:W-:Y:S02]  /*d9d0*/  IMAD.MOV.U32 R6, RZ, RZ, R46 ;  /* 0x000000ffff067224 */ /* 0x000fe400078e002e */
[----:B------:R-:W-:-:S06]  /*d9e0*/  IMAD.MOV.U32 R5, RZ, RZ, R45 ;  /* 0x000000ffff057224 */ /* 0x000fcc00078e002d */
[----:B------:R1:W-:Y:S02]  /*d9f0*/  STG.E desc[UR4][R36.64], R9 ;  /* 0x0000000924007986 */ /* 0x0003e4000c101904 */
.L_x_97:
[----:B------:R-:W-:Y:S05]  /*da00*/  BSYNC.RECONVERGENT B0 ;  /* 0x0000000000007941 */ /* 0x000fea0003800200 */
.L_x_96:
[----:B------:R-:W-:Y:S05]  /*da10*/  @P2 BRA `(.L_x_129) ;  /* 0xffffffac00dc2947 */ /* 0x000fea000383ffff */
[----:B------:R-:W-:Y:S05]  /*da20*/  @!P3 BRA `(.L_x_130) ;  /* 0x000000100078b947 */ /* 0x000fea0003800000 */
[----:B------:R-:W2:Y:S01]  /*da30*/  LDCU UR4, c[0x3][0x50] ;  /* 0x00c00a00ff0477ac */ /* 0x000ea20008000800 */
[----:B01-3--:R-:W-:Y:S01]  /*da40*/  IMAD.MOV.U32 R37, RZ, RZ, RZ ;  /* 0x000000ffff257224 */ /* 0x00bfe200078e00ff */
[----:B--2---:R-:W-:-:S09]  /*da50*/  UISETP.GE.AND UP0, UPT, UR4, 0x4, UPT ;  /* 0x000000040400788c */ /* 0x004fd2000bf06270 */
[----:B------:R-:W-:Y:S05]  /*da60*/  BRA.U !UP0, `(.L_x_131) ;  /* 0x00000009087c7547 */ /* 0x000fea000b800000 */
[----:B------:R-:W-:-:S07]  /*da70*/  IMAD.MOV.U32 R35, RZ, RZ, RZ ;  /* 0x000000ffff237224 */ /* 0x000fce00078e00ff */
.L_x_148:
[----:B------:R-:W-:Y:S01]  /*da80*/  R2UR UR4, R22 ;  /* 0x00000000160472ca */ /* 0x000fe200000e0000 */
[----:B------:R-:W-:Y:S01]  /*da90*/  IMAD.WIDE.U32 R42, R35, 0x4, R10 ;  /* 0x00000004232a7825 */ /* 0x000fe200078e000a */
[----:B------:R-:W-:-:S13]  /*daa0*/  R2UR UR5, R23 ;  /* 0x00000000170572ca */ /* 0x000fda00000e0000 */
[----:B--2---:R-:W2:Y:S01]  /*dab0*/  LDG.E R0, desc[UR4][R42.64] ;  /* 0x000000042a007981 */ /* 0x004ea2000c1e1900 */
[----:B------:R-:W-:Y:S01]  /*dac0*/  BSSY.RECONVERGENT B0, `(.L_x_132) ;  /* 0x0000023000007945 */ /* 0x000fe20003800200 */
[----:B------:R-:W-:Y:S01]  /*dad0*/  IMAD.WIDE.U32 R36, R35, 0x4, R12 ;  /* 0x0000000423247825 */ /* 0x000fe200078e000c */
[----:B--2---:R-:W-:-:S13]  /*dae0*/  ISETP.NE.AND P0, PT, R0, 0x1, PT ;  /* 0x000000010000780c */ /* 0x004fda0003f05270 */
[----:B01----:R-:W-:Y:S05]  /*daf0*/  @P0 BRA `(.L_x_133) ;  /* 0x00000000007c0947 */ /* 0x003fea0003800000 */
[----:B------:R-:W-:Y:S01]  /*db00*/  R2UR UR4, R22 ;  /* 0x00000000160472ca */ /* 0x000fe200000e0000 */
[----:B------:R-:W0:Y:S01]  /*db10*/  LDC R39, c[0x3][0x58] ;  /* 0x00c01600ff277b82 */ /* 0x000e220000000800 */
[----:B------:R-:W-:-:S13]  /*db20*/  R2UR UR5, R23 ;  /* 0x00000000170572ca */ /* 0x000fda00000e0000 */
[----:B------:R-:W2:Y:S01]  /*db30*/  LDG.E R0, desc[UR4][R36.64] ;  /* 0x0000000424007981 */ /* 0x000ea2000c1e1900 */
[----:B------:R-:W-:Y:S01]  /*db40*/  BSSY.RECONVERGENT B3, `(.L_x_134) ;  /* 0x000000e000037945 */ /* 0x000fe20003800200 */
[----:B0-----:R-:W0:Y:S02]  /*db50*/  MUFU.RCP R4, R39 ;  /* 0x0000002700047308 */ /* 0x001e240000001000 */
[----:B0-----:R-:W-:-:S04]  /*db60*/  FFMA R9, R4, -R39, 1 ;  /* 0x3f80000004097423 */ /* 0x001fc80000000827 */
[----:B------:R-:W-:Y:S02]  /*db70*/  FFMA R9, R4, R9, R4 ;  /* 0x0000000904097223 */ /* 0x000fe40000000004 */
[----:B--2---:R-:W0:Y:S02]  /*db80*/  FCHK P0, R0, R39 ;  /* 0x0000002700007302 */ /* 0x004e240000000000 */
[----:B------:R-:W-:-:S04]  /*db90*/  FFMA R4, R0, R9, RZ ;  /* 0x0000000900047223 */ /* 0x000fc800000000ff */
[----:B------:R-:W-:-:S04]  /*dba0*/  FFMA R38, R4, -R39, R0 ;  /* 0x8000002704267223 */ /* 0x000fc80000000000 */
[----:B------:R-:W-:Y:S01]  /*dbb0*/  FFMA R4, R9, R38, R4 ;  /* 0x0000002609047223 */ /* 0x000fe20000000004 */
[----:B0-----:R-:W-:Y:S06]  /*dbc0*/  @!P0 BRA `(.L_x_135) ;  /* 0x0000000000148947 */ /* 0x001fec0003800000 */
[----:B------:R-:W0:Y:S01]  /*dbd0*/  LDCU UR4, c[0x3][0x58] ;  /* 0x00c00b00ff0477ac */ /* 0x000e220008000800 */
[----:B------:R-:W-:Y:S01]  /*dbe0*/  MOV R38, 0xdc10 ;  /* 0x0000dc1000267802 */ /* 0x000fe20000000f00 */
[----:B0-----:R-:W-:-:S07]  /*dbf0*/  IMAD.U32 R9, RZ, RZ, UR4 ;  /* 0x00000004ff097e24 */ /* 0x001fce000f8e00ff */
[----:B------:R-:W-:Y:S05]  /*dc00*/  CALL.REL.NOINC `($__internal_4_$__cuda_sm3x_div_rn_noftz_f32_slowpath) ;  /* 0x0000002c007c7944 */ /* 0x000fea0003c00000 */
[----:B------:R-:W-:-:S07]  /*dc10*/  IMAD.MOV.U32 R4, RZ, RZ, R0 ;  /* 0x000000ffff047224 */ /* 0x000fce00078e0000 */
.L_x_135:
[----:B------:R-:W-:Y:S05]  /*dc20*/  BSYNC.RECONVERGENT B3 ;  /* 0x0000000000037941 */ /* 0x000fea0003800200 */
.L_x_134:
[----:B------:R-:W0:Y:S01]  /*dc30*/  LDC.64 R38, c[0x0][0x398] ;  /* 0x0000e600ff267b82 */ /* 0x000e220000000a00 */
[----:B------:R-:W1:Y:S01]  /*dc40*/  LDCU UR4, c[0x3][0x70] ;  /* 0x00c00e00ff0477ac */ /* 0x000e620008000800 */
[----:B------:R-:W1:Y:S01]  /*dc50*/  F2I.NTZ R4, R4 ;  /* 0x0000000400047305 */ /* 0x000e620000203100 */
[----:B------:R-:W-:Y:S02]  /*dc60*/  R2UR UR6, R22 ;  /* 0x00000000160672ca */ /* 0x000fe400000e0000 */
[----:B------:R-:W-:Y:S01]  /*dc70*/  R2UR UR7, R23 ;  /* 0x00000000170772ca */ /* 0x000fe200000e0000 */
[----:B-1----:R-:W-:-:S04]  /*dc80*/  IMAD R9, R21, UR4, R4 ;  /* 0x0000000415097c24 */ /* 0x002fc8000f8e0204 */
[----:B0-----:R-:W-:-:S08]  /*dc90*/  IMAD.WIDE R38, R9, 0x4, R38 ;  /* 0x0000000409267825 */ /* 0x001fd000078e0226 */
[----:B------:R-:W2:Y:S01]  /*dca0*/  LDG.E R0, desc[UR6][R38.64] ;  /* 0x0000000626007981 */ /* 0x000ea2000c1e1900 */
[----:B------:R-:W-:Y:S02]  /*dcb0*/  R2UR UR4, R22 ;  /* 0x00000000160472ca */ /* 0x000fe400000e0000 */
[----:B------:R-:W-:Y:S01]  /*dcc0*/  R2UR UR5, R23 ;  /* 0x00000000170572ca */ /* 0x000fe200000e0000 */
[----:B--2---:R-:W-:-:S12]  /*dcd0*/  VIADD R9, R0, 0x1 ;  /* 0x0000000100097836 */ /* 0x004fd80000000000 */
[----:B------:R0:W-:Y:S02]  /*dce0*/  STG.E desc[UR4][R38.64], R9 ;  /* 0x0000000926007986 */ /* 0x0001e4000c101904 */
.L_x_133:
[----:B------:R-:W-:Y:S05]  /*dcf0*/  BSYNC.RECONVERGENT B0 ;  /* 0x0000000000007941 */ /* 0x000fea0003800200 */
.L_x_132:
[----:B------:R-:W-:Y:S02]  /*dd00*/  R2UR UR4, R22 ;  /* 0x00000000160472ca */ /* 0x000fe400000e0000 */
[----:B------:R-:W-:-:S13]  /*dd10*/  R2UR UR5, R23 ;  /* 0x00000000170572ca */ /* 0x000fda00000e0000 */
[----:B------:R-:W2:Y:S01]  /*dd20*/  LDG.E R0, desc[UR4][R42.64+0x4] ;  /* 0x000004042a007981 */ /* 0x000ea2000c1e1900 */
[----:B------:R-:W-:Y:S01]  /*dd30*/  BSSY.RECONVERGENT B0, `(.L_x_136) ;  /* 0x0000022000007945 */ /* 0x000fe20003800200 */
[----:B--2---:R-:W-:-:S13]  /*dd40*/  ISETP.NE.AND P0, PT, R0, 0x1, PT ;  /* 0x000000010000780c */ /* 0x004fda0003f05270 */
[----:B------:R-:W-:Y:S05]  /*dd50*/  @P0 BRA `(.L_x_137) ;  /* 0x00000000007c0947 */ /* 0x000fea0003800000 */
[----:B------:R-:W-:Y:S01]  /*dd60*/  R2UR UR4, R22 ;  /* 0x00000000160472ca */ /* 0x000fe200000e0000 */
[----:B0-----:R-:W0:Y:S01]  /*dd70*/  LDC R39, c[0x3][0x58] ;  /* 0x00c01600ff277b82 */ /* 0x001e220000000800 */
        /* <DEDUP_REMOVED lines=12> */
[----:B------:R-:W-:Y:S01]  /*de40*/  IMAD.MOV.U32 R0, RZ, RZ, R38 ;  /* 0x000000ffff007224 */ /* 0x000fe200078e0026 */
[----:B------:R-:W-:Y:S01]  /*de50*/  MOV R38, 0xde80 ;  /* 0x0000de8000267802 */ /* 0x000fe20000000f00 */
[----:B0-----:R-:W-:-:S07]  /*de60*/  IMAD.U32 R9, RZ, RZ, UR4 ;  /* 0x00000004ff097e24 */ /* 0x001fce000f8e00ff */
[----:B------:R-:W-:Y:S05]  /*de70*/  CALL.REL.NOINC `($__internal_4_$__cuda_sm3x_div_rn_noftz_f32_slowpath) ;  /* 0x0000002800e07944 */ /* 0x000fea0003c00000 */
.L_x_139:
[----:B------:R-:W-:Y:S05]  /*de80*/  BSYNC.RECONVERGENT B3 ;  /* 0x0000000000037941 */ /* 0x000fea0003800200 */
.L_x_138:
        /* <DEDUP_REMOVED lines=12> */
.L_x_137:
[----:B------:R-:W-:Y:S05]  /*df50*/  BSYNC.RECONVERGENT B0 ;  /* 0x0000000000007941 */ /* 0x000fea0003800200 */
.L_x_136:
[----:B------:R-:W-:Y:S02]  /*df60*/  R2UR UR4, R22 ;  /* 0x00000000160472ca */ /* 0x000fe400000e0000 */
[----:B------:R-:W-:-:S13]  /*df70*/  R2UR UR5, R23 ;  /* 0x00000000170572ca */ /* 0x000fda00000e0000 */
[----:B------:R-:W2:Y:S01]  /*df80*/  LDG.E R0, desc[UR4][R42.64+0x8] ;  /* 0x000008042a007981 */ /* 0x000ea2000c1e1900 */
[----:B------:R-:W-:Y:S01]  /*df90*/  BSSY.RECONVERGENT B0, `(.L_x_140) ;  /* 0x0000022000007945 */ /* 0x000fe20003800200 */
[----:B--2---:R-:W-:-:S13]  /*dfa0*/  ISETP.NE.AND P0, PT, R0, 0x1, PT ;  /* 0x000000010000780c */ /* 0x004fda0003f05270 */
[----:B------:R-:W-:Y:S05]  /*dfb0*/  @P0 BRA `(.L_x_141) ;  /* 0x00000000007c0947 */ /* 0x000fea0003800000 */
[----:B------:R-:W-:Y:S01]  /*dfc0*/  R2UR UR4, R22 ;  /* 0x00000000160472ca */ /* 0x000fe200000e0000 */
[----:B01----:R-:W0:Y:S01]  /*dfd0*/  LDC R39, c[0x3][0x58] ;  /* 0x00c01600ff277b82 */ /* 0x003e220000000800 */
        /* <DEDUP_REMOVED lines=16> */
.L_x_143:
[----:B------:R-:W-:Y:S05]  /*e0e0*/  BSYNC.RECONVERGENT B3 ;  /* 0x0000000000037941 */ /* 0x000fea0003800200 */
.L_x_142:
        /* <DEDUP_REMOVED lines=12> */
.L_x_141:
[----:B------:R-:W-:Y:S05]  /*e1b0*/  BSYNC.RECONVERGENT B0 ;  /* 0x0000000000007941 */ /* 0x000fea0003800200 */
.L_x_140:
[----:B------:R-:W-:Y:S02]  /*e1c0*/  R2UR UR4, R22 ;  /* 0x00000000160472ca */ /* 0x000fe400000e0000 */
[----:B------:R-:W-:-:S13]  /*e1d0*/  R2UR UR5, R23 ;  /* 0x00000000170572ca */ /* 0x000fda00000e0000 */
[----:B------:R-:W3:Y:S01]  /*e1e0*/  LDG.E R42, desc[UR4][R42.64+0xc] ;  /* 0x00000c042a2a7981 */ /* 0x000ee2000c1e1900 */
[----:B------:R-:W-:Y:S01]  /*e1f0*/  BSSY.RECONVERGENT B0, `(.L_x_144) ;  /* 0x0000022000007945 */ /* 0x000fe20003800200 */
[----:B---3--:R-:W-:-:S13]  /*e200*/  ISETP.NE.AND P0, PT, R42, 0x1, PT ;  /* 0x000000012a00780c */ /* 0x008fda0003f05270 */
[----:B------:R-:W-:Y:S05]  /*e210*/  @P0 BRA `(.L_x_145) ;  /* 0x00000000007c0947 */ /* 0x000fea0003800000 */
[----:B------:R-:W-:Y:S01]  /*e220*/  R2UR UR4, R22 ;  /* 0x00000000160472ca */ /* 0x000fe200000e0000 */
[----:B012---:R-:W0:Y:S01]  /*e230*/  LDC R39, c[0x3][0x58] ;  /* 0x00c01600ff277b82 */ /* 0x007e220000000800 */
        /* <DEDUP_REMOVED lines=16> */
.L_x_147:
[----:B------:R-:W-:Y:S05]  /*e340*/  BSYNC.RECONVERGENT B3 ;  /* 0x0000000000037941 */ /* 0x000fea0003800200 */
.L_x_146:
        /* <DEDUP_REMOVED lines=12> */
.L_x_145:
[----:B------:R-:W-:Y:S05]  /*e410*/  BSYNC.RECONVERGENT B0 ;  /* 0x0000000000007941 */ /* 0x000fea0003800200 */
.L_x_144:
[----:B------:R-:W-:Y:S01]  /*e420*/  VIADD R35, R35, 0x4 ;  /* 0x0000000423237836 */ /* 0x000fe20000000000 */
[----:B---3--:R-:W-:-:S04]  /*e430*/  LOP3.LUT R37, R24, 0x7ffffffc, RZ, 0xc0, !PT ;  /* 0x7ffffffc18257812 */ /* 0x008fc800078ec0ff */
[----:B------:R-:W-:-:S13]  /*e440*/  ISETP.NE.AND P0, PT, R35, R37, PT ;  /* 0x000000252300720c */ /* 0x000fda0003f05270 */
[----:B------:R-:W-:Y:S05]  /*e450*/  @P0 BRA `(.L_x_148) ;  /* 0xfffffff400880947 */ /* 0x000fea000383ffff */
.L_x_131:
[----:B------:R-:W-:Y:S01]  /*e460*/  LOP3.LUT R35, R24, 0x3, RZ, 0xc0, !PT ;  /* 0x0000000318237812 */ /* 0x000fe200078ec0ff */
[----:B------:R-:W-:Y:S03]  /*e470*/  BSSY.RECONVERGENT B0, `(.L_x_130) ;  /* 0x0000079000007945 */ /* 0x000fe60003800200 */
[----:B------:R-:W-:-:S13]  /*e480*/  ISETP.NE.AND P0, PT, R35, RZ, PT ;  /* 0x000000ff2300720c */ /* 0x000fda0003f05270 */
[----:B------:R-:W-:Y:S05]  /*e490*/  @!P0 BRA `(.L_x_149) ;  /* 0x0000000400d88947 */ /* 0x000fea0003800000 */
[----:B------:R-:W-:Y:S01]  /*e4a0*/  R2UR UR4, R22 ;  /* 0x00000000160472ca */ /* 0x000fe200000e0000 */
[----:B------:R-:W-:Y:S01]  /*e4b0*/  IMAD.WIDE.U32 R42, R37, 0x4, R10 ;  /* 0x00000004252a7825 */ /* 0x000fe200078e000a */
[----:B------:R-:W-:-:S13]  /*e4c0*/  R2UR UR5, R23 ;  /* 0x00000000170572ca */ /* 0x000fda00000e0000 */
[----:B------:R-:W3:Y:S01]  /*e4d0*/  LDG.E R0, desc[UR4][R42.64] ;  /* 0x000000042a007981 */ /* 0x000ee2000c1e1900 */
[----:B------:R-:W-:Y:S01]  /*e4e0*/  BSSY.RECONVERGENT B3, `(.L_x_150) ;  /* 0x0000023000037945 */ /* 0x000fe20003800200 */
[----:B------:R-:W-:Y:S01]  /*e4f0*/  IMAD.WIDE.U32 R36, R37, 0x4, R12 ;  /* 0x0000000425247825 */ /* 0x000fe200078e000c */
        /* <DEDUP_REMOVED lines=20> */
.L_x_153:
[----:B------:R-:W-:Y:S05]  /*e640*/  BSYNC.RECONVERGENT B4 ;  /* 0x0000000000047941 */ /* 0x000fea0003800200 */
.L_x_152:
        /* <DEDUP_REMOVED lines=12> */
.L_x_151:
[----:B------:R-:W-:Y:S05]  /*e710*/  BSYNC.RECONVERGENT B3 ;  /* 0x0000000000037941 */ /* 0x000fea0003800200 */
.L_x_150:
[----:B------:R-:W-:-:S13]  /*e720*/  ISETP.NE.AND P0, PT, R35, 0x1, PT ;  /* 0x000000012300780c */ /* 0x000fda0003f05270 */
[----:B------:R-:W-:Y:S05]  /*e730*/  @!P0 BRA `(.L_x_149) ;  /* 0x0000000400308947 */ /* 0x000fea0003800000 */
[----:B------:R-:W-:Y:S02]  /*e740*/  R2UR UR4, R22 ;  /* 0x00000000160472ca */ /* 0x000fe400000e0000 */
[----:B------:R-:W-:-:S13]  /*e750*/  R2UR UR5, R23 ;  /* 0x00000000170572ca */ /* 0x000fda00000e0000 */
[----:B------:R-:W4:Y:S01]  /*e760*/  LDG.E R0, desc[UR4][R42.64+0x4] ;  /* 0x000004042a007981 */ /* 0x000f22000c1e1900 */
[----:B------:R-:W-:Y:S01]  /*e770*/  BSSY.RECONVERGENT B3, `(.L_x_154) ;  /* 0x0000022000037945 */ /* 0x000fe20003800200 */
[----:B----4-:R-:W-:-:S13]  /*e780*/  ISETP.NE.AND P0, PT, R0, 0x1, PT ;  /* 0x000000010000780c */ /* 0x010fda0003f05270 */
[----:B------:R-:W-:Y:S05]  /*e790*/  @P0 BRA `(.L_x_155) ;  /* 0x00000000007c0947 */ /* 0x000fea0003800000 */
[----:B------:R-:W-:Y:S01]  /*e7a0*/  R2UR UR4, R22 ;  /* 0x00000000160472ca */ /* 0x000fe200000e0000 */
[----:B0123--:R-:W0:Y:S01]  /*e7b0*/  LDC R39, c[0x3][0x58] ;  /* 0x00c01600ff277b82 */ /* 0x00fe220000000800 */
        /* <DEDUP_REMOVED lines=16> */
.L_x_157:
[----:B------:R-:W-:Y:S05]  /*e8c0*/  BSYNC.RECONVERGENT B4 ;  /* 0x0000000000047941 */ /* 0x000fea0003800200 */
.L_x_156:
        /* <DEDUP_REMOVED lines=12> */
.L_x_155:
[----:B------:R-:W-:Y:S05]  /*e990*/  BSYNC.RECONVERGENT B3 ;  /* 0x0000000000037941 */ /* 0x000fea0003800200 */
.L_x_154:
[----:B------:R-:W-:-:S13]  /*e9a0*/  ISETP.NE.AND P0, PT, R35, 0x2, PT ;  /* 0x000000022300780c */ /* 0x000fda0003f05270 */
[----:B------:R-:W-:Y:S05]  /*e9b0*/  @!P0 BRA `(.L_x_149) ;  /* 0x0000000000908947 */ /* 0x000fea0003800000 */
[----:B------:R-:W-:Y:S02]  /*e9c0*/  R2UR UR4, R22 ;  /* 0x00000000160472ca */ /* 0x000fe400000e0000 */
[----:B------:R-:W-:-:S13]  /*e9d0*/  R2UR UR5, R23 ;  /* 0x00000000170572ca */ /* 0x000fda00000e0000 */
[----:B------:R-:W5:Y:S02]  /*e9e0*/  LDG.E R42, desc[UR4][R42.64+0x8] ;  /* 0x000008042a2a7981 */ /* 0x000f64000c1e1900 */
[----:B-----5:R-:W-:-:S13]  /*e9f0*/  ISETP.NE.AND P0, PT, R42, 0x1, PT ;  /* 0x000000012a00780c */ /* 0x020fda0003f05270 */
[----:B------:R-:W-:Y:S05]  /*ea00*/  @P0 BRA `(.L_x_149) ;  /* 0x00000000007c0947 */ /* 0x000fea0003800000 */
[----:B------:R-:W-:Y:S01]  /*ea10*/  R2UR UR4, R22 ;  /* 0x00000000160472ca */ /* 0x000fe200000e0000 */
[----:B------:R-:W5:Y:S01]  /*ea20*/  LDC R35, c[0x3][0x58] ;  /* 0x00c01600ff237b82 */ /* 0x000f620000000800 */
[----:B------:R-:W-:-:S13]  /*ea30*/  R2UR UR5, R23 ;  /* 0x00000000170572ca */ /* 0x000fda00000e0000 */
[----:B------:R-:W2:Y:S01]  /*ea40*/  LDG.E R36, desc[UR4][R36.64+0x8] ;  /* 0x0000080424247981 */ /* 0x000ea2000c1e1900 */
[----:B------:R-:W-:Y:S01]  /*ea50*/  BSSY.RECONVERGENT B3, `(.L_x_158) ;  /* 0x000000e000037945 */ /* 0x000fe20003800200 */
[----:B-----5:R-:W0:Y:S02]  /*ea60*/  MUFU.RCP R0, R35 ;  /* 0x0000002300007308 */ /* 0x020e240000001000 */
[----:B01234-:R-:W-:-:S04]  /*ea70*/  FFMA R9, R0, -R35, 1 ;  /* 0x3f80000000097423 */ /* 0x01ffc80000000823 */
[----:B------:R-:W-:Y:S02]  /*ea80*/  FFMA R0, R0, R9, R0 ;  /* 0x0000000900007223 */ /* 0x000fe40000000000 */
[----:B------:R-:W0:Y:S02]  /*ea90*/  FCHK P0, R36, R35 ;  /* 0x0000002324007302 */ /* 0x000e240000000000 */
        /* <DEDUP_REMOVED lines=9> */
.L_x_159:
[----:B------:R-:W-:Y:S05]  /*eb30*/  BSYNC.RECONVERGENT B3 ;  /* 0x0000000000037941 */ /* 0x000fea0003800200 */
.L_x_158:
        /* <DEDUP_REMOVED lines=12> */
.L_x_149:
[----:B------:R-:W-:Y:S05]  /*ec00*/  BSYNC.RECONVERGENT B0 ;  /* 0x0000000000007941 */ /* 0x000fea0003800200 */
.L_x_130:
[----:B------:R-:W5:Y:S01]  /*ec10*/  LDCU UR4, c[0x3][0x48] ;  /* 0x00c00900ff0477ac */ /* 0x000f620008000800 */
[----:B------:R-:W-:-:S05]  /*ec20*/  VIADD R20, R20, 0x1 ;  /* 0x0000000114147836 */ /* 0x000fca0000000000 */
[----:B-----5:R-:W-:-:S13]  /*ec30*/  ISETP.NE.AND P0, PT, R20, UR4, PT ;  /* 0x0000000414007c0c */ /* 0x020fda000bf05270 */
[----:B------:R-:W-:Y:S05]  /*ec40*/  @!P0 EXIT ;  /* 0x000000000000894d */ /* 0x000fea0003800000 */
[----:B------:R-:W-:Y:S05]  /*ec50*/  BRA `(.L_x_160) ;  /* 0xffffff9c00487947 */ /* 0x000fea000383ffff */
.L_x_46:
[----:B------:R-:W-:-:S13]  /*ec60*/  ISETP.GE.AND P0, PT, R0, 0x1, PT ;  /* 0x000000010000780c */ /* 0x000fda0003f06270 */
[----:B------:R-:W-:Y:S05]  /*ec70*/  @!P0 EXIT ;  /* 0x000000000000894d */ /* 0x000fea0003800000 */
[C---:B------:R-:W-:Y:S01]  /*ec80*/  LOP3.LUT R20, R0.reuse, 0x3, RZ, 0xc0, !PT ;  /* 0x0000000300147812 */ /* 0x040fe200078ec0ff */
[----:B------:R-:W-:Y:S01]  /*ec90*/  IMAD.MOV.U32 R16, RZ, RZ, RZ ;  /* 0x000000ffff107224 */ /* 0x000fe200078e00ff */
[----:B---34-:R-:W-:-:S07]  /*eca0*/  LOP3.LUT R5, R0, 0x7ffffffc, RZ, 0xc0, !PT ;  /* 0x7ffffffc00057812 */ /* 0x018fce00078ec0ff */
.L_x_191:
[----:B0-----:R-:W0:Y:S01]  /*ecb0*/  LDCU UR4, c[0x3][0x50] ;  /* 0x00c00a00ff0477ac */ /* 0x001e220008000800 */
[----:B------:R-:W-:Y:S02]  /*ecc0*/  VIADD R16, R16, 0x1 ;  /* 0x0000000110107836 */ /* 0x000fe40000000000 */
[----:B------:R-:W-:Y:S01]  /*ecd0*/  IMAD.MOV.U32 R7, RZ, RZ, RZ ;  /* 0x000000ffff077224 */ /* 0x000fe200078e00ff */
[----:B-1----:R-:W1:Y:S01]  /*ece0*/  LDCU UR5, c[0x3][0x48] ;  /* 0x00c00900ff0577ac */ /* 0x002e620008000800 */
[----:B0-----:R-:W-:Y:S01]  /*ecf0*/  UISETP.GE.U32.AND UP0, UPT, UR4, 0x4, UPT ;  /* 0x000000040400788c */ /* 0x001fe2000bf06070 */
[----:B-1----:R-:W-:-:S08]  /*ed00*/  ISETP.NE.AND P2, PT, R16, UR5, PT ;  /* 0x0000000510007c0c */ /* 0x002fd0000bf45270 */
[----:B--234-:R-:W-:Y:S05]  /*ed10*/  BRA.U !UP0, `(.L_x_161) ;  /* 0x0000000908647547 */ /* 0x01cfea000b800000 */
[----:B------:R-:W0:Y:S01]  /*ed20*/  LDC R8, c[0x3][0x58] ;  /* 0x00c01600ff087b82 */ /* 0x000e220000000800 */
[----:B------:R-:W-:-:S07]  /*ed30*/  IMAD.MOV.U32 R17, RZ, RZ, RZ ;  /* 0x000000ffff117224 */ /* 0x000fce00078e00ff */
[----:B------:R-:W1:Y:S02]  /*ed40*/  LDC.64 R2, c[0x0][0x398] ;  /* 0x0000e600ff027b82 */ /* 0x000e640000000a00 */
.L_x_178:
[----:B------:R-:W-:Y:S01]  /*ed50*/  R2UR UR4, R22 ;  /* 0x00000000160472ca */ /* 0x000fe200000e0000 */
[----:B0-----:R-:W-:Y:S01]  /*ed60*/  IMAD.WIDE.U32 R6, R17, 0x4, R10 ;  /* 0x0000000411067825 */ /* 0x001fe200078e000a */
[----:B------:R-:W-:-:S13]  /*ed70*/  R2UR UR5, R23 ;  /* 0x00000000170572ca */ /* 0x000fda00000e0000 */
[----:B--2---:R-:W2:Y:S01]  /*ed80*/  LDG.E R0, desc[UR4][R6.64] ;  /* 0x0000000406007981 */ /* 0x004ea2000c1e1900 */
[C---:B------:R-:W-:Y:S01]  /*ed90*/  IMAD.WIDE.U32 R14, R17.reuse, 0x4, R12 ;  /* 0x00000004110e7825 */ /* 0x040fe200078e000c */
[----:B------:R-:W-:Y:S03]  /*eda0*/  BSSY.RECONVERGENT B0, `(.L_x_162) ;  /* 0x0000022000007945 */ /* 0x000fe60003800200 */
[----:B------:R-:W-:-:S05]  /*edb0*/  VIADD R17, R17, 0x4 ;  /* 0x0000000411117836 */ /* 0x000fca0000000000 */
[----:B------:R-:W-:Y:S02]  /*edc0*/  ISETP.NE.AND P3, PT, R17, R5, PT ;  /* 0x000000051100720c */ /* 0x000fe40003f65270 */
[----:B--2---:R-:W-:-:S13]  /*edd0*/  ISETP.NE.AND P0, PT, R0, 0x1, PT ;  /* 0x000000010000780c */ /* 0x004fda0003f05270 */
[----:B---34-:R-:W-:Y:S05]  /*ede0*/  @P0 BRA `(.L_x_163) ;  /* 0x0000000000740947 */ /* 0x018fea0003800000 */
[----:B------:R-:W-:Y:S02]  /*edf0*/  R2UR UR4, R22 ;  /* 0x00000000160472ca */ /* 0x000fe400000e0000 */
[----:B------:R-:W-:-:S13]  /*ee00*/  R2UR UR5, R23 ;  /* 0x00000000170572ca */ /* 0x000fda00000e0000 */
[----:B------:R-:W2:Y:S01]  /*ee10*/  LDG.E R18, desc[UR4][R14.64] ;  /* 0x000000040e127981 */ /* 0x000ea2000c1e1900 */
[----:B0-----:R-:W0:Y:S01]  /*ee20*/  MUFU.RCP R9, R8 ;  /* 0x0000000800097308 */ /* 0x001e220000001000 */
[----:B------:R-:W-:Y:S01]  /*ee30*/  BSSY.RECONVERGENT B3, `(.L_x_164) ;  /* 0x000000d000037945 */ /* 0x000fe20003800200 */
        /* <DEDUP_REMOVED lines=11> */
[----:B-1----:R-:W-:Y:S05]  /*eef0*/  CALL.REL.NOINC `($__internal_4_$__cuda_sm3x_div_rn_noftz_f32_slowpath) ;  /* 0x0000001800c07944 */ /* 0x002fea0003c00000 */
.L_x_165:
[----:B------:R-:W-:Y:S05]  /*ef00*/  BSYNC.RECONVERGENT B3 ;  /* 0x0000000000037941 */ /* 0x000fea0003800200 */
.L_x_164:
[----:B------:R-:W0:Y:S01]  /*ef10*/  LDCU UR4, c[0x3][0x70] ;  /* 0x00c00e00ff0477ac */ /* 0x000e220008000800 */
[----:B------:R-:W0:Y:S01]  /*ef20*/  F2I.NTZ R0, R0 ;  /* 0x0000000000007305 */ /* 0x000e220000203100 */
[----:B------:R-:W-:Y:S02]  /*ef30*/  R2UR UR6, R22 ;  /* 0x00000000160672ca */ /* 0x000fe400000e0000 */
[----:B------:R-:W-:Y:S01]  /*ef40*/  R2UR UR7, R23 ;  /* 0x00000000170772ca */ /* 0x000fe200000e0000 */
[----:B0-----:R-:W-:-:S04]  /*ef50*/  IMAD R19, R21, UR4, R0 ;  /* 0x0000000415137c24 */ /* 0x001fc8000f8e0200 */
[----:B-1----:R-:W-:-:S08]  /*ef60*/  IMAD.WIDE R18, R19, 0x4, R2 ;  /* 0x0000000413127825 */ /* 0x002fd000078e0202 */
[----:B------:R-:W2:Y:S01]  /*ef70*/  LDG.E R4, desc[UR6][R18.64] ;  /* 0x0000000612047981 */ /* 0x000ea2000c1e1900 */
[----:B------:R-:W-:Y:S02]  /*ef80*/  R2UR UR4, R22 ;  /* 0x00000000160472ca */ /* 0x000fe400000e0000 */
[----:B------:R-:W-:Y:S01]  /*ef90*/  R2UR UR5, R23 ;  /* 0x00000000170572ca */ /* 0x000fe200000e0000 */
[----:B--2---:R-:W-:-:S12]  /*efa0*/  VIADD R9, R4, 0x1 ;  /* 0x0000000104097836 */ /* 0x004fd80000000000 */
[----:B------:R2:W-:Y:S02]  /*efb0*/  STG.E desc[UR4][R18.64], R9 ;  /* 0x0000000912007986 */ /* 0x0005e4000c101904 */
.L_x_163:
[----:B------:R-:W-:Y:S05]  /*efc0*/  BSYNC.RECONVERGENT B0 ;  /* 0x0000000000007941 */ /* 0x000fea0003800200 */
.L_x_162:
[----:B------:R-:W-:Y:S02]  /*efd0*/  R2UR UR4, R22 ;  /* 0x00000000160472ca */ /* 0x000fe400000e0000 */
[----:B------:R-:W-:-:S13]  /*efe0*/  R2UR UR5, R23 ;  /* 0x00000000170572ca */ /* 0x000fda00000e0000 */
[----:B------:R-:W3:Y:S01]  /*eff0*/  LDG.E R0, desc[UR4][R6.64+0x4] ;  /* 0x0000040406007981 */ /* 0x000ee2000c1e1900 */
[----:B------:R-:W-:Y:S01]  /*f000*/  BSSY.RECONVERGENT B0, `(.L_x_166) ;  /* 0x0000020000007945 */ /* 0x000fe20003800200 */
[----:B---3--:R-:W-:-:S13]  /*f010*/  ISETP.NE.AND P0, PT, R0, 0x1, PT ;  /* 0x000000010000780c */ /* 0x008fda0003f05270 */
[----:B------:R-:W-:Y:S05]  /*f020*/  @P0 BRA `(.L_x_167) ;  /* 0x0000000000740947 */ /* 0x000fea0003800000 */
[----:B------:R-:W-:Y:S02]  /*f030*/  R2UR UR4, R22 ;  /* 0x00000000160472ca */ /* 0x000fe400000e0000 */
[----:B------:R-:W-:-:S13]  /*f040*/  R2UR UR5, R23 ;  /* 0x00000000170572ca */ /* 0x000fda00000e0000 */
[----:B--2---:R-:W2:Y:S01]  /*f050*/  LDG.E R18, desc[UR4][R14.64+0x4] ;  /* 0x000004040e127981 */ /* 0x004ea2000c1e1900 */
        /* <DEDUP_REMOVED lines=14> */
.L_x_169:
[----:B------:R-:W-:Y:S05]  /*f140*/  BSYNC.RECONVERGENT B3 ;  /* 0x0000000000037941 */ /* 0x000fea0003800200 */
.L_x_168:
        /* <DEDUP_REMOVED lines=11> */
.L_x_167:
[----:B------:R-:W-:Y:S05]  /*f200*/  BSYNC.RECONVERGENT B0 ;  /* 0x0000000000007941 */ /* 0x000fea0003800200 */
.L_x_166:
[----:B------:R-:W-:Y:S02]  /*f210*/  R2UR UR4, R22 ;  /* 0x00000000160472ca */ /* 0x000fe400000e0000 */
[----:B------:R-:W-:-:S13]  /*f220*/  R2UR UR5, R23 ;  /* 0x00000000170572ca */ /* 0x000fda00000e0000 */
[----:B------:R-:W4:Y:S01]  /*f230*/  LDG.E R0, desc[UR4][R6.64+0x8] ;  /* 0x0000080406007981 */ /* 0x000f22000c1e1900 */
[----:B------:R-:W-:Y:S01]  /*f240*/  BSSY.RECONVERGENT B0, `(.L_x_170) ;  /* 0x0000020000007945 */ /* 0x000fe20003800200 */
[----:B----4-:R-:W-:-:S13]  /*f250*/  ISETP.NE.AND P0, PT, R0, 0x1, PT ;  /* 0x000000010000780c */ /* 0x010fda0003f05270 */
[----:B------:R-:W-:Y:S05]  /*f260*/  @P0 BRA `(.L_x_171) ;  /* 0x0000000000740947 */ /* 0x000fea0003800000 */
[----:B------:R-:W-:Y:S02]  /*f270*/  R2UR UR4, R22 ;  /* 0x00000000160472ca */ /* 0x000fe400000e0000 */
[----:B------:R-:W-:-:S13]  /*f280*/  R2UR UR5, R23 ;  /* 0x00000000170572ca */ /* 0x000fda00000e0000 */
[----:B--23--:R-:W2:Y:S01]  /*f290*/  LDG.E R18, desc[UR4][R14.64+0x8] ;  /* 0x000008040e127981 */ /* 0x00cea2000c1e1900 */
        /* <DEDUP_REMOVED lines=14> */
.L_x_173:
[----:B------:R-:W-:Y:S05]  /*f380*/  BSYNC.RECONVERGENT B3 ;  /* 0x0000000000037941 */ /* 0x000fea0003800200 */
.L_x_172:
        /* <DEDUP_REMOVED lines=11> */
.L_x_171:
[----:B------:R-:W-:Y:S05]  /*f440*/  BSYNC.RECONVERGENT B0 ;  /* 0x0000000000007941 */ /* 0x000fea0003800200 */
.L_x_170:
[----:B------:R-:W-:Y:S02]  /*f450*/  R2UR UR4, R22 ;  /* 0x00000000160472ca */ /* 0x000fe400000e0000 */
[----:B------:R-:W-:-:S13]  /*f460*/  R2UR UR5, R23 ;  /* 0x00000000170572ca */ /* 0x000fda00000e0000 */
[----:B------:R-:W5:Y:S01]  /*f470*/  LDG.E R6, desc[UR4][R6.64+0xc] ;  /* 0x00000c0406067981 */ /* 0x000f62000c1e1900 */
[----:B------:R-:W-:Y:S01]  /*f480*/  BSSY.RECONVERGENT B0, `(.L_x_174) ;  /* 0x0000020000007945 */ /* 0x000fe20003800200 */
[----:B-----5:R-:W-:-:S13]  /*f490*/  ISETP.NE.AND P0, PT, R6, 0x1, PT ;  /* 0x000000010600780c */ /* 0x020fda0003f05270 */
[----:B------:R-:W-:Y:S05]  /*f4a0*/  @P0 BRA `(.L_x_175) ;  /* 0x0000000000740947 */ /* 0x000fea0003800000 */
[----:B------:R-:W-:Y:S02]  /*f4b0*/  R2UR UR4, R22 ;  /* 0x00000000160472ca */ /* 0x000fe400000e0000 */
[----:B------:R-:W-:-:S13]  /*f4c0*/  R2UR UR5, R23 ;  /* 0x00000000170572ca */ /* 0x000fda00000e0000 */
[----:B------:R-:W5:Y:S01]  /*f4d0*/  LDG.E R14, desc[UR4][R14.64+0xc] ;  /* 0x00000c040e0e7981 */ /* 0x000f62000c1e1900 */
[----:B0-----:R-:W0:Y:S01]  /*f4e0*/  MUFU.RCP R7, R8 ;  /* 0x0000000800077308 */ /* 0x001e220000001000 */
[----:B------:R-:W-:Y:S01]  /*f4f0*/  BSSY.RECONVERGENT B3, `(.L_x_176) ;  /* 0x000000d000037945 */ /* 0x000fe20003800200 */
[----:B0-----:R-:W-:-:S04]  /*f500*/  FFMA R0, R7, -R8, 1 ;  /* 0x3f80000007007423 */ /* 0x001fc80000000808 */
[----:B------:R-:W-:Y:S02]  /*f510*/  FFMA R0, R7, R0, R7 ;  /* 0x0000000007007223 */ /* 0x000fe40000000007 */
[----:B-----5:R-:W0:Y:S02]  /*f520*/  FCHK P0, R14, R8 ;  /* 0x000000080e007302 */ /* 0x020e240000000000 */
[----:B------:R-:W-:-:S04]  /*f530*/  FFMA R7, R0, R14, RZ ;  /* 0x0000000e00077223 */ /* 0x000fc800000000ff */
[----:B------:R-:W-:-:S04]  /*f540*/  FFMA R4, R7, -R8, R14 ;  /* 0x8000000807047223 */ /* 0x000fc8000000000e */
[----:B------:R-:W-:Y:S01]  /*f550*/  FFMA R0, R0, R4, R7 ;  /* 0x0000000400007223 */ /* 0x000fe20000000007 */
[----:B0-----:R-:W-:Y:S06]  /*f560*/  @!P0 BRA `(.L_x_177) ;  /* 0x0000000000148947 */ /* 0x001fec0003800000 */
[----:B------:R-:W2:Y:S01]  /*f570*/  LDCU UR4, c[0x3][0x58] ;  /* 0x00c00b00ff0477ac */ /* 0x000ea20008000800 */
[----:B------:R-:W-:Y:S01]  /*f580*/  IMAD.MOV.U32 R0, RZ, RZ, R14 ;  /* 0x000000ffff007224 */ /* 0x000fe200078e000e */
[----:B------:R-:W-:Y:S01]  /*f590*/  MOV R38, 0xf5c0 ;  /* 0x0000f5c000267802 */ /* 0x000fe20000000f00 */
[----:B--234-:R-:W-:-:S07]  /*f5a0*/  IMAD.U32 R9, RZ, RZ, UR4 ;  /* 0x00000004ff097e24 */ /* 0x01cfce000f8e00ff */
[----:B-1----:R-:W-:Y:S05]  /*f5b0*/  CALL.REL.NOINC `($__internal_4_$__cuda_sm3x_div_rn_noftz_f32_slowpath) ;  /* 0x0000001400107944 */ /* 0x002fea0003c00000 */
.L_x_177:
[----:B------:R-:W-:Y:S05]  /*f5c0*/  BSYNC.RECONVERGENT B3 ;  /* 0x0000000000037941 */ /* 0x000fea0003800200 */
.L_x_176:
        /* <DEDUP_REMOVED lines=9> */
[----:B--234-:R-:W-:-:S12]  /*f660*/  VIADD R9, R4, 0x1 ;  /* 0x0000000104097836 */ /* 0x01cfd80000000000 */
[----:B------:R0:W-:Y:S02]  /*f670*/  STG.E desc[UR4][R6.64], R9 ;  /* 0x0000000906007986 */ /* 0x0001e4000c101904 */
.L_x_175:
[----:B------:R-:W-:Y:S05]  /*f680*/  BSYNC.RECONVERGENT B0 ;  /* 0x0000000000007941 */ /* 0x000fea0003800200 */
.L_x_174:
[----:B------:R-:W-:Y:S05]  /*f690*/  @P3 BRA `(.L_x_178) ;  /* 0xfffffff400ac3947 */ /* 0x000fea000383ffff */
[----:B0-----:R-:W-:-:S07]  /*f6a0*/  IMAD.MOV.U32 R7, RZ, RZ, R5 ;  /* 0x000000ffff077224 */ /* 0x001fce00078e0005 */
.L_x_161:
[----:B------:R-:W-:-:S13]  /*f6b0*/  ISETP.NE.AND P0, PT, R20, RZ, PT ;  /* 0x000000ff1400720c */ /* 0x000fda0003f05270 */
[----:B------:R-:W-:Y:S05]  /*f6c0*/  @!P0 BRA `(.L_x_179) ;  /* 0x0000000400e08947 */ /* 0x000fea0003800000 */
[----:B------:R-:W-:Y:S01]  /*f6d0*/  R2UR UR4, R22 ;  /* 0x00000000160472ca */ /* 0x000fe200000e0000 */
[----:B-1----:R-:W-:Y:S01]  /*f6e0*/  IMAD.WIDE.U32 R2, R7, 0x4, R10 ;  /* 0x0000000407027825 */ /* 0x002fe200078e000a */
[----:B------:R-:W-:-:S13]  /*f6f0*/  R2UR UR5, R23 ;  /* 0x00000000170572ca */ /* 0x000fda00000e0000 */
[----:B------:R-:W5:Y:S01]  /*f700*/  LDG.E R0, desc[UR4][R2.64] ;  /* 0x0000000402007981 */ /* 0x000f62000c1e1900 */
[----:B------:R-:W-:Y:S01]  /*f710*/  BSSY.RECONVERGENT B0, `(.L_x_180) ;  /* 0x0000023000007945 */ /* 0x000fe20003800200 */
[----:B------:R-:W-:Y:S01]  /*f720*/  IMAD.WIDE.U32 R6, R7, 0x4, R12 ;  /* 0x0000000407067825 */ /* 0x000fe200078e000c */
[----:B-----5:R-:W-:-:S13]  /*f730*/  ISETP.NE.AND P0, PT, R0, 0x1, PT ;  /* 0x000000010000780c */ /* 0x020fda0003f05270 */
[----:B------:R-:W-:Y:S05]  /*f740*/  @P0 BRA `(.L_x_181) ;  /* 0x00000000007c0947 */ /* 0x000fea0003800000 */
[----:B------:R-:W-:Y:S01]  /*f750*/  R2UR UR4, R22 ;  /* 0x00000000160472ca */ /* 0x000fe200000e0000 */
[----:B------:R-:W0:Y:S01]  /*f760*/  LDC R15, c[0x3][0x58] ;  /* 0x00c01600ff0f7b82 */ /* 0x000e220000000800 */
[----:B------:R-:W-:-:S13]  /*f770*/  R2UR UR5, R23 ;  /* 0x00000000170572ca */ /* 0x000fda00000e0000 */
[----:B------:R-:W5:Y:S01]  /*f780*/  LDG.E R8, desc[UR4][R6.64] ;  /* 0x0000000406087981 */ /* 0x000f62000c1e1900 */
[----:B------:R-:W-:Y:S01]  /*f790*/  BSSY.RECONVERGENT B3, `(.L_x_182) ;  /* 0x000000e000037945 */ /* 0x000fe20003800200 */
[----:B0-----:R-:W2:Y:S02]  /*f7a0*/  MUFU.RCP R0, R15 ;  /* 0x0000000f00007308 */ /* 0x001ea40000001000 */
[----:B--234-:R-:W-:-:S04]  /*f7b0*/  FFMA R9, R0, -R15, 1 ;  /* 0x3f80000000097423 */ /* 0x01cfc8000000080f */
[----:B------:R-:W-:Y:S02]  /*f7c0*/  FFMA R0, R0, R9, R0 ;  /* 0x0000000900007223 */ /* 0x000fe40000000000 */
[----:B-----5:R-:W0:Y:S02]  /*f7d0*/  FCHK P0, R8, R15 ;  /* 0x0000000f08007302 */ /* 0x020e240000000000 */
        /* <DEDUP_REMOVED lines=9> */
.L_x_183:
[----:B------:R-:W-:Y:S05]  /*f870*/  BSYNC.RECONVERGENT B3 ;  /* 0x0000000000037941 */ /* 0x000fea0003800200 */
.L_x_182:
        /* <DEDUP_REMOVED lines=12> */
.L_x_181:
[----:B------:R-:W-:Y:S05]  /*f940*/  BSYNC.RECONVERGENT B0 ;  /* 0x0000000000007941 */ /* 0x000fea0003800200 */
.L_x_180:
[----:B------:R-:W-:Y:S01]  /*f950*/  ISETP.NE.AND P0, PT, R20, 0x1, PT ;  /* 0x000000011400780c */ /* 0x000fe20003f05270 */
[----:B------:R-:W-:-:S12]  /*f960*/  BSSY.RECONVERGENT B0, `(.L_x_179) ;  /* 0x000004e000007945 */ /* 0x000fd80003800200 */
[----:B------:R-:W-:Y:S05]  /*f970*/  @!P0 BRA `(.L_x_184) ;  /* 0x0000000400308947 */ /* 0x000fea0003800000 */
[----:B------:R-:W-:Y:S02]  /*f980*/  R2UR UR4, R22 ;  /* 0x00000000160472ca */ /* 0x000fe400000e0000 */
[----:B------:R-:W-:-:S13]  /*f990*/  R2UR UR5, R23 ;  /* 0x00000000170572ca */ /* 0x000fda00000e0000 */
[----:B------:R-:W5:Y:S01]  /*f9a0*/  LDG.E R0, desc[UR4][R2.64+0x4] ;  /* 0x0000040402007981 */ /* 0x000f62000c1e1900 */
[----:B------:R-:W-:Y:S01]  /*f9b0*/  BSSY.RECONVERGENT B3, `(.L_x_185) ;  /* 0x0000022000037945 */ /* 0x000fe20003800200 */
[----:B-----5:R-:W-:-:S13]  /*f9c0*/  ISETP.NE.AND P0, PT, R0, 0x1, PT ;  /* 0x000000010000780c */ /* 0x020fda0003f05270 */
[----:B------:R-:W-:Y:S05]  /*f9d0*/  @P0 BRA `(.L_x_186) ;  /* 0x00000000007c0947 */ /* 0x000fea0003800000 */
[----:B------:R-:W-:Y:S01]  /*f9e0*/  R2UR UR4, R22 ;  /* 0x00000000160472ca */ /* 0x000fe200000e0000 */
[----:B0-----:R-:W0:Y:S01]  /*f9f0*/  LDC R15, c[0x3][0x58] ;  /* 0x00c01600ff0f7b82 */ /* 0x001e220000000800 */
        /* <DEDUP_REMOVED lines=16> */
.L_x_188:
[----:B------:R-:W-:Y:S05]  /*fb00*/  BSYNC.RECONVERGENT B4 ;  /* 0x0000000000047941 */ /* 0x000fea0003800200 */
.L_x_187:
        /* <DEDUP_REMOVED lines=12> */
.L_x_186:
[----:B------:R-:W-:Y:S05]  /*fbd0*/  BSYNC.RECONVERGENT B3 ;  /* 0x0000000000037941 */ /* 0x000fea0003800200 */
.L_x_185:
        /* <DEDUP_REMOVED lines=8> */
[----:B01234-:R-:W0:Y:S01]  /*fc60*/  LDC R9, c[0x3][0x58] ;  /* 0x00c01600ff097b82 */ /* 0x01fe220000000800 */
        /* <DEDUP_REMOVED lines=16> */
.L_x_190:
[----:B------:R-:W-:Y:S05]  /*fd70*/  BSYNC.RECONVERGENT B3 ;  /* 0x0000000000037941 */ /* 0x000fea0003800200 */
.L_x_189:
        /* <DEDUP_REMOVED lines=12> */
.L_x_184:
[----:B------:R-:W-:Y:S05]  /*fe40*/  BSYNC.RECONVERGENT B0 ;  /* 0x0000000000007941 */ /* 0x000fea0003800200 */
.L_x_179:
[----:B------:R-:W-:Y:S05]  /*fe50*/  @P2 BRA `(.L_x_191) ;  /* 0xffffffec00942947 */ /* 0x000fea000383ffff */
[----:B------:R-:W-:Y:S05]  /*fe60*/  EXIT ;  /* 0x000000000000794d */ /* 0x000fea0003800000 */
        .weak           $__internal_1_$__cuda_sm20_dblrcp_rn_slowpath_v3
        .type           $__internal_1_$__cuda_sm20_dblrcp_rn_slowpath_v3,@function
        .size           $__internal_1_$__cuda_sm20_dblrcp_rn_slowpath_v3,($__internal_2_$__cuda_sm20_div_rn_f64_full - $__internal_1_$__cuda_sm20_dblrcp_rn_slowpath_v3)
$__internal_1_$__cuda_sm20_dblrcp_rn_slowpath_v3:
[----:B------:R-:W-:-:S14]  /*fe70*/  DSETP.GTU.AND P0, PT, |R8|, +INF , PT ;  /* 0x7ff000000800742a */ /* 0x000fdc0003f0c200 */
[----:B------:R-:W-:Y:S05]  /*fe80*/  @P0 BRA `(.L_x_192) ;  /* 0x00000000007c0947 */ /* 0x000fea0003800000 */
[----:B------:R-:W-:-:S05]  /*fe90*/  LOP3.LUT R0, R9, 0x7fffffff, RZ, 0xc0, !PT ;  /* 0x7fffffff09007812 */ /* 0x000fca00078ec0ff */
[----:B------:R-:W-:-:S05]  /*fea0*/  VIADD R14, R0, 0xffffffff ;  /* 0xffffffff000e7836 */ /* 0x000fca0000000000 */
[----:B------:R-:W-:-:S13]  /*feb0*/  ISETP.GE.U32.AND P0, PT, R14, 0x7fefffff, PT ;  /* 0x7fefffff0e00780c */ /* 0x000fda0003f06070 */
[----:B------:R-:W-:Y:S01]  /*fec0*/  @P0 LOP3.LUT R15, R9, 0x7ff00000, RZ, 0x3c, !PT ;  /* 0x7ff00000090f0812 */ /* 0x000fe200078e3cff */
[----:B------:R-:W-:Y:S01]  /*fed0*/  @P0 IMAD.MOV.U32 R14, RZ, RZ, RZ ;  /* 0x000000ffff0e0224 */ /* 0x000fe200078e00ff */
[----:B------:R-:W-:Y:S06]  /*fee0*/  @P0 BRA `(.L_x_193) ;  /* 0x00000000006c0947 */ /* 0x000fec0003800000 */
[----:B------:R-:W-:-:S13]  /*fef0*/  ISETP.GE.U32.AND P0, PT, R0, 0x1000001, PT ;  /* 0x010000010000780c */ /* 0x000fda0003f06070 */
[----:B------:R-:W-:Y:S05]  /*ff00*/  @!P0 BRA `(.L_x_194) ;  /* 0x0000000000348947 */ /* 0x000fea0003800000 */
[----:B------:R-:W-:Y:S02]  /*ff10*/  VIADD R15, R9, 0xc0200000 ;  /* 0xc0200000090f7836 */ /* 0x000fe40000000000 */
[----:B------:R-:W-:Y:S02]  /*ff20*/  IMAD.MOV.U32 R14, RZ, RZ, R8 ;  /* 0x000000ffff0e7224 */ /* 0x000fe400078e0008 */
[----:B------:R-:W0:Y:S04]  /*ff30*/  MUFU.RCP64H R19, R15 ;  /* 0x0000000f00137308 */ /* 0x000e280000001800 */
[----:B0-----:R-:W-:-:S08]  /*ff40*/  DFMA R24, -R14, R18, 1 ;  /* 0x3ff000000e18742b */ /* 0x001fd00000000112 */
[----:B------:R-:W-:-:S08]  /*ff50*/  DFMA R24, R24, R24, R24 ;  /* 0x000000181818722b */ /* 0x000fd00000000018 */
[----:B------:R-:W-:-:S08]  /*ff60*/  DFMA R24, R18, R24, R18 ;  /* 0x000000181218722b */ /* 0x000fd00000000012 */
[----:B------:R-:W-:-:S08]  /*ff70*/  DFMA R18, -R14, R24, 1 ;  /* 0x3ff000000e12742b */ /* 0x000fd00000000118 */
[----:B------:R-:W-:-:S08]  /*ff80*/  DFMA R18, R24, R18, R24 ;  /* 0x000000121812722b */ /* 0x000fd00000000018 */
[----:B------:R-:W-:-:S08]  /*ff90*/  DMUL R18, R18, 2.2250738585072013831e-308 ;  /* 0x0010000012127828 */ /* 0x000fd00000000000 */
[----:B------:R-:W-:-:S08]  /*ffa0*/  DFMA R8, -R8, R18, 1 ;  /* 0x3ff000000808742b */ /* 0x000fd00000000112 */
[----:B------:R-:W-:-:S08]  /*ffb0*/  DFMA R8, R8, R8, R8 ;  /* 0x000000080808722b */ /* 0x000fd00000000008 */
[----:B------:R-:W-:Y:S01]  /*ffc0*/  DFMA R14, R18, R8, R18 ;  /* 0x00000008120e722b */ /* 0x000fe20000000012 */
[----:B------:R-:W-:Y:S10]  /*ffd0*/  BRA `(.L_x_193) ;  /* 0x0000000000307947 */ /* 0x000ff40003800000 */
.L_x_194:
[----:B------:R-:W-:Y:S01]  /*ffe0*/  DMUL R8, R8, 8.11296384146066816958e+31 ;  /* 0x4690000008087828 */ /* 0x000fe20000000000 */
[----:B------:R-:W-:-:S05]  /*fff0*/  IMAD.MOV.U32 R14, RZ, RZ, R18 ;  /* 0x000000ffff0e7224 */ /* 0x000fca00078e0012 */
[----:B------:R-:W0:Y:S02]  /*10000*/  MUFU.RCP64H R15, R9 ;  /* 0x00000009000f7308 */ /* 0x000e240000001800 */
[----:B0-----:R-:W-:-:S08]  /*10010*/  DFMA R18, -R8, R14, 1 ;  /* 0x3ff000000812742b */ /* 0x001fd0000000010e */
[----:B------:R-:W-:-:S08]  /*10020*/  DFMA R18, R18, R18, R18 ;  /* 0x000000121212722b */ /* 0x000fd00000000012 */
[----:B------:R-:W-:-:S08]  /*10030*/  DFMA R18, R14, R18, R14 ;  /* 0x000000120e12722b */ /* 0x000fd0000000000e */
[----:B------:R-:W-:-:S08]  /*10040*/  DFMA R14, -R8, R18, 1 ;  /* 0x3ff00000080e742b */ /* 0x000fd00000000112 */
[----:B------:R-:W-:-:S08]  /*10050*/  DFMA R14, R18, R14, R18 ;  /* 0x0000000e120e722b */ /* 0x000fd00000000012 */
[----:B------:R-:W-:Y:S01]  /*10060*/  DMUL R14, R14, 8.11296384146066816958e+31 ;  /* 0x469000000e0e7828 */ /* 0x000fe20000000000 */
[----:B------:R-:W-:Y:S10]  /*10070*/  BRA `(.L_x_193) ;  /* 0x0000000000087947 */ /* 0x000ff40003800000 */
.L_x_192:
[----:B------:R-:W-:Y:S01]  /*10080*/  LOP3.LUT R15, R9, 0x80000, RZ, 0xfc, !PT ;  /* 0x00080000090f7812 */ /* 0x000fe200078efcff */
[----:B------:R-:W-:-:S07]  /*10090*/  IMAD.MOV.U32 R14, RZ, RZ, R8 ;  /* 0x000000ffff0e7224 */ /* 0x000fce00078e0008 */
.L_x_193:
[----:B------:R-:W-:Y:S02]  /*100a0*/  IMAD.MOV.U32 R8, RZ, RZ, R4 ;  /* 0x000000ffff087224 */ /* 0x000fe400078e0004 */
[----:B------:R-:W-:-:S04]  /*100b0*/  IMAD.MOV.U32 R9, RZ, RZ, 0x0 ;  /* 0x00000000ff097424 */ /* 0x000fc800078e00ff */
[----:B------:R-:W-:Y:S05]  /*100c0*/  RET.REL.NODEC R8 `(_Z13MC_gpu_kernelPfPiS0_S0_) ;  /* 0xfffffefc08cc7950 */ /* 0x000fea0003c3ffff */
        .weak           $__internal_2_$__cuda_sm20_div_rn_f64_full
        .type           $__internal_2_$__cuda_sm20_div_rn_f64_full,@function
        .size           $__internal_2_$__cuda_sm20_div_rn_f64_full,($__internal_3_$__cuda_sm20_rcp_rn_f32_slowpath - $__internal_2_$__cuda_sm20_div_rn_f64_full)
$__internal_2_$__cuda_sm20_div_rn_f64_full:
[C---:B------:R-:W-:Y:S01]  /*100d0*/  FSETP.GEU.AND P0, PT, |R19|.reuse, 1.469367938527859385e-39, PT ;  /* 0x001000001300780b */ /* 0x040fe20003f0e200 */
[----:B------:R-:W-:Y:S01]  /*100e0*/  IMAD.MOV.U32 R44, RZ, RZ, 0x1 ;  /* 0x00000001ff2c7424 */ /* 0x000fe200078e00ff */
[----:B------:R-:W-:Y:S01]  /*100f0*/  LOP3.LUT R4, R19, 0x800fffff, RZ, 0xc0, !PT ;  /* 0x800fffff13047812 */ /* 0x000fe200078ec0ff */
[----:B------:R-:W-:Y:S01]  /*10100*/  BSSY.RECONVERGENT B3, `(.L_x_195) ;  /* 0x0000055000037945 */ /* 0x000fe20003800200 */
[C---:B------:R-:W-:Y:S02]  /*10110*/  FSETP.GEU.AND P4, PT, |R37|.reuse, 1.469367938527859385e-39, PT ;  /* 0x001000002500780b */ /* 0x040fe40003f8e200 */
[----:B------:R-:W-:Y:S01]  /*10120*/  LOP3.LUT R5, R4, 0x3ff00000, RZ, 0xfc, !PT ;  /* 0x3ff0000004057812 */ /* 0x000fe200078efcff */
[----:B------:R-:W-:Y:S01]  /*10130*/  IMAD.MOV.U32 R4, RZ, RZ, R18 ;  /* 0x000000ffff047224 */ /* 0x000fe200078e0012 */
[----:B------:R-:W-:Y:S02]  /*10140*/  LOP3.LUT R53, R37, 0x7ff00000, RZ, 0xc0, !PT ;  /* 0x7ff0000025357812 */ /* 0x000fe400078ec0ff */
[----:B------:R-:W-:-:S03]  /*10150*/  LOP3.LUT R54, R19, 0x7ff00000, RZ, 0xc0, !PT ;  /* 0x7ff0000013367812 */ /* 0x000fc600078ec0ff */
[----:B------:R-:W-:Y:S01]  /*10160*/  @!P0 DMUL R4, R18, 8.98846567431157953865e+307 ;  /* 0x7fe0000012048828 */ /* 0x000fe20000000000 */
[----:B------:R-:W-:-:S03]  /*10170*/  ISETP.GE.U32.AND P1, PT, R53, R54, PT ;  /* 0x000000363500720c */ /* 0x000fc60003f26070 */
[----:B------:R-:W-:Y:S02]  /*10180*/  @!P4 LOP3.LUT R46, R19, 0x7ff00000, RZ, 0xc0, !PT ;  /* 0x7ff00000132ec812 */ /* 0x000fe400078ec0ff */
[----:B------:R-:W0:Y:S02]  /*10190*/  MUFU.RCP64H R45, R5 ;  /* 0x00000005002d7308 */ /* 0x000e240000001800 */
[----:B------:R-:W-:Y:S01]  /*101a0*/  @!P4 ISETP.GE.U32.AND P5, PT, R53, R46, PT ;  /* 0x0000002e3500c20c */ /* 0x000fe20003fa6070 */
[----:B------:R-:W-:Y:S01]  /*101b0*/  IMAD.MOV.U32 R46, RZ, RZ, 0x1ca00000 ;  /* 0x1ca00000ff2e7424 */ /* 0x000fe200078e00ff */
[----:B------:R-:W-:-:S04]  /*101c0*/  @!P0 LOP3.LUT R54, R5, 0x7ff00000, RZ, 0xc0, !PT ;  /* 0x7ff0000005368812 */ /* 0x000fc800078ec0ff */
[----:B------:R-:W-:-:S04]  /*101d0*/  @!P4 SEL R47, R46, 0x63400000, !P5 ;  /* 0x634000002e2fc807 */ /* 0x000fc80006800000 */
[----:B------:R-:W-:-:S04]  /*101e0*/  @!P4 LOP3.LUT R48, R47, 0x80000000, R37, 0xf8, !PT ;  /* 0x800000002f30c812 */ /* 0x000fc800078ef825 */
[----:B------:R-:W-:Y:S01]  /*101f0*/  @!P4 LOP3.LUT R49, R48, 0x100000, RZ, 0xfc, !PT ;  /* 0x001000003031c812 */ /* 0x000fe200078efcff */
[----:B0-----:R-:W-:Y:S01]  /*10200*/  DFMA R38, R44, -R4, 1 ;  /* 0x3ff000002c26742b */ /* 0x001fe20000000804 */
[----:B------:R-:W-:-:S07]  /*10210*/  @!P4 IMAD.MOV.U32 R48, RZ, RZ, RZ ;  /* 0x000000ffff30c224 */ /* 0x000fce00078e00ff */
[----:B------:R-:W-:-:S08]  /*10220*/  DFMA R38, R38, R38, R38 ;  /* 0x000000262626722b */ /* 0x000fd00000000026 */
[----:B------:R-:W-:Y:S01]  /*10230*/  DFMA R44, R44, R38, R44 ;  /* 0x000000262c2c722b */ /* 0x000fe2000000002c */
[----:B------:R-:W-:Y:S01]  /*10240*/  SEL R39, R46, 0x63400000, !P1 ;  /* 0x634000002e277807 */ /* 0x000fe20004800000 */
[----:B------:R-:W-:-:S03]  /*10250*/  IMAD.MOV.U32 R38, RZ, RZ, R36 ;  /* 0x000000ffff267224 */ /* 0x000fc600078e0024 */
[----:B------:R-:W-:-:S03]  /*10260*/  LOP3.LUT R39, R39, 0x800fffff, R37, 0xf8, !PT ;  /* 0x800fffff27277812 */ /* 0x000fc600078ef825 */
[----:B------:R-:W-:-:S03]  /*10270*/  DFMA R46, R44, -R4, 1 ;  /* 0x3ff000002c2e742b */ /* 0x000fc60000000804 */
[----:B------:R-:W-:-:S05]  /*10280*/  @!P4 DFMA R38, R38, 2, -R48 ;  /* 0x400000002626c82b */ /* 0x000fca0000000830 */
[----:B------:R-:W-:-:S08]  /*10290*/  DFMA R46, R44, R46, R44 ;  /* 0x0000002e2c2e722b */ /* 0x000fd0000000002c */
[----:B------:R-:W-:-:S08]  /*102a0*/  DMUL R44, R46, R38 ;  /* 0x000000262e2c7228 */ /* 0x000fd00000000000 */
[----:B------:R-:W-:-:S08]  /*102b0*/  DFMA R48, R44, -R4, R38 ;  /* 0x800000042c30722b */ /* 0x000fd00000000026 */
[----:B------:R-:W-:Y:S01]  /*102c0*/  DFMA R48, R46, R48, R44 ;  /* 0x000000302e30722b */ /* 0x000fe2000000002c */
[----:B------:R-:W-:Y:S01]  /*102d0*/  IMAD.MOV.U32 R47, RZ, RZ, R53 ;  /* 0x000000ffff2f7224 */ /* 0x000fe200078e0035 */
[----:B------:R-:W-:Y:S01]  /*102e0*/  @!P4 LOP3.LUT R47, R39, 0x7ff00000, RZ, 0xc0, !PT ;  /* 0x7ff00000272fc812 */ /* 0x000fe200078ec0ff */
[----:B------:R-:W-:-:S04]  /*102f0*/  VIADD R45, R54, 0xffffffff ;  /* 0xffffffff362d7836 */ /* 0x000fc80000000000 */
[----:B------:R-:W-:-:S05]  /*10300*/  VIADD R44, R47, 0xffffffff ;  /* 0xffffffff2f2c7836 */ /* 0x000fca0000000000 */
[----:B------:R-:W-:-:S04]  /*10310*/  ISETP.GT.U32.AND P0, PT, R44, 0x7feffffe, PT ;  /* 0x7feffffe2c00780c */ /* 0x000fc80003f04070 */
[----:B------:R-:W-:-:S13]  /*10320*/  ISETP.GT.U32.OR P0, PT, R45, 0x7feffffe, P0 ;  /* 0x7feffffe2d00780c */ /* 0x000fda0000704470 */
[----:B------:R-:W-:Y:S05]  /*10330*/  @P0 BRA `(.L_x_196) ;  /* 0x0000000000700947 */ /* 0x000fea0003800000 */
[----:B------:R-:W-:Y:S01]  /*10340*/  LOP3.LUT R44, R19, 0x7ff00000, RZ, 0xc0, !PT ;  /* 0x7ff00000132c7812 */ /* 0x000fe200078ec0ff */
[----:B------:R-:W-:-:S03]  /*10350*/  IMAD.MOV.U32 R37, RZ, RZ, 0x1ca00000 ;  /* 0x1ca00000ff257424 */ /* 0x000fc600078e00ff */
[CC--:B------:R-:W-:Y:S02]  /*10360*/  VIADDMNMX R36, R53.reuse, -R44.reuse, 0xb9600000, !PT ;  /* 0xb960000035247446 */ /* 0x0c0fe4000780092c */
[----:B------:R-:W-:Y:S02]  /*10370*/  ISETP.GE.U32.AND P0, PT, R53, R44, PT ;  /* 0x0000002c3500720c */ /* 0x000fe40003f06070 */
[----:B------:R-:W-:Y:S02]  /*10380*/  VIMNMX R36, PT, PT, R36, 0x46a00000, PT ;  /* 0x46a0000024247848 */ /* 0x000fe40003fe0100 */
[----:B------:R-:W-:-:S05]  /*10390*/  SEL R37, R37, 0x63400000, !P0 ;  /* 0x6340000025257807 */ /* 0x000fca0004000000 */
[----:B------:R-:W-:Y:S02]  /*103a0*/  IMAD.IADD R46, R36, 0x1, -R37 ;  /* 0x00000001242e7824 */ /* 0x000fe400078e0a25 */
[----:B------:R-:W-:Y:S02]  /*103b0*/  IMAD.MOV.U32 R36, RZ, RZ, RZ ;  /* 0x000000ffff247224 */ /* 0x000fe400078e00ff */
[----:B------:R-:W-:-:S06]  /*103c0*/  VIADD R37, R46, 0x7fe00000 ;  /* 0x7fe000002e257836 */ /* 0x000fcc0000000000 */
[----:B------:R-:W-:-:S10]  /*103d0*/  DMUL R44, R48, R36 ;  /* 0x00000024302c7228 */ /* 0x000fd40000000000 */
[----:B------:R-:W-:-:S13]  /*103e0*/  FSETP.GTU.AND P0, PT, |R45|, 1.469367938527859385e-39, PT ;  /* 0x001000002d00780b */ /* 0x000fda0003f0c200 */
[----:B------:R-:W-:Y:S05]  /*103f0*/  @P0 BRA `(.L_x_197) ;  /* 0x0000000000940947 */ /* 0x000fea0003800000 */
[----:B------:R-:W-:Y:S01]  /*10400*/  DFMA R4, R48, -R4, R38 ;  /* 0x800000043004722b */ /* 0x000fe20000000026 */
[----:B------:R-:W-:-:S09]  /*10410*/  IMAD.MOV.U32 R36, RZ, RZ, RZ ;  /* 0x000000ffff247224 */ /* 0x000fd200078e00ff */
[C---:B------:R-:W-:Y:S02]  /*10420*/  FSETP.NEU.AND P0, PT, R5.reuse, RZ, PT ;  /* 0x000000ff0500720b */ /* 0x040fe40003f0d000 */
[----:B------:R-:W-:-:S04]  /*10430*/  LOP3.LUT R39, R5, 0x80000000, R19, 0x48, !PT ;  /* 0x8000000005277812 */ /* 0x000fc800078e4813 */
[----:B------:R-:W-:-:S07]  /*10440*/  LOP3.LUT R37, R39, R37, RZ, 0xfc, !PT ;  /* 0x0000002527257212 */ /* 0x000fce00078efcff */
[----:B------:R-:W-:Y:S05]  /*10450*/  @!P0 BRA `(.L_x_197) ;  /* 0x00000000007c8947 */ /* 0x000fea0003800000 */
[----:B------:R-:W-:Y:S01]  /*10460*/  IMAD.MOV R5, RZ, RZ, -R46 ;  /* 0x000000ffff057224 */ /* 0x000fe200078e0a2e */
[----:B------:R-:W-:Y:S01]  /*10470*/  DMUL.RP R36, R48, R36 ;  /* 0x0000002430247228 */ /* 0x000fe20000008000 */
[----:B------:R-:W-:-:S06]  /*10480*/  IMAD.MOV.U32 R4, RZ, RZ, RZ ;  /* 0x000000ffff047224 */ /* 0x000fcc00078e00ff */
[----:B------:R-:W-:-:S03]  /*10490*/  DFMA R4, R44, -R4, R48 ;  /* 0x800000042c04722b */ /* 0x000fc60000000030 */
[----:B------:R-:W-:-:S03]  /*104a0*/  LOP3.LUT R39, R37, R39, RZ, 0x3c, !PT ;  /* 0x0000002725277212 */ /* 0x000fc600078e3cff */
[----:B------:R-:W-:-:S04]  /*104b0*/  IADD3 R4, PT, PT, -R46, -0x43300000, RZ ;  /* 0xbcd000002e047810 */ /* 0x000fc80007ffe1ff */
[----:B------:R-:W-:-:S04]  /*104c0*/  FSETP.NEU.AND P0, PT, |R5|, R4, PT ;  /* 0x000000040500720b */ /* 0x000fc80003f0d200 */
[----:B------:R-:W-:Y:S02]  /*104d0*/  FSEL R44, R36, R44, !P0 ;  /* 0x0000002c242c7208 */ /* 0x000fe40004000000 */
[----:B------:R-:W-:Y:S01]  /*104e0*/  FSEL R45, R39, R45, !P0 ;  /* 0x0000002d272d7208 */ /* 0x000fe20004000000 */
[----:B------:R-:W-:Y:S06]  /*104f0*/  BRA `(.L_x_197) ;  /* 0x0000000000547947 */ /* 0x000fec0003800000 */
.L_x_196:
[----:B------:R-:W-:-:S14]  /*10500*/  DSETP.NAN.AND P0, PT, R36, R36, PT ;  /* 0x000000242400722a */ /* 0x000fdc0003f08000 */
[----:B------:R-:W-:Y:S05]  /*10510*/  @P0 BRA `(.L_x_198) ;  /* 0x0000000000440947 */ /* 0x000fea0003800000 */
[----:B------:R-:W-:-:S14]  /*10520*/  DSETP.NAN.AND P0, PT, R18, R18, PT ;  /* 0x000000121200722a */ /* 0x000fdc0003f08000 */
[----:B------:R-:W-:Y:S05]  /*10530*/  @P0 BRA `(.L_x_199) ;  /* 0x0000000000300947 */ /* 0x000fea0003800000 */
[----:B------:R-:W-:Y:S01]  /*10540*/  ISETP.NE.AND P0, PT, R47, R54, PT ;  /* 0x000000362f00720c */ /* 0x000fe20003f05270 */
[----:B------:R-:W-:Y:S02]  /*10550*/  IMAD.MOV.U32 R44, RZ, RZ, 0x0 ;  /* 0x00000000ff2c7424 */ /* 0x000fe400078e00ff */
[----:B------:R-:W-:-:S10]  /*10560*/  IMAD.MOV.U32 R45, RZ, RZ, -0x80000 ;  /* 0xfff80000ff2d7424 */ /* 0x000fd400078e00ff */
[----:B------:R-:W-:Y:S05]  /*10570*/  @!P0 BRA `(.L_x_197) ;  /* 0x0000000000348947 */ /* 0x000fea0003800000 */
[----:B------:R-:W-:Y:S02]  /*10580*/  ISETP.NE.AND P0, PT, R47, 0x7ff00000, PT ;  /* 0x7ff000002f00780c */ /* 0x000fe40003f05270 */
[----:B------:R-:W-:Y:S02]  /*10590*/  LOP3.LUT R45, R37, 0x80000000, R19, 0x48, !PT ;  /* 0x80000000252d7812 */ /* 0x000fe400078e4813 */
[----:B------:R-:W-:-:S13]  /*105a0*/  ISETP.EQ.OR P0, PT, R54, RZ, !P0 ;  /* 0x000000ff3600720c */ /* 0x000fda0004702670 */
[----:B------:R-:W-:Y:S01]  /*105b0*/  @P0 LOP3.LUT R4, R45, 0x7ff00000, RZ, 0xfc, !PT ;  /* 0x7ff000002d040812 */ /* 0x000fe200078efcff */
[----:B------:R-:W-:Y:S02]  /*105c0*/  @!P0 IMAD.MOV.U32 R44, RZ, RZ, RZ ;  /* 0x000000ffff2c8224 */ /* 0x000fe400078e00ff */
[----:B------:R-:W-:Y:S02]  /*105d0*/  @P0 IMAD.MOV.U32 R44, RZ, RZ, RZ ;  /* 0x000000ffff2c0224 */ /* 0x000fe400078e00ff */
[----:B------:R-:W-:Y:S01]  /*105e0*/  @P0 IMAD.MOV.U32 R45, RZ, RZ, R4 ;  /* 0x000000ffff2d0224 */ /* 0x000fe200078e0004 */
[----:B------:R-:W-:Y:S06]  /*105f0*/  BRA `(.L_x_197) ;  /* 0x0000000000147947 */ /* 0x000fec0003800000 */
.L_x_199:
[----:B------:R-:W-:Y:S01]  /*10600*/  LOP3.LUT R45, R19, 0x80000, RZ, 0xfc, !PT ;  /* 0x00080000132d7812 */ /* 0x000fe200078efcff */
[----:B------:R-:W-:Y:S01]  /*10610*/  IMAD.MOV.U32 R44, RZ, RZ, R18 ;  /* 0x000000ffff2c7224 */ /* 0x000fe200078e0012 */
[----:B------:R-:W-:Y:S06]  /*10620*/  BRA `(.L_x_197) ;  /* 0x0000000000087947 */ /* 0x000fec0003800000 */
.L_x_198:
[----:B------:R-:W-:Y:S01]  /*10630*/  LOP3.LUT R45, R37, 0x80000, RZ, 0xfc, !PT ;  /* 0x00080000252d7812 */ /* 0x000fe200078efcff */
[----:B------:R-:W-:-:S07]  /*10640*/  IMAD.MOV.U32 R44, RZ, RZ, R36 ;  /* 0x000000ffff2c7224 */ /* 0x000fce00078e0024 */
.L_x_197:
[----:B------:R-:W-:Y:S05]  /*10650*/  BSYNC.RECONVERGENT B3 ;  /* 0x0000000000037941 */ /* 0x000fea0003800200 */
.L_x_195:
[----:B------:R-:W-:Y:S02]  /*10660*/  IMAD.MOV.U32 R53, RZ, RZ, 0x0 ;  /* 0x00000000ff357424 */ /* 0x000fe400078e00ff */
[----:B------:R-:W-:Y:S02]  /*10670*/  IMAD.MOV.U32 R4, RZ, RZ, R44 ;  /* 0x000000ffff047224 */ /* 0x000fe400078e002c */
[----:B------:R-:W-:Y:S01]  /*10680*/  IMAD.MOV.U32 R5, RZ, RZ, R45 ;  /* 0x000000ffff057224 */ /* 0x000fe200078e002d */
[----:B------:R-:W-:Y:S06]  /*10690*/  RET.REL.NODEC R52 `(_Z13MC_gpu_kernelPfPiS0_S0_) ;  /* 0xfffffef834587950 */ /* 0x000fec0003c3ffff */
        .weak           $__internal_3_$__cuda_sm20_rcp_rn_f32_slowpath
        .type           $__internal_3_$__cuda_sm20_rcp_rn_f32_slowpath,@function
        .size           $__internal_3_$__cuda_sm20_rcp_rn_f32_slowpath,($__internal_4_$__cuda_sm3x_div_rn_noftz_f32_slowpath - $__internal_3_$__cuda_sm20_rcp_rn_f32_slowpath)
$__internal_3_$__cuda_sm20_rcp_rn_f32_slowpath:
[----:B------:R-:W-:Y:S01]  /*106a0*/  IMAD.SHL.U32 R4, R0, 0x2, RZ ;  /* 0x0000000200047824 */ /* 0x000fe200078e00ff */
[----:B------:R-:W-:Y:S04]  /*106b0*/  BSSY.RECONVERGENT B6, `(.L_x_200) ;  /* 0x0000030000067945 */ /* 0x000fe80003800200 */
[----:B------:R-:W-:-:S04]  /*106c0*/  SHF.R.U32.HI R53, RZ, 0x18, R4 ;  /* 0x00000018ff357819 */ /* 0x000fc80000011604 */
[----:B------:R-:W-:-:S13]  /*106d0*/  ISETP.NE.U32.AND P0, PT, R53, RZ, PT ;  /* 0x000000ff3500720c */ /* 0x000fda0003f05070 */
[----:B------:R-:W-:Y:S05]  /*106e0*/  @P0 BRA `(.L_x_201) ;  /* 0x0000000000280947 */ /* 0x000fea0003800000 */
[----:B------:R-:W-:-:S05]  /*106f0*/  IMAD.SHL.U32 R4, R0, 0x2, RZ ;  /* 0x0000000200047824 */ /* 0x000fca00078e00ff */
[----:B------:R-:W-:-:S13]  /*10700*/  ISETP.NE.AND P0, PT, R4, RZ, PT ;  /* 0x000000ff0400720c */ /* 0x000fda0003f05270 */
[----:B------:R-:W-:Y:S01]  /*10710*/  @P0 FFMA R48, R0, 1.84467440737095516160e+19, RZ ;  /* 0x5f80000000300823 */ /* 0x000fe200000000ff */
[----:B------:R-:W-:Y:S08]  /*10720*/  @!P0 MUFU.RCP R5, R0 ;  /* 0x0000000000058308 */ /* 0x000ff00000001000 */
[----:B------:R-:W0:Y:S02]  /*10730*/  @P0 MUFU.RCP R49, R48 ;  /* 0x0000003000310308 */ /* 0x000e240000001000 */
[----:B0-----:R-:W-:-:S04]  /*10740*/  @P0 FFMA R4, R48, R49, -1 ;  /* 0xbf80000030040423 */ /* 0x001fc80000000031 */
[----:B------:R-:W-:-:S04]  /*10750*/  @P0 FADD.FTZ R4, -R4, -RZ ;  /* 0x800000ff04040221 */ /* 0x000fc80000010100 */
[----:B------:R-:W-:-:S04]  /*10760*/  @P0 FFMA R4, R49, R4, R49 ;  /* 0x0000000431040223 */ /* 0x000fc80000000031 */
[----:B------:R-:W-:Y:S01]  /*10770*/  @P0 FFMA R5, R4, 1.84467440737095516160e+19, RZ ;  /* 0x5f80000004050823 */ /* 0x000fe200000000ff */
[----:B------:R-:W-:Y:S06]  /*10780*/  BRA `(.L_x_202) ;  /* 0x0000000000887947 */ /* 0x000fec0003800000 */
.L_x_201:
[----:B------:R-:W-:-:S05]  /*10790*/  VIADD R55, R53, 0xffffff03 ;  /* 0xffffff0335377836 */ /* 0x000fca0000000000 */
[----:B------:R-:W-:-:S13]  /*107a0*/  ISETP.GT.U32.AND P0, PT, R55, 0x1, PT ;  /* 0x000000013700780c */ /* 0x000fda0003f04070 */
[----:B------:R-:W-:Y:S05]  /*107b0*/  @P0 BRA `(.L_x_203) ;  /* 0x0000000000780947 */ /* 0x000fea0003800000 */
[----:B------:R-:W-:Y:S01]  /*107c0*/  LOP3.LUT R4, R0, 0x7fffff, RZ, 0xc0, !PT ;  /* 0x007fffff00047812 */ /* 0x000fe200078ec0ff */
[----:B------:R-:W-:-:S03]  /*107d0*/  IMAD.MOV.U32 R52, RZ, RZ, 0x3 ;  /* 0x00000003ff347424 */ /* 0x000fc600078e00ff */
[----:B------:R-:W-:Y:S02]  /*107e0*/  LOP3.LUT R4, R4, 0x3f800000, RZ, 0xfc, !PT ;  /* 0x3f80000004047812 */ /* 0x000fe400078efcff */
[----:B------:R-:W-:Y:S02]  /*107f0*/  SHF.L.U32 R52, R52, R55, RZ ;  /* 0x0000003734347219 */ /* 0x000fe400000006ff */
[----:B------:R-:W0:Y:S02]  /*10800*/  MUFU.RCP R5, R4 ;  /* 0x0000000400057308 */ /* 0x000e240000001000 */
[----:B0-----:R-:W-:-:S04]  /*10810*/  FFMA R48, R4, R5, -1 ;  /* 0xbf80000004307423 */ /* 0x001fc80000000005 */
[----:B------:R-:W-:-:S04]  /*10820*/  FADD.FTZ R48, -R48, -RZ ;  /* 0x800000ff30307221 */ /* 0x000fc80000010100 */
[CCC-:B------:R-:W-:Y:S01]  /*10830*/  FFMA.RM R49, R5.reuse, R48.reuse, R5.reuse ;  /* 0x0000003005317223 */ /* 0x1c0fe20000004005 */
[----:B------:R-:W-:-:S04]  /*10840*/  FFMA.RP R48, R5, R48, R5 ;  /* 0x0000003005307223 */ /* 0x000fc80000008005 */
[C---:B------:R-:W-:Y:S02]  /*10850*/  LOP3.LUT R5, R49.reuse, 0x7fffff, RZ, 0xc0, !PT ;  /* 0x007fffff31057812 */ /* 0x040fe400078ec0ff */
[----:B------:R-:W-:Y:S02]  /*10860*/  FSETP.NEU.FTZ.AND P0, PT, R49, R48, PT ;  /* 0x000000303100720b */ /* 0x000fe40003f1d000 */
[----:B------:R-:W-:Y:S02]  /*10870*/  LOP3.LUT R5, R5, 0x800000, RZ, 0xfc, !PT ;  /* 0x0080000005057812 */ /* 0x000fe400078efcff */
[----:B------:R-:W-:Y:S02]  /*10880*/  SEL R48, RZ, 0xffffffff, !P0 ;  /* 0xffffffffff307807 */ /* 0x000fe40004000000 */
[----:B------:R-:W-:-:S03]  /*10890*/  LOP3.LUT R52, R52, R5, RZ, 0xc0, !PT ;  /* 0x0000000534347212 */ /* 0x000fc600078ec0ff */
[----:B------:R-:W-:Y:S01]  /*108a0*/  IMAD.MOV R48, RZ, RZ, -R48 ;  /* 0x000000ffff307224 */ /* 0x000fe200078e0a30 */
[----:B------:R-:W-:-:S04]  /*108b0*/  SHF.R.U32.HI R52, RZ, R55, R52 ;  /* 0x00000037ff347219 */ /* 0x000fc80000011634 */
[----:B------:R-:W-:Y:S02]  /*108c0*/  LOP3.LUT P1, RZ, R48, R55, R5, 0xf8, !PT ;  /* 0x0000003730ff7212 */ /* 0x000fe4000782f805 */
[C---:B------:R-:W-:Y:S02]  /*108d0*/  LOP3.LUT P0, RZ, R52.reuse, 0x1, RZ, 0xc0, !PT ;  /* 0x0000000134ff7812 */ /* 0x040fe4000780c0ff */
[----:B------:R-:W-:-:S04]  /*108e0*/  LOP3.LUT P4, RZ, R52, 0x2, RZ, 0xc0, !PT ;  /* 0x0000000234ff7812 */ /* 0x000fc8000788c0ff */
[----:B------:R-:W-:Y:S02]  /*108f0*/  PLOP3.LUT P0, PT, P0, P1, P4, 0xe0, 0x0 ;  /* 0x000000000000781c */ /* 0x000fe40000703c40 */
[----:B------:R-:W-:Y:S02]  /*10900*/  LOP3.LUT P1, RZ, R0, 0x7fffff, RZ, 0xc0, !PT ;  /* 0x007fffff00ff7812 */ /* 0x000fe4000782c0ff */
[----:B------:R-:W-:-:S05]  /*10910*/  SEL R4, RZ, 0x1, !P0 ;  /* 0x00000001ff047807 */ /* 0x000fca0004000000 */
[----:B------:R-:W-:-:S05]  /*10920*/  IMAD.MOV R4, RZ, RZ, -R4 ;  /* 0x000000ffff047224 */ /* 0x000fca00078e0a04 */
[----:B------:R-:W-:Y:S01]  /*10930*/  ISETP.GE.AND P0, PT, R4, RZ, PT ;  /* 0x000000ff0400720c */ /* 0x000fe20003f06270 */
[----:B------:R-:W-:-:S05]  /*10940*/  VIADD R4, R53, 0xffffff04 ;  /* 0xffffff0435047836 */ /* 0x000fca0000000000 */
[----:B------:R-:W-:-:S07]  /*10950*/  SHF.R.U32.HI R5, RZ, R4, R5 ;  /* 0x00000004ff057219 */ /* 0x000fce0000011605 */
[----:B------:R-:W-:-:S04]  /*10960*/  @!P0 VIADD R5, R5, 0x1 ;  /* 0x0000000105058836 */ /* 0x000fc80000000000 */
[----:B------:R-:W-:-:S05]  /*10970*/  @!P1 IMAD.SHL.U32 R5, R5, 0x2, RZ ;  /* 0x0000000205059824 */ /* 0x000fca00078e00ff */
[----:B------:R-:W-:Y:S01]  /*10980*/  LOP3.LUT R5, R5, 0x80000000, R0, 0xf8, !PT ;  /* 0x8000000005057812 */ /* 0x000fe200078ef800 */
[----:B------:R-:W-:Y:S06]  /*10990*/  BRA `(.L_x_202) ;  /* 0x0000000000047947 */ /* 0x000fec0003800000 */
.L_x_203:
[----:B------:R0:W1:Y:S02]  /*109a0*/  MUFU.RCP R5, R0 ;  /* 0x0000000000057308 */ /* 0x0000640000001000 */
.L_x_202:
[----:B------:R-:W-:Y:S05]  /*109b0*/  BSYNC.RECONVERGENT B6 ;  /* 0x0000000000067941 */ /* 0x000fea0003800200 */
.L_x_200:
[----:B01----:R-:W-:Y:S02]  /*109c0*/  IMAD.MOV.U32 R0, RZ, RZ, R5 ;  /* 0x000000ffff007224 */ /* 0x003fe400078e0005 */
[----:B------:R-:W-:Y:S02]  /*109d0*/  IMAD.MOV.U32 R4, RZ, RZ, R47 ;  /* 0x000000ffff047224 */ /* 0x000fe400078e002f */
[----:B------:R-:W-:-:S04]  /*109e0*/  IMAD.MOV.U32 R5, RZ, RZ, 0x0 ;  /* 0x00000000ff057424 */ /* 0x000fc800078e00ff */
[----:B------:R-:W-:Y:S05]  /*109f0*/  RET.REL.NODEC R4 `(_Z13MC_gpu_kernelPfPiS0_S0_) ;  /* 0xfffffef404807950 */ /* 0x000fea0003c3ffff */
        .weak           $__internal_4_$__cuda_sm3x_div_rn_noftz_f32_slowpath
        .type           $__internal_4_$__cuda_sm3x_div_rn_noftz_f32_slowpath,@function
        .size           $__internal_4_$__cuda_sm3x_div_rn_noftz_f32_slowpath,(.L_x_220 - $__internal_4_$__cuda_sm3x_div_rn_noftz_f32_slowpath)
$__internal_4_$__cuda_sm3x_div_rn_noftz_f32_slowpath:
[----:B------:R-:W-:Y:S01]  /*10a00*/  SHF.R.U32.HI R4, RZ, 0x17, R9 ;  /* 0x00000017ff047819 */ /* 0x000fe20000011609 */
[----:B------:R-:W-:Y:S01]  /*10a10*/  BSSY.RECONVERGENT B1, `(.L_x_204) ;  /* 0x0000062000017945 */ /* 0x000fe20003800200 */
[----:B------:R-:W-:Y:S02]  /*10a20*/  SHF.R.U32.HI R47, RZ, 0x17, R0 ;  /* 0x00000017ff2f7819 */ /* 0x000fe40000011600 */
[----:B------:R-:W-:Y:S02]  /*10a30*/  LOP3.LUT R4, R4, 0xff, RZ, 0xc0, !PT ;  /* 0x000000ff04047812 */ /* 0x000fe400078ec0ff */
[----:B------:R-:W-:-:S03]  /*10a40*/  LOP3.LUT R47, R47, 0xff, RZ, 0xc0, !PT ;  /* 0x000000ff2f2f7812 */ /* 0x000fc600078ec0ff */
[----:B------:R-:W-:Y:S02]  /*10a50*/  VIADD R49, R4, 0xffffffff ;  /* 0xffffffff04317836 */ /* 0x000fe40000000000 */
[----:B------:R-:W-:-:S03]  /*10a60*/  VIADD R48, R47, 0xffffffff ;  /* 0xffffffff2f307836 */ /* 0x000fc60000000000 */
[----:B------:R-:W-:-:S04]  /*10a70*/  ISETP.GT.U32.AND P0, PT, R49, 0xfd, PT ;  /* 0x000000fd3100780c */ /* 0x000fc80003f04070 */
[----:B------:R-:W-:-:S13]  /*10a80*/  ISETP.GT.U32.OR P0, PT, R48, 0xfd, P0 ;  /* 0x000000fd3000780c */ /* 0x000fda0000704470 */
[----:B------:R-:W-:Y:S01]  /*10a90*/  @!P0 IMAD.MOV.U32 R39, RZ, RZ, RZ ;  /* 0x000000ffff278224 */ /* 0x000fe200078e00ff */
        /* <DEDUP_REMOVED lines=19> */
[----:B------:R-:W-:Y:S02]  /*10bd0*/  @P0 IMAD.MOV.U32 R39, RZ, RZ, RZ ;  /* 0x000000ffff270224 */ /* 0x000fe400078e00ff */
[----:B------:R-:W-:Y:S01]  /*10be0*/  @!P0 FFMA R0, R0, 1.84467440737095516160e+19, RZ ;  /* 0x5f80000000008823 */ /* 0x000fe200000000ff */
[----:B------:R-:W-:Y:S02]  /*10bf0*/  @!P0 IMAD.MOV.U32 R39, RZ, RZ, -0x40 ;  /* 0xffffffc0ff278424 */ /* 0x000fe400078e00ff */
[----:B------:R-:W-:Y:S02]  /*10c00*/  @!P1 FFMA R9, R9, 1.84467440737095516160e+19, RZ ;  /* 0x5f80000009099823 */ /* 0x000fe400000000ff */
[----:B------:R-:W-:-:S07]  /*10c10*/  @!P1 VIADD R39, R39, 0x40 ;  /* 0x0000004027279836 */ /* 0x000fce0000000000 */
.L_x_205:
[----:B------:R-:W-:Y:S01]  /*10c20*/  LEA R48, R4, 0xc0800000, 0x17 ;  /* 0xc080000004307811 */ /* 0x000fe200078eb8ff */
[----:B------:R-:W-:Y:S01]  /*10c30*/  VIADD R47, R47, 0xffffff81 ;  /* 0xffffff812f2f7836 */ /* 0x000fe20000000000 */
[----:B------:R-:W-:Y:S03]  /*10c40*/  BSSY.RECONVERGENT B2, `(.L_x_210) ;  /* 0x0000035000027945 */ /* 0x000fe60003800200 */
[----:B------:R-:W-:Y:S02]  /*10c50*/  IMAD.IADD R51, R9, 0x1, -R48 ;  /* 0x0000000109337824 */ /* 0x000fe400078e0a30 */
[----:B------:R-:W-:Y:S02]  /*10c60*/  IMAD R0, R47, -0x800000, R0 ;  /* 0xff8000002f007824 */ /* 0x000fe400078e0200 */
[----:B------:R-:W0:Y:S01]  /*10c70*/  MUFU.RCP R48, R51 ;  /* 0x0000003300307308 */ /* 0x000e220000001000 */
[----:B------:R-:W-:-:S04]  /*10c80*/  FADD.FTZ R49, -R51, -RZ ;  /* 0x800000ff33317221 */ /* 0x000fc80000010100 */
[----:B0-----:R-:W-:-:S04]  /*10c90*/  FFMA R9, R48, R49, 1 ;  /* 0x3f80000030097423 */ /* 0x001fc80000000031 */
[----:B------:R-:W-:-:S04]  /*10ca0*/  FFMA R9, R48, R9, R48 ;  /* 0x0000000930097223 */ /* 0x000fc80000000030 */
[----:B------:R-:W-:-:S04]  /*10cb0*/  FFMA R48, R0, R9, RZ ;  /* 0x0000000900307223 */ /* 0x000fc800000000ff */
[----:B------:R-:W-:-:S04]  /*10cc0*/  FFMA R52, R49, R48, R0 ;  /* 0x0000003031347223 */ /* 0x000fc80000000000 */
[----:B------:R-:W-:Y:S01]  /*10cd0*/  FFMA R48, R9, R52, R48 ;  /* 0x0000003409307223 */ /* 0x000fe20000000030 */
[----:B------:R-:W-:-:S03]  /*10ce0*/  IADD3 R52, PT, PT, R47, 0x7f, -R4 ;  /* 0x0000007f2f347810 */ /* 0x000fc60007ffe804 */
[----:B------:R-:W-:Y:S02]  /*10cf0*/  FFMA R49, R49, R48, R0 ;  /* 0x0000003031317223 */ /* 0x000fe40000000000 */
[----:B------:R-:W-:Y:S02]  /*10d00*/  IMAD.IADD R39, R52, 0x1, R39 ;  /* 0x0000000134277824 */ /* 0x000fe400078e0227 */
[----:B------:R-:W-:-:S05]  /*10d10*/  FFMA R0, R9, R49, R48 ;  /* 0x0000003109007223 */ /* 0x000fca0000000030 */
[----:B------:R-:W-:-:S04]  /*10d20*/  SHF.R.U32.HI R4, RZ, 0x17, R0 ;  /* 0x00000017ff047819 */ /* 0x000fc80000011600 */
[----:B------:R-:W-:-:S05]  /*10d30*/  LOP3.LUT R4, R4, 0xff, RZ, 0xc0, !PT ;  /* 0x000000ff04047812 */ /* 0x000fca00078ec0ff */
[----:B------:R-:W-:-:S04]  /*10d40*/  IMAD.IADD R4, R4, 0x1, R39 ;  /* 0x0000000104047824 */ /* 0x000fc800078e0227 */
        /* <DEDUP_REMOVED lines=10> */
[-C--:B------:R-:W-:Y:S01]  /*10df0*/  FFMA.RZ R39, R9, R49.reuse, R48 ;  /* 0x0000003109277223 */ /* 0x080fe2000000c030 */
[C---:B------:R-:W-:Y:S01]  /*10e00*/  VIADD R52, R4.reuse, 0x20 ;  /* 0x0000002004347836 */ /* 0x040fe20000000000 */
[C---:B------:R-:W-:Y:S02]  /*10e10*/  ISETP.NE.AND P4, PT, R4.reuse, RZ, PT ;  /* 0x000000ff0400720c */ /* 0x040fe40003f85270 */
[----:B------:R-:W-:Y:S01]  /*10e20*/  ISETP.NE.AND P1, PT, R4, RZ, PT ;  /* 0x000000ff0400720c */ /* 0x000fe20003f25270 */
[----:B------:R-:W-:Y:S01]  /*10e30*/  IMAD.MOV R4, RZ, RZ, -R4 ;  /* 0x000000ffff047224 */ /* 0x000fe200078e0a04 */
[----:B------:R-:W-:Y:S01]  /*10e40*/  LOP3.LUT R47, R39, 0x7fffff, RZ, 0xc0, !PT ;  /* 0x007fffff272f7812 */ /* 0x000fe200078ec0ff */
[CCC-:B------:R-:W-:Y:S01]  /*10e50*/  FFMA.RP R39, R9.reuse, R49.reuse, R48.reuse ;  /* 0x0000003109277223 */ /* 0x1c0fe20000008030 */
[----:B------:R-:W-:Y:S02]  /*10e60*/  FFMA.RM R48, R9, R49, R48 ;  /* 0x0000003109307223 */ /* 0x000fe40000004030 */
[----:B------:R-:W-:-:S02]  /*10e70*/  LOP3.LUT R47, R47, 0x800000, RZ, 0xfc, !PT ;  /* 0x008000002f2f7812 */ /* 0x000fc400078efcff */
[----:B------:R-:W-:Y:S02]  /*10e80*/  SEL R4, R4, RZ, P4 ;  /* 0x000000ff04047207 */ /* 0x000fe40002000000 */
[----:B------:R-:W-:Y:S02]  /*10e90*/  SHF.L.U32 R52, R47, R52, RZ ;  /* 0x000000342f347219 */ /* 0x000fe400000006ff */
[----:B------:R-:W-:Y:S02]  /*10ea0*/  FSETP.NEU.FTZ.AND P0, PT, R39, R48, PT ;  /* 0x000000302700720b */ /* 0x000fe40003f1d000 */
        /* <DEDUP_REMOVED lines=10> */
.L_x_212:
[----:B------:R-:W-:-:S04]  /*10f50*/  LOP3.LUT R0, R0, 0x80000000, RZ, 0xc0, !PT ;  /* 0x8000000000007812 */ /* 0x000fc800078ec0ff */
[----:B------:R-:W-:Y:S01]  /*10f60*/  LOP3.LUT R0, R0, 0x7f800000, RZ, 0xfc, !PT ;  /* 0x7f80000000007812 */ /* 0x000fe200078efcff */
[----:B------:R-:W-:Y:S06]  /*10f70*/  BRA `(.L_x_213) ;  /* 0x0000000000047947 */ /* 0x000fec0003800000 */
.L_x_211:
[----:B------:R-:W-:-:S07]  /*10f80*/  IMAD R0, R39, 0x800000, R0 ;  /* 0x0080000027007824 */ /* 0x000fce00078e0200 */
.L_x_213:
[----:B------:R-:W-:Y:S05]  /*10f90*/  BSYNC.RECONVERGENT B2 ;  /* 0x0000000000027941 */ /* 0x000fea0003800200 */
.L_x_210:
[----:B------:R-:W-:Y:S05]  /*10fa0*/  BRA `(.L_x_214) ;  /* 0x0000000000207947 */ /* 0x000fea0003800000 */
.L_x_209:
[----:B------:R-:W-:-:S04]  /*10fb0*/  LOP3.LUT R0, R9, 0x80000000, R0, 0x48, !PT ;  /* 0x8000000009007812 */ /* 0x000fc800078e4800 */
[----:B------:R-:W-:Y:S01]  /*10fc0*/  LOP3.LUT R0, R0, 0x7f800000, RZ, 0xfc, !PT ;  /* 0x7f80000000007812 */ /* 0x000fe200078efcff */
[----:B------:R-:W-:Y:S06]  /*10fd0*/  BRA `(.L_x_214) ;  /* 0x0000000000147947 */ /* 0x000fec0003800000 */
.L_x_208:
[----:B------:R-:W-:Y:S01]  /*10fe0*/  LOP3.LUT R0, R9, 0x80000000, R0, 0x48, !PT ;  /* 0x8000000009007812 */ /* 0x000fe200078e4800 */
[----:B------:R-:W-:Y:S06]  /*10ff0*/  BRA `(.L_x_214) ;  /* 0x00000000000c7947 */ /* 0x000fec0003800000 */
.L_x_207:
[----:B------:R-:W0:Y:S01]  /*11000*/  MUFU.RSQ R0, -QNAN ;  /* 0xffc0000000007908 */ /* 0x000e220000001400 */
[----:B------:R-:W-:Y:S05]  /*11010*/  BRA `(.L_x_214) ;  /* 0x0000000000047947 */ /* 0x000fea0003800000 */
.L_x_206:
[----:B------:R-:W-:-:S07]  /*11020*/  FADD.FTZ R0, R0, R9 ;  /* 0x0000000900007221 */ /* 0x000fce0000010000 */
.L_x_214:
[----:B------:R-:W-:Y:S05]  /*11030*/  BSYNC.RECONVERGENT B1 ;  /* 0x0000000000017941 */ /* 0x000fea0003800200 */
.L_x_204:
[----:B------:R-:W-:-:S04]  /*11040*/  IMAD.MOV.U32 R39, RZ, RZ, 0x0 ;  /* 0x00000000ff277424 */ /* 0x000fc800078e00ff */
[----:B0-----:R-:W-:Y:S05]  /*11050*/  RET.REL.NODEC R38 `(_Z13MC_gpu_kernelPfPiS0_S0_) ;  /* 0xfffffeec26e87950 */ /* 0x001fea0003c3ffff */
.L_x_215:
        /* <DEDUP_REMOVED lines=10> */
.L_x_220:


//--------------------- .nv.global.init           --------------------------
	.section	.nv.global.init,"aw",@progbits
	.align	4
.nv.global.init:
	.type		mrg32k3aM1SubSeq,@object
	.size		mrg32k3aM1SubSeq,(mrg32k3aM2SubSeq - mrg32k3aM1SubSeq)
mrg32k3aM1SubSeq:
        /*0000*/ 	.byte	0x0b, 0xcc, 0xee, 0x04, 0x73, 0x29, 0x8b, 0x6f, 0xf6, 0x53, 0x03, 0xf6, 0x23, 0xf6, 0xea, 0xda
        /* <DEDUP_REMOVED lines=125> */
	.type		mrg32k3aM2SubSeq,@object
	.size		mrg32k3aM2SubSeq,(mrg32k3aM1 - mrg32k3aM2SubSeq)
mrg32k3aM2SubSeq:
        /* <DEDUP_REMOVED lines=126> */
	.type		mrg32k3aM1,@object
	.size		mrg32k3aM1,(mrg32k3aM1Seq - mrg32k3aM1)
mrg32k3aM1:
        /* <DEDUP_REMOVED lines=144> */
	.type		mrg32k3aM1Seq,@object
	.size		mrg32k3aM1Seq,(mrg32k3aM2 - mrg32k3aM1Seq)
mrg32k3aM1Seq:
        /* <DEDUP_REMOVED lines=144> */
	.type		mrg32k3aM2,@object
	.size		mrg32k3aM2,(mrg32k3aM2Seq - mrg32k3aM2)
mrg32k3aM2:
        /* <DEDUP_REMOVED lines=144> */
	.type		mrg32k3aM2Seq,@object
	.size		mrg32k3aM2Seq,(precalc_xorwow_matrix - mrg32k3aM2Seq)
mrg32k3aM2Seq:
        /* <DEDUP_REMOVED lines=144> */
	.type		precalc_xorwow_matrix,@object
	.size		precalc_xorwow_matrix,(precalc_xorwow_offset_matrix - precalc_xorwow_matrix)
precalc_xorwow_matrix:
        /* <DEDUP_REMOVED lines=6400> */
	.type		precalc_xorwow_offset_matrix,@object
	.size		precalc_xorwow_offset_matrix,($str - precalc_xorwow_offset_matrix)
precalc_xorwow_offset_matrix:
        /* <DEDUP_REMOVED lines=6400> */
	.type		$str,@object
	.size		$str,(.L_65 - $str)
$str:
        /*353c0*/ 	.byte	0x6f, 0x75, 0x74, 0x21, 0x0a, 0x00
.L_65:


//--------------------- .nv.shared.reserved.0     --------------------------
	.section	.nv.shared.reserved.0,"aw",@nobits
	.weak		__nv_reservedSMEM_offset_0_alias
	.size		__nv_reservedSMEM_offset_0_alias, 0, 64
	.other		__nv_reservedSMEM_offset_0_alias,@"STO_CUDA_RESERVED_SHARED STV_DEFAULT"
__nv_reservedSMEM_offset_0_alias:
	.zero		0
	.zero		64


//--------------------- .nv.global                --------------------------
	.section	.nv.global,"aw",@nobits
.nv.global:
	.type		_ZN33_INTERNAL_274d3e32_4_k_cu_threads6thrust24THRUST_300001_SM_1000_NS12placeholders2_8E,@object
	.size		_ZN33_INTERNAL_274d3e32_4_k_cu_threads6thrust24THRUST_300001_SM_1000_NS12placeholders2_8E,(_ZN33_INTERNAL_274d3e32_4_k_cu_threads4cuda3std3__435_GLOBAL__N__274d3e32_4_k_cu_threads6ignoreE - _ZN33_INTERNAL_274d3e32_4_k_cu_threads6thrust24THRUST_300001_SM_1000_NS12placeholders2_8E)
_ZN33_INTERNAL_274d3e32_4_k_cu_threads6thrust24THRUST_300001_SM_1000_NS12placeholders2_8E:
	.zero		1
	.type		_ZN33_INTERNAL_274d3e32_4_k_cu_threads4cuda3std3__435_GLOBAL__N__274d3e32_4_k_cu_threads6ignoreE,@object
	.size		_ZN33_INTERNAL_274d3e32_4_k_cu_threads4cuda3std3__435_GLOBAL__N__274d3e32_4_k_cu_threads6ignoreE,(_ZN33_INTERNAL_274d3e32_4_k_cu_threads4cuda3std6ranges3__45__cpo4dataE - _ZN33_INTERNAL_274d3e32_4_k_cu_threads4cuda3std3__435_GLOBAL__N__274d3e32_4_k_cu_threads6ignoreE)
_ZN33_INTERNAL_274d3e32_4_k_cu_threads4cuda3std3__435_GLOBAL__N__274d3e32_4_k_cu_threads6ignoreE:
	.zero		1
	.type		_ZN33_INTERNAL_274d3e32_4_k_cu_threads4cuda3std6ranges3__45__cpo4dataE,@object
	.size		_ZN33_INTERNAL_274d3e32_4_k_cu_threads4cuda3std6ranges3__45__cpo4dataE,(_ZN33_INTERNAL_274d3e32_4_k_cu_threads6thrust24THRUST_300001_SM_1000_NS6system3cpp3parE - _ZN33_INTERNAL_274d3e32_4_k_cu_threads4cuda3std6ranges3__45__cpo4dataE)
_ZN33_INTERNAL_274d3e32_4_k_cu_threads4cuda3std6ranges3__45__cpo4dataE:
	.zero		1
	.type		_ZN33_INTERNAL_274d3e32_4_k_cu_threads6thrust24THRUST_300001_SM_1000_NS6system3cpp3parE,@object
	.size		_ZN33_INTERNAL_274d3e32_4_k_cu_threads6thrust24THRUST_300001_SM_1000_NS6system3cpp3parE,(_ZN33_INTERNAL_274d3e32_4_k_cu_threads4cuda3std3__45__cpo5beginE - _ZN33_INTERNAL_274d3e32_4_k_cu_threads6thrust24THRUST_300001_SM_1000_NS6system3cpp3parE)
_ZN33_INTERNAL_274d3e32_4_k_cu_threads6thrust24THRUST_300001_SM_1000_NS6system3cpp3parE:
	.zero		1
	.type		_ZN33_INTERNAL_274d3e32_4_k_cu_threads4cuda3std3__45__cpo5beginE,@object
	.size		_ZN33_INTERNAL_274d3e32_4_k_cu_threads4cuda3std3__45__cpo5beginE,(_ZN33_INTERNAL_274d3e32_4_k_cu_threads4cuda3std6ranges3__45__cpo5beginE - _ZN33_INTERNAL_274d3e32_4_k_cu_threads4cuda3std3__45__cpo5beginE)
_ZN33_INTERNAL_274d3e32_4_k_cu_threads4cuda3std3__45__cpo5beginE:
	.zero		1
	.type		_ZN33_INTERNAL_274d3e32_4_k_cu_threads4cuda3std6ranges3__45__cpo5beginE,@object
	.size		_ZN33_INTERNAL_274d3e32_4_k_cu_threads4cuda3std6ranges3__45__cpo5beginE,(_ZN33_INTERNAL_274d3e32_4_k_cu_threads6thrust24THRUST_300001_SM_1000_NS6deviceE - _ZN33_INTERNAL_274d3e32_4_k_cu_threads4cuda3std6ranges3__45__cpo5beginE)
_ZN33_INTERNAL_274d3e32_4_k_cu_threads4cuda3std6ranges3__45__cpo5beginE:
	.zero		1
	.type		_ZN33_INTERNAL_274d3e32_4_k_cu_threads6thrust24THRUST_300001_SM_1000_NS6deviceE,@object
	.size		_ZN33_INTERNAL_274d3e32_4_k_cu_threads6thrust24THRUST_300001_SM_1000_NS6deviceE,(_ZN33_INTERNAL_274d3e32_4_k_cu_threads4cuda3std3__47nulloptE - _ZN33_INTERNAL_274d3e32_4_k_cu_threads6thrust24THRUST_300001_SM_1000_NS6deviceE)
_ZN33_INTERNAL_274d3e32_4_k_cu_threads6thrust24THRUST_300001_SM_1000_NS6deviceE:
	.zero		1
	.type		_ZN33_INTERNAL_274d3e32_4_k_cu_threads4cuda3std3__47nulloptE,@object
	.size		_ZN33_INTERNAL_274d3e32_4_k_cu_threads4cuda3std3__47nulloptE,(_ZN33_INTERNAL_274d3e32_4_k_cu_threads4cuda3std6ranges3__45__cpo8distanceE - _ZN33_INTERNAL_274d3e32_4_k_cu_threads4cuda3std3__47nulloptE)
_ZN33_INTERNAL_274d3e32_4_k_cu_threads4cuda3std3__47nulloptE:
	.zero		1
	.type		_ZN33_INTERNAL_274d3e32_4_k_cu_threads4cuda3std6ranges3__45__cpo8distanceE,@object
	.size		_ZN33_INTERNAL_274d3e32_4_k_cu_threads4cuda3std6ranges3__45__cpo8distanceE,(_ZN33_INTERNAL_274d3e32_4_k_cu_threads6thrust24THRUST_300001_SM_1000_NS12placeholders2_4E - _ZN33_INTERNAL_274d3e32_4_k_cu_threads4cuda3std6ranges3__45__cpo8distanceE)
_ZN33_INTERNAL_274d3e32_4_k_cu_threads4cuda3std6ranges3__45__cpo8distanceE:
	.zero		1
	.type		_ZN33_INTERNAL_274d3e32_4_k_cu_threads6thrust24THRUST_300001_SM_1000_NS12placeholders2_4E,@object
	.size		_ZN33_INTERNAL_274d3e32_4_k_cu_threads6thrust24THRUST_300001_SM_1000_NS12placeholders2_4E,(_ZN33_INTERNAL_274d3e32_4_k_cu_threads4cuda3std3__45__cpo6rbeginE - _ZN33_INTERNAL_274d3e32_4_k_cu_threads6thrust24THRUST_300001_SM_1000_NS12placeholders2_4E)
_ZN33_INTERNAL_274d3e32_4_k_cu_threads6thrust24THRUST_300001_SM_1000_NS12placeholders2_4E:
	.zero		1
	.type		_ZN33_INTERNAL_274d3e32_4_k_cu_threads4cuda3std3__45__cpo6rbeginE,@object
	.size		_ZN33_INTERNAL_274d3e32_4_k_cu_threads4cuda3std3__45__cpo6rbeginE,(_ZN33_INTERNAL_274d3e32_4_k_cu_threads4cuda3std6ranges3__45__cpo7advanceE - _ZN33_INTERNAL_274d3e32_4_k_cu_threads4cuda3std3__45__cpo6rbeginE)
_ZN33_INTERNAL_274d3e32_4_k_cu_threads4cuda3std3__45__cpo6rbeginE:
	.zero		1
	.type		_ZN33_INTERNAL_274d3e32_4_k_cu_threads4cuda3std6ranges3__45__cpo7advanceE,@object
	.size		_ZN33_INTERNAL_274d3e32_4_k_cu_threads4cuda3std6ranges3__45__cpo7advanceE,(_ZN33_INTERNAL_274d3e32_4_k_cu_threads6thrust24THRUST_300001_SM_1000_NS12placeholders3_10E - _ZN33_INTERNAL_274d3e32_4_k_cu_threads4cuda3std6ranges3__45__cpo7advanceE)
_ZN33_INTERNAL_274d3e32_4_k_cu_threads4cuda3std6ranges3__45__cpo7advanceE:
	.zero		1
	.type		_ZN33_INTERNAL_274d3e32_4_k_cu_threads6thrust24THRUST_300001_SM_1000_NS12placeholders3_10E,@object
	.size		_ZN33_INTERNAL_274d3e32_4_k_cu_threads6thrust24THRUST_300001_SM_1000_NS12placeholders3_10E,(_ZN33_INTERNAL_274d3e32_4_k_cu_threads4cuda3std3__48in_placeE - _ZN33_INTERNAL_274d3e32_4_k_cu_threads6thrust24THRUST_300001_SM_1000_NS12placeholders3_10E)
_ZN33_INTERNAL_274d3e32_4_k_cu_threads6thrust24THRUST_300001_SM_1000_NS12placeholders3_10E:
	.zero		1
	.type		_ZN33_INTERNAL_274d3e32_4_k_cu_threads4cuda3std3__48in_placeE,@object
	.size		_ZN33_INTERNAL_274d3e32_4_k_cu_threads4cuda3std3__48in_placeE,(_ZN33_INTERNAL_274d3e32_4_k_cu_threads4cuda3std6ranges3__45__cpo4sizeE - _ZN33_INTERNAL_274d3e32_4_k_cu_threads4cuda3std3__48in_placeE)
_ZN33_INTERNAL_274d3e32_4_k_cu_threads4cuda3std3__48in_placeE:
	.zero		1
	.type		_ZN33_INTERNAL_274d3e32_4_k_cu_threads4cuda3std6ranges3__45__cpo4sizeE,@object
	.size		_ZN33_INTERNAL_274d3e32_4_k_cu_threads4cuda3std6ranges3__45__cpo4sizeE,(_ZN33_INTERNAL_274d3e32_4_k_cu_threads6thrust24THRUST_300001_SM_1000_NS12placeholders2_2E - _ZN33_INTERNAL_274d3e32_4_k_cu_threads4cuda3std6ranges3__45__cpo4sizeE)
_ZN33_INTERNAL_274d3e32_4_k_cu_threads4cuda3std6ranges3__45__cpo4sizeE:
	.zero		1
	.type		_ZN33_INTERNAL_274d3e32_4_k_cu_threads6thrust24THRUST_300001_SM_1000_NS12placeholders2_2E,@object
	.size		_ZN33_INTERNAL_274d3e32_4_k_cu_threads6thrust24THRUST_300001_SM_1000_NS12placeholders2_2E,(_ZN33_INTERNAL_274d3e32_4_k_cu_threads4cuda3std3__45__cpo6cbeginE - _ZN33_INTERNAL_274d3e32_4_k_cu_threads6thrust24THRUST_300001_SM_1000_NS12placeholders2_2E)
_ZN33_INTERNAL_274d3e32_4_k_cu_threads6thrust24THRUST_300001_SM_1000_NS12placeholders2_2E:
	.zero		1
	.type		_ZN33_INTERNAL_274d3e32_4_k_cu_threads4cuda3std3__45__cpo6cbeginE,@object
	.size		_ZN33_INTERNAL_274d3e32_4_k_cu_threads4cuda3std3__45__cpo6cbeginE,(_ZN33_INTERNAL_274d3e32_4_k_cu_threads4cuda3std6ranges3__45__cpo6cbeginE - _ZN33_INTERNAL_274d3e32_4_k_cu_threads4cuda3std3__45__cpo6cbeginE)
_ZN33_INTERNAL_274d3e32_4_k_cu_threads4cuda3std3__45__cpo6cbeginE:
	.zero		1
	.type		_ZN33_INTERNAL_274d3e32_4_k_cu_threads4cuda3std6ranges3__45__cpo6cbeginE,@object
	.size		_ZN33_INTERNAL_274d3e32_4_k_cu_threads4cuda3std6ranges3__45__cpo6cbeginE,(_ZN33_INTERNAL_274d3e32_4_k_cu_threads6thrust24THRUST_300001_SM_1000_NS12placeholders2_6E - _ZN33_INTERNAL_274d3e32_4_k_cu_threads4cuda3std6ranges3__45__cpo6cbeginE)
_ZN33_INTERNAL_274d3e32_4_k_cu_threads4cuda3std6ranges3__45__cpo6cbeginE:
	.zero		1
	.type		_ZN33_INTERNAL_274d3e32_4_k_cu_threads6thrust24THRUST_300001_SM_1000_NS12placeholders2_6E,@object
	.size		_ZN33_INTERNAL_274d3e32_4_k_cu_threads6thrust24THRUST_300001_SM_1000_NS12placeholders2_6E,(_ZN33_INTERNAL_274d3e32_4_k_cu_threads4cuda3std3__45__cpo7crbeginE - _ZN33_INTERNAL_274d3e32_4_k_cu_threads6thrust24THRUST_300001_SM_1000_NS12placeholders2_6E)
_ZN33_INTERNAL_274d3e32_4_k_cu_threads6thrust24THRUST_300001_SM_1000_NS12placeholders2_6E:
	.zero		1
	.type		_ZN33_INTERNAL_274d3e32_4_k_cu_threads4cuda3std3__45__cpo7crbeginE,@object
	.size		_ZN33_INTERNAL_274d3e32_4_k_cu_threads4cuda3std3__45__cpo7crbeginE,(_ZN33_INTERNAL_274d3e32_4_k_cu_threads4cuda3std6ranges3__45__cpo4nextE - _ZN33_INTERNAL_274d3e32_4_k_cu_threads4cuda3std3__45__cpo7crbeginE)
_ZN33_INTERNAL_274d3e32_4_k_cu_threads4cuda3std3__45__cpo7crbeginE:
	.zero		1
	.type		_ZN33_INTERNAL_274d3e32_4_k_cu_threads4cuda3std6ranges3__45__cpo4nextE,@object
	.size		_ZN33_INTERNAL_274d3e32_4_k_cu_threads4cuda3std6ranges3__45__cpo4nextE,(_ZN33_INTERNAL_274d3e32_4_k_cu_threads4cuda3std6ranges3__45__cpo4swapE - _ZN33_INTERNAL_274d3e32_4_k_cu_threads4cuda3std6ranges3__45__cpo4nextE)
_ZN33_INTERNAL_274d3e32_4_k_cu_threads4cuda3std6ranges3__45__cpo4nextE:
	.zero		1
	.type		_ZN33_INTERNAL_274d3e32_4_k_cu_threads4cuda3std6ranges3__45__cpo4swapE,@object
	.size		_ZN33_INTERNAL_274d3e32_4_k_cu_threads4cuda3std6ranges3__45__cpo4swapE,(_ZN33_INTERNAL_274d3e32_4_k_cu_threads6thrust24THRUST_300001_SM_1000_NS8cuda_cub10par_nosyncE - _ZN33_INTERNAL_274d3e32_4_k_cu_threads4cuda3std6ranges3__45__cpo4swapE)
_ZN33_INTERNAL_274d3e32_4_k_cu_threads4cuda3std6ranges3__45__cpo4swapE:
	.zero		1
	.type		_ZN33_INTERNAL_274d3e32_4_k_cu_threads6thrust24THRUST_300001_SM_1000_NS8cuda_cub10par_nosyncE,@object
	.size		_ZN33_INTERNAL_274d3e32_4_k_cu_threads6thrust24THRUST_300001_SM_1000_NS8cuda_cub10par_nosyncE,(_ZN33_INTERNAL_274d3e32_4_k_cu_threads6thrust24THRUST_300001_SM_1000_NS3seqE - _ZN33_INTERNAL_274d3e32_4_k_cu_threads6thrust24THRUST_300001_SM_1000_NS8cuda_cub10par_nosyncE)
_ZN33_INTERNAL_274d3e32_4_k_cu_threads6thrust24THRUST_300001_SM_1000_NS8cuda_cub10par_nosyncE:
	.zero		1
	.type		_ZN33_INTERNAL_274d3e32_4_k_cu_threads6thrust24THRUST_300001_SM_1000_NS3seqE,@object
	.size		_ZN33_INTERNAL_274d3e32_4_k_cu_threads6thrust24THRUST_300001_SM_1000_NS3seqE,(_ZN33_INTERNAL_274d3e32_4_k_cu_threads4cuda3std3__420unreachable_sentinelE - _ZN33_INTERNAL_274d3e32_4_k_cu_threads6thrust24THRUST_300001_SM_1000_NS3seqE)
_ZN33_INTERNAL_274d3e32_4_k_cu_threads6thrust24THRUST_300001_SM_1000_NS3seqE:
	.zero		1
	.type		_ZN33_INTERNAL_274d3e32_4_k_cu_threads4cuda3std3__420unreachable_sentinelE,@object
	.size		_ZN33_INTERNAL_274d3e32_4_k_cu_threads4cuda3std3__420unreachable_sentinelE,(_ZN33_INTERNAL_274d3e32_4_k_cu_threads4cuda3std6ranges3__45__cpo5ssizeE - _ZN33_INTERNAL_274d3e32_4_k_cu_threads4cuda3std3__420unreachable_sentinelE)
_ZN33_INTERNAL_274d3e32_4_k_cu_threads4cuda3std3__420unreachable_sentinelE:
	.zero		1
	.type		_ZN33_INTERNAL_274d3e32_4_k_cu_threads4cuda3std6ranges3__45__cpo5ssizeE,@object
	.size		_ZN33_INTERNAL_274d3e32_4_k_cu_threads4cuda3std6ranges3__45__cpo5ssizeE,(_ZN33_INTERNAL_274d3e32_4_k_cu_threads6thrust24THRUST_300001_SM_1000_NS12placeholders2_3E - _ZN33_INTERNAL_274d3e32_4_k_cu_threads4cuda3std6ranges3__45__cpo5ssizeE)
_ZN33_INTERNAL_274d3e32_4_k_cu_threads4cuda3std6ranges3__45__cpo5ssizeE:
	.zero		1
	.type		_ZN33_INTERNAL_274d3e32_4_k_cu_threads6thrust24THRUST_300001_SM_1000_NS12placeholders2_3E,@object
	.size		_ZN33_INTERNAL_274d3e32_4_k_cu_threads6thrust24THRUST_300001_SM_1000_NS12placeholders2_3E,(_ZN33_INTERNAL_274d3e32_4_k_cu_threads4cuda3std3__45__cpo4cendE - _ZN33_INTERNAL_274d3e32_4_k_cu_threads6thrust24THRUST_300001_SM_1000_NS12placeholders2_3E)
_ZN33_INTERNAL_274d3e32_4_k_cu_threads6thrust24THRUST_300001_SM_1000_NS12placeholders2_3E:
	.zero		1
	.type		_ZN33_INTERNAL_274d3e32_4_k_cu_threads4cuda3std3__45__cpo4cendE,@object
	.size		_ZN33_INTERNAL_274d3e32_4_k_cu_threads4cuda3std3__45__cpo4cendE,(_ZN33_INTERNAL_274d3e32_4_k_cu_threads4cuda3std6ranges3__45__cpo4cendE - _ZN33_INTERNAL_274d3e32_4_k_cu_threads4cuda3std3__45__cpo4cendE)
_ZN33_INTERNAL_274d3e32_4_k_cu_threads4cuda3std3__45__cpo4cendE:
	.zero		1
	.type		_ZN33_INTERNAL_274d3e32_4_k_cu_threads4cuda3std6ranges3__45__cpo4cendE,@object
	.size		_ZN33_INTERNAL_274d3e32_4_k_cu_threads4cuda3std6ranges3__45__cpo4cendE,(_ZN33_INTERNAL_274d3e32_4_k_cu_threads6thrust24THRUST_300001_SM_1000_NS12placeholders2_7E - _ZN33_INTERNAL_274d3e32_4_k_cu_threads4cuda3std6ranges3__45__cpo4cendE)
_ZN33_INTERNAL_274d3e32_4_k_cu_threads4cuda3std6ranges3__45__cpo4cendE:
	.zero		1
	.type		_ZN33_INTERNAL_274d3e32_4_k_cu_threads6thrust24THRUST_300001_SM_1000_NS12placeholders2_7E,@object
	.size		_ZN33_INTERNAL_274d3e32_4_k_cu_threads6thrust24THRUST_300001_SM_1000_NS12placeholders2_7E,(_ZN33_INTERNAL_274d3e32_4_k_cu_threads4cuda3std3__45__cpo5crendE - _ZN33_INTERNAL_274d3e32_4_k_cu_threads6thrust24THRUST_300001_SM_1000_NS12placeholders2_7E)
_ZN33_INTERNAL_274d3e32_4_k_cu_threads6thrust24THRUST_300001_SM_1000_NS12placeholders2_7E:
	.zero		1
	.type		_ZN33_INTERNAL_274d3e32_4_k_cu_threads4cuda3std3__45__cpo5crendE,@object
	.size		_ZN33_INTERNAL_274d3e32_4_k_cu_threads4cuda3std3__45__cpo5crendE,(_ZN33_INTERNAL_274d3e32_4_k_cu_threads4cuda3std6ranges3__45__cpo4prevE - _ZN33_INTERNAL_274d3e32_4_k_cu_threads4cuda3std3__45__cpo5crendE)
_ZN33_INTERNAL_274d3e32_4_k_cu_threads4cuda3std3__45__cpo5crendE:
	.zero		1
	.type		_ZN33_INTERNAL_274d3e32_4_k_cu_threads4cuda3std6ranges3__45__cpo4prevE,@object
	.size		_ZN33_INTERNAL_274d3e32_4_k_cu_threads4cuda3std6ranges3__45__cpo4prevE,(_ZN33_INTERNAL_274d3e32_4_k_cu_threads4cuda3std6ranges3__45__cpo9iter_moveE - _ZN33_INTERNAL_274d3e32_4_k_cu_threads4cuda3std6ranges3__45__cpo4prevE)
_ZN33_INTERNAL_274d3e32_4_k_cu_threads4cuda3std6ranges3__45__cpo4prevE:
	.zero		1
	.type		_ZN33_INTERNAL_274d3e32_4_k_cu_threads4cuda3std6ranges3__45__cpo9iter_moveE,@object
	.size		_ZN33_INTERNAL_274d3e32_4_k_cu_threads4cuda3std6ranges3__45__cpo9iter_moveE,(_ZN33_INTERNAL_274d3e32_4_k_cu_threads6thrust24THRUST_300001_SM_1000_NS6system6detail10sequential3seqE - _ZN33_INTERNAL_274d3e32_4_k_cu_threads4cuda3std6ranges3__45__cpo9iter_moveE)
_ZN33_INTERNAL_274d3e32_4_k_cu_threads4cuda3std6ranges3__45__cpo9iter_moveE:
	.zero		1
	.type		_ZN33_INTERNAL_274d3e32_4_k_cu_threads6thrust24THRUST_300001_SM_1000_NS6system6detail10sequential3seqE,@object
	.size		_ZN33_INTERNAL_274d3e32_4_k_cu_threads6thrust24THRUST_300001_SM_1000_NS6system6detail10sequential3seqE,(_ZN33_INTERNAL_274d3e32_4_k_cu_threads6thrust24THRUST_300001_SM_1000_NS12placeholders2_9E - _ZN33_INTERNAL_274d3e32_4_k_cu_threads6thrust24THRUST_300001_SM_1000_NS6system6detail10sequential3seqE)
_ZN33_INTERNAL_274d3e32_4_k_cu_threads6thrust24THRUST_300001_SM_1000_NS6system6detail10sequential3seqE:
	.zero		1
	.type		_ZN33_INTERNAL_274d3e32_4_k_cu_threads6thrust24THRUST_300001_SM_1000_NS12placeholders2_9E,@object
	.size		_ZN33_INTERNAL_274d3e32_4_k_cu_threads6thrust24THRUST_300001_SM_1000_NS12placeholders2_9E,(_ZN33_INTERNAL_274d3e32_4_k_cu_threads4cuda3std3__419piecewise_constructE - _ZN33_INTERNAL_274d3e32_4_k_cu_threads6thrust24THRUST_300001_SM_1000_NS12placeholders2_9E)
_ZN33_INTERNAL_274d3e32_4_k_cu_threads6thrust24THRUST_300001_SM_1000_NS12placeholders2_9E:
	.zero		1
	.type		_ZN33_INTERNAL_274d3e32_4_k_cu_threads4cuda3std3__419piecewise_constructE,@object
	.size		_ZN33_INTERNAL_274d3e32_4_k_cu_threads4cuda3std3__419piecewise_constructE,(_ZN33_INTERNAL_274d3e32_4_k_cu_threads4cuda3std6ranges3__45__cpo5cdataE - _ZN33_INTERNAL_274d3e32_4_k_cu_threads4cuda3std3__419piecewise_constructE)
_ZN33_INTERNAL_274d3e32_4_k_cu_threads4cuda3std3__419piecewise_constructE:
	.zero		1
	.type		_ZN33_INTERNAL_274d3e32_4_k_cu_threads4cuda3std6ranges3__45__cpo5cdataE,@object
	.size		_ZN33_INTERNAL_274d3e32_4_k_cu_threads4cuda3std6ranges3__45__cpo5cdataE,(_ZN33_INTERNAL_274d3e32_4_k_cu_threads6thrust24THRUST_300001_SM_1000_NS12placeholders2_1E - _ZN33_INTERNAL_274d3e32_4_k_cu_threads4cuda3std6ranges3__45__cpo5cdataE)
_ZN33_INTERNAL_274d3e32_4_k_cu_threads4cuda3std6ranges3__45__cpo5cdataE:
	.zero		1
	.type		_ZN33_INTERNAL_274d3e32_4_k_cu_threads6thrust24THRUST_300001_SM_1000_NS12placeholders2_1E,@object
	.size		_ZN33_INTERNAL_274d3e32_4_k_cu_threads6thrust24THRUST_300001_SM_1000_NS12placeholders2_1E,(_ZN33_INTERNAL_274d3e32_4_k_cu_threads4cuda3std3__45__cpo3endE - _ZN33_INTERNAL_274d3e32_4_k_cu_threads6thrust24THRUST_300001_SM_1000_NS12placeholders2_1E)
_ZN33_INTERNAL_274d3e32_4_k_cu_threads6thrust24THRUST_300001_SM_1000_NS12placeholders2_1E:
	.zero		1
	.type		_ZN33_INTERNAL_274d3e32_4_k_cu_threads4cuda3std3__45__cpo3endE,@object
	.size		_ZN33_INTERNAL_274d3e32_4_k_cu_threads4cuda3std3__45__cpo3endE,(_ZN33_INTERNAL_274d3e32_4_k_cu_threads4cuda3std6ranges3__45__cpo3endE - _ZN33_INTERNAL_274d3e32_4_k_cu_threads4cuda3std3__45__cpo3endE)
_ZN33_INTERNAL_274d3e32_4_k_cu_threads4cuda3std3__45__cpo3endE:
	.zero		1
	.type		_ZN33_INTERNAL_274d3e32_4_k_cu_threads4cuda3std6ranges3__45__cpo3endE,@object
	.size		_ZN33_INTERNAL_274d3e32_4_k_cu_threads4cuda3std6ranges3__45__cpo3endE,(_ZN33_INTERNAL_274d3e32_4_k_cu_threads6thrust24THRUST_300001_SM_1000_NS12placeholders2_5E - _ZN33_INTERNAL_274d3e32_4_k_cu_threads4cuda3std6ranges3__45__cpo3endE)
_ZN33_INTERNAL_274d3e32_4_k_cu_threads4cuda3std6ranges3__45__cpo3endE:
	.zero		1
	.type		_ZN33_INTERNAL_274d3e32_4_k_cu_threads6thrust24THRUST_300001_SM_1000_NS12placeholders2_5E,@object
	.size		_ZN33_INTERNAL_274d3e32_4_k_cu_threads6thrust24THRUST_300001_SM_1000_NS12placeholders2_5E,(_ZN33_INTERNAL_274d3e32_4_k_cu_threads4cuda3std3__45__cpo4rendE - _ZN33_INTERNAL_274d3e32_4_k_cu_threads6thrust24THRUST_300001_SM_1000_NS12placeholders2_5E)
_ZN33_INTERNAL_274d3e32_4_k_cu_threads6thrust24THRUST_300001_SM_1000_NS12placeholders2_5E:
	.zero		1
	.type		_ZN33_INTERNAL_274d3e32_4_k_cu_threads4cuda3std3__45__cpo4rendE,@object
	.size		_ZN33_INTERNAL_274d3e32_4_k_cu_threads4cuda3std3__45__cpo4rendE,(_ZN33_INTERNAL_274d3e32_4_k_cu_threads4cuda3std6ranges3__45__cpo9iter_swapE - _ZN33_INTERNAL_274d3e32_4_k_cu_threads4cuda3std3__45__cpo4rendE)
_ZN33_INTERNAL_274d3e32_4_k_cu_threads4cuda3std3__45__cpo4rendE:
	.zero		1
	.type		_ZN33_INTERNAL_274d3e32_4_k_cu_threads4cuda3std6ranges3__45__cpo9iter_swapE,@object
	.size		_ZN33_INTERNAL_274d3e32_4_k_cu_threads4cuda3std6ranges3__45__cpo9iter_swapE,(_ZN33_INTERNAL_274d3e32_4_k_cu_threads4cuda3std3__48unexpectE - _ZN33_INTERNAL_274d3e32_4_k_cu_threads4cuda3std6ranges3__45__cpo9iter_swapE)
_ZN33_INTERNAL_274d3e32_4_k_cu_threads4cuda3std6ranges3__45__cpo9iter_swapE:
	.zero		1
	.type		_ZN33_INTERNAL_274d3e32_4_k_cu_threads4cuda3std3__48unexpectE,@object
	.size		_ZN33_INTERNAL_274d3e32_4_k_cu_threads4cuda3std3__48unexpectE,(_ZN33_INTERNAL_274d3e32_4_k_cu_threads6thrust24THRUST_300001_SM_1000_NS8cuda_cub3parE - _ZN33_INTERNAL_274d3e32_4_k_cu_threads4cuda3std3__48unexpectE)
_ZN33_INTERNAL_274d3e32_4_k_cu_threads4cuda3std3__48unexpectE:
	.zero		1
	.type		_ZN33_INTERNAL_274d3e32_4_k_cu_threads6thrust24THRUST_300001_SM_1000_NS8cuda_cub3parE,@object
	.size		_ZN33_INTERNAL_274d3e32_4_k_cu_threads6thrust24THRUST_300001_SM_1000_NS8cuda_cub3parE,(.L_49 - _ZN33_INTERNAL_274d3e32_4_k_cu_threads6thrust24THRUST_300001_SM_1000_NS8cuda_cub3parE)
_ZN33_INTERNAL_274d3e32_4_k_cu_threads6thrust24THRUST_300001_SM_1000_NS8cuda_cub3parE:
	.zero		1
.L_49:


//--------------------- .nv.constant0._ZN3cub18CUB_300001_SM_10006detail11EmptyKernelIvEEvv --------------------------
	.section	.nv.constant0._ZN3cub18CUB_300001_SM_10006detail11EmptyKernelIvEEvv,"a",@progbits
	.sectionflags	@""
	.align	4
.nv.constant0._ZN3cub18CUB_300001_SM_10006detail11EmptyKernelIvEEvv:
	.zero		896


//--------------------- .nv.constant0._Z11sum_densityPiPfi --------------------------
	.section	.nv.constant0._Z11sum_densityPiPfi,"a",@progbits
	.sectionflags	@""
	.align	4
.nv.constant0._Z11sum_densityPiPfi:
	.zero		916


//--------------------- .nv.constant0._Z13MC_gpu_kernelPfPiS0_S0_ --------------------------
	.section	.nv.constant0._Z13MC_gpu_kernelPfPiS0_S0_,"a",@progbits
	.sectionflags	@""
	.align	4
.nv.constant0._Z13MC_gpu_kernelPfPiS0_S0_:
	.zero		928


//--------------------- SYMBOLS --------------------------

	.type		.nv.reservedSmem.offset0,@object
	.size		.nv.reservedSmem.offset0,0x4
	.type		vprintf,@function
